//
// Generated by NVIDIA NVVM Compiler
//
// Compiler Build ID: CL-36424714
// Cuda compilation tools, release 13.0, V13.0.88
// Based on NVVM 20.0.0
//

.version 9.0
.target sm_100
.address_size 64

	// .globl	_Z15histogramKernelPKhPiS1_S1_ii
.global .align 1 .b8 _ZN34_INTERNAL_aaa84fdf_4_k_cu_54b917d34cuda3std3__45__cpo5beginE[1];
.global .align 1 .b8 _ZN34_INTERNAL_aaa84fdf_4_k_cu_54b917d34cuda3std3__45__cpo3endE[1];
.global .align 1 .b8 _ZN34_INTERNAL_aaa84fdf_4_k_cu_54b917d34cuda3std3__45__cpo6cbeginE[1];
.global .align 1 .b8 _ZN34_INTERNAL_aaa84fdf_4_k_cu_54b917d34cuda3std3__45__cpo4cendE[1];
.global .align 1 .b8 _ZN34_INTERNAL_aaa84fdf_4_k_cu_54b917d34cuda3std3__45__cpo6rbeginE[1];
.global .align 1 .b8 _ZN34_INTERNAL_aaa84fdf_4_k_cu_54b917d34cuda3std3__45__cpo4rendE[1];
.global .align 1 .b8 _ZN34_INTERNAL_aaa84fdf_4_k_cu_54b917d34cuda3std3__45__cpo7crbeginE[1];
.global .align 1 .b8 _ZN34_INTERNAL_aaa84fdf_4_k_cu_54b917d34cuda3std3__45__cpo5crendE[1];
.global .align 1 .b8 _ZN34_INTERNAL_aaa84fdf_4_k_cu_54b917d34cuda3std3__436_GLOBAL__N__aaa84fdf_4_k_cu_54b917d36ignoreE[1];
.global .align 1 .b8 _ZN34_INTERNAL_aaa84fdf_4_k_cu_54b917d34cuda3std3__419piecewise_constructE[1];
.global .align 1 .b8 _ZN34_INTERNAL_aaa84fdf_4_k_cu_54b917d34cuda3std3__48in_placeE[1];
.global .align 1 .b8 _ZN34_INTERNAL_aaa84fdf_4_k_cu_54b917d34cuda3std3__420unreachable_sentinelE[1];
.global .align 1 .b8 _ZN34_INTERNAL_aaa84fdf_4_k_cu_54b917d34cuda3std3__47nulloptE[1];
.global .align 1 .b8 _ZN34_INTERNAL_aaa84fdf_4_k_cu_54b917d34cuda3std3__48unexpectE[1];
.global .align 1 .b8 _ZN34_INTERNAL_aaa84fdf_4_k_cu_54b917d34cuda3std6ranges3__45__cpo4swapE[1];
.global .align 1 .b8 _ZN34_INTERNAL_aaa84fdf_4_k_cu_54b917d34cuda3std6ranges3__45__cpo9iter_moveE[1];
.global .align 1 .b8 _ZN34_INTERNAL_aaa84fdf_4_k_cu_54b917d34cuda3std6ranges3__45__cpo5beginE[1];
.global .align 1 .b8 _ZN34_INTERNAL_aaa84fdf_4_k_cu_54b917d34cuda3std6ranges3__45__cpo3endE[1];
.global .align 1 .b8 _ZN34_INTERNAL_aaa84fdf_4_k_cu_54b917d34cuda3std6ranges3__45__cpo6cbeginE[1];
.global .align 1 .b8 _ZN34_INTERNAL_aaa84fdf_4_k_cu_54b917d34cuda3std6ranges3__45__cpo4cendE[1];
.global .align 1 .b8 _ZN34_INTERNAL_aaa84fdf_4_k_cu_54b917d34cuda3std6ranges3__45__cpo7advanceE[1];
.global .align 1 .b8 _ZN34_INTERNAL_aaa84fdf_4_k_cu_54b917d34cuda3std6ranges3__45__cpo9iter_swapE[1];
.global .align 1 .b8 _ZN34_INTERNAL_aaa84fdf_4_k_cu_54b917d34cuda3std6ranges3__45__cpo4nextE[1];
.global .align 1 .b8 _ZN34_INTERNAL_aaa84fdf_4_k_cu_54b917d34cuda3std6ranges3__45__cpo4prevE[1];
.global .align 1 .b8 _ZN34_INTERNAL_aaa84fdf_4_k_cu_54b917d34cuda3std6ranges3__45__cpo4dataE[1];
.global .align 1 .b8 _ZN34_INTERNAL_aaa84fdf_4_k_cu_54b917d34cuda3std6ranges3__45__cpo5cdataE[1];
.global .align 1 .b8 _ZN34_INTERNAL_aaa84fdf_4_k_cu_54b917d34cuda3std6ranges3__45__cpo4sizeE[1];
.global .align 1 .b8 _ZN34_INTERNAL_aaa84fdf_4_k_cu_54b917d34cuda3std6ranges3__45__cpo5ssizeE[1];
.global .align 1 .b8 _ZN34_INTERNAL_aaa84fdf_4_k_cu_54b917d34cuda3std6ranges3__45__cpo8distanceE[1];
.global .align 1 .b8 _ZN34_INTERNAL_aaa84fdf_4_k_cu_54b917d36thrust24THRUST_300001_SM_1000_NS8cuda_cub3parE[1];
.global .align 1 .b8 _ZN34_INTERNAL_aaa84fdf_4_k_cu_54b917d36thrust24THRUST_300001_SM_1000_NS8cuda_cub10par_nosyncE[1];
.global .align 1 .b8 _ZN34_INTERNAL_aaa84fdf_4_k_cu_54b917d36thrust24THRUST_300001_SM_1000_NS6system6detail10sequential3seqE[1];
.global .align 1 .b8 _ZN34_INTERNAL_aaa84fdf_4_k_cu_54b917d36thrust24THRUST_300001_SM_1000_NS12placeholders2_1E[1];
.global .align 1 .b8 _ZN34_INTERNAL_aaa84fdf_4_k_cu_54b917d36thrust24THRUST_300001_SM_1000_NS12placeholders2_2E[1];
.global .align 1 .b8 _ZN34_INTERNAL_aaa84fdf_4_k_cu_54b917d36thrust24THRUST_300001_SM_1000_NS12placeholders2_3E[1];
.global .align 1 .b8 _ZN34_INTERNAL_aaa84fdf_4_k_cu_54b917d36thrust24THRUST_300001_SM_1000_NS12placeholders2_4E[1];
.global .align 1 .b8 _ZN34_INTERNAL_aaa84fdf_4_k_cu_54b917d36thrust24THRUST_300001_SM_1000_NS12placeholders2_5E[1];
.global .align 1 .b8 _ZN34_INTERNAL_aaa84fdf_4_k_cu_54b917d36thrust24THRUST_300001_SM_1000_NS12placeholders2_6E[1];
.global .align 1 .b8 _ZN34_INTERNAL_aaa84fdf_4_k_cu_54b917d36thrust24THRUST_300001_SM_1000_NS12placeholders2_7E[1];
.global .align 1 .b8 _ZN34_INTERNAL_aaa84fdf_4_k_cu_54b917d36thrust24THRUST_300001_SM_1000_NS12placeholders2_8E[1];
.global .align 1 .b8 _ZN34_INTERNAL_aaa84fdf_4_k_cu_54b917d36thrust24THRUST_300001_SM_1000_NS12placeholders2_9E[1];
.global .align 1 .b8 _ZN34_INTERNAL_aaa84fdf_4_k_cu_54b917d36thrust24THRUST_300001_SM_1000_NS12placeholders3_10E[1];
.global .align 1 .b8 _ZN34_INTERNAL_aaa84fdf_4_k_cu_54b917d36thrust24THRUST_300001_SM_1000_NS3seqE[1];

.visible .entry _Z15histogramKernelPKhPiS1_S1_ii(
	.param .u64 .ptr .align 1 _Z15histogramKernelPKhPiS1_S1_ii_param_0,
	.param .u64 .ptr .align 1 _Z15histogramKernelPKhPiS1_S1_ii_param_1,
	.param .u64 .ptr .align 1 _Z15histogramKernelPKhPiS1_S1_ii_param_2,
	.param .u64 .ptr .align 1 _Z15histogramKernelPKhPiS1_S1_ii_param_3,
	.param .u32 _Z15histogramKernelPKhPiS1_S1_ii_param_4,
	.param .u32 _Z15histogramKernelPKhPiS1_S1_ii_param_5
)
{
	.reg .pred 	%p<4>;
	.reg .b32 	%r<21>;
	.reg .b64 	%rd<20>;

	ld.param.u64 	%rd1, [_Z15histogramKernelPKhPiS1_S1_ii_param_0];
	ld.param.u64 	%rd2, [_Z15histogramKernelPKhPiS1_S1_ii_param_1];
	ld.param.u64 	%rd3, [_Z15histogramKernelPKhPiS1_S1_ii_param_2];
	ld.param.u64 	%rd4, [_Z15histogramKernelPKhPiS1_S1_ii_param_3];
	ld.param.u32 	%r3, [_Z15histogramKernelPKhPiS1_S1_ii_param_4];
	ld.param.u32 	%r5, [_Z15histogramKernelPKhPiS1_S1_ii_param_5];
	mov.u32 	%r6, %ctaid.x;
	mov.u32 	%r7, %ntid.x;
	mov.u32 	%r8, %tid.x;
	mad.lo.s32 	%r1, %r6, %r7, %r8;
	mov.u32 	%r9, %ctaid.y;
	mov.u32 	%r10, %ntid.y;
	mov.u32 	%r11, %tid.y;
	mad.lo.s32 	%r12, %r9, %r10, %r11;
	setp.ge.s32 	%p1, %r1, %r3;
	setp.ge.s32 	%p2, %r12, %r5;
	or.pred  	%p3, %p1, %p2;
	@%p3 bra 	$L__BB0_2;
	cvta.to.global.u64 	%rd5, %rd1;
	cvta.to.global.u64 	%rd6, %rd2;
	cvta.to.global.u64 	%rd7, %rd3;
	cvta.to.global.u64 	%rd8, %rd4;
	mad.lo.s32 	%r13, %r3, %r12, %r1;
	cvt.s64.s32 	%rd9, %r13;
	add.s64 	%rd10, %rd5, %rd9;
	ld.global.u8 	%r14, [%rd10];
	mul.wide.u32 	%rd11, %r14, 4;
	add.s64 	%rd12, %rd6, %rd11;
	atom.global.add.u32 	%r15, [%rd12], 1;
	mul.lo.s32 	%r16, %r5, %r3;
	cvt.s64.s32 	%rd13, %r16;
	add.s64 	%rd14, %rd10, %rd13;
	ld.global.u8 	%r17, [%rd14];
	mul.wide.u32 	%rd15, %r17, 4;
	add.s64 	%rd16, %rd7, %rd15;
	atom.global.add.u32 	%r18, [%rd16], 1;
	add.s64 	%rd17, %rd14, %rd13;
	ld.global.u8 	%r19, [%rd17];
	mul.wide.u32 	%rd18, %r19, 4;
	add.s64 	%rd19, %rd8, %rd18;
	atom.global.add.u32 	%r20, [%rd19], 1;
$L__BB0_2:
	ret;

}
	// .globl	_Z18equalizationKernelPKhPhPfii
.visible .entry _Z18equalizationKernelPKhPhPfii(
	.param .u64 .ptr .align 1 _Z18equalizationKernelPKhPhPfii_param_0,
	.param .u64 .ptr .align 1 _Z18equalizationKernelPKhPhPfii_param_1,
	.param .u64 .ptr .align 1 _Z18equalizationKernelPKhPhPfii_param_2,
	.param .u32 _Z18equalizationKernelPKhPhPfii_param_3,
	.param .u32 _Z18equalizationKernelPKhPhPfii_param_4
)
{
	.reg .pred 	%p<4>;
	.reg .b32 	%r<21>;
	.reg .b32 	%f<7>;
	.reg .b64 	%rd<21>;

	ld.param.u64 	%rd1, [_Z18equalizationKernelPKhPhPfii_param_0];
	ld.param.u64 	%rd2, [_Z18equalizationKernelPKhPhPfii_param_1];
	ld.param.u64 	%rd3, [_Z18equalizationKernelPKhPhPfii_param_2];
	ld.param.u32 	%r3, [_Z18equalizationKernelPKhPhPfii_param_3];
	ld.param.u32 	%r5, [_Z18equalizationKernelPKhPhPfii_param_4];
	mov.u32 	%r6, %ctaid.x;
	mov.u32 	%r7, %ntid.x;
	mov.u32 	%r8, %tid.x;
	mad.lo.s32 	%r1, %r6, %r7, %r8;
	mov.u32 	%r9, %ctaid.y;
	mov.u32 	%r10, %ntid.y;
	mov.u32 	%r11, %tid.y;
	mad.lo.s32 	%r12, %r9, %r10, %r11;
	setp.ge.s32 	%p1, %r1, %r3;
	setp.ge.s32 	%p2, %r12, %r5;
	or.pred  	%p3, %p1, %p2;
	@%p3 bra 	$L__BB1_2;
	cvta.to.global.u64 	%rd4, %rd1;
	cvta.to.global.u64 	%rd5, %rd3;
	cvta.to.global.u64 	%rd6, %rd2;
	mad.lo.s32 	%r13, %r3, %r12, %r1;
	cvt.s64.s32 	%rd7, %r13;
	add.s64 	%rd8, %rd4, %rd7;
	ld.global.u8 	%r14, [%rd8];
	mul.wide.u32 	%rd9, %r14, 4;
	add.s64 	%rd10, %rd5, %rd9;
	ld.global.f32 	%f1, [%rd10];
	mul.f32 	%f2, %f1, 0f437F0000;
	cvt.rzi.u32.f32 	%r15, %f2;
	add.s64 	%rd11, %rd6, %rd7;
	st.global.u8 	[%rd11], %r15;
	mul.lo.s32 	%r16, %r5, %r3;
	cvt.s64.s32 	%rd12, %r16;
	add.s64 	%rd13, %rd8, %rd12;
	ld.global.u8 	%r17, [%rd13];
	mul.wide.u32 	%rd14, %r17, 4;
	add.s64 	%rd15, %rd5, %rd14;
	ld.global.f32 	%f3, [%rd15];
	mul.f32 	%f4, %f3, 0f437F0000;
	cvt.rzi.u32.f32 	%r18, %f4;
	add.s64 	%rd16, %rd11, %rd12;
	st.global.u8 	[%rd16], %r18;
	add.s64 	%rd17, %rd13, %rd12;
	ld.global.u8 	%r19, [%rd17];
	mul.wide.u32 	%rd18, %r19, 4;
	add.s64 	%rd19, %rd5, %rd18;
	ld.global.f32 	%f5, [%rd19];
	mul.f32 	%f6, %f5, 0f437F0000;
	cvt.rzi.u32.f32 	%r20, %f6;
	add.s64 	%rd20, %rd16, %rd12;
	st.global.u8 	[%rd20], %r20;
$L__BB1_2:
	ret;

}
	// .globl	_Z16compute_hist_avgPKiS0_S0_iiPf
.visible .entry _Z16compute_hist_avgPKiS0_S0_iiPf(
	.param .u64 .ptr .align 1 _Z16compute_hist_avgPKiS0_S0_iiPf_param_0,
	.param .u64 .ptr .align 1 _Z16compute_hist_avgPKiS0_S0_iiPf_param_1,
	.param .u64 .ptr .align 1 _Z16compute_hist_avgPKiS0_S0_iiPf_param_2,
	.param .u32 _Z16compute_hist_avgPKiS0_S0_iiPf_param_3,
	.param .u32 _Z16compute_hist_avgPKiS0_S0_iiPf_param_4,
	.param .u64 .ptr .align 1 _Z16compute_hist_avgPKiS0_S0_iiPf_param_5
)
{
	.reg .pred 	%p<2>;
	.reg .b32 	%r<12>;
	.reg .b32 	%f<5>;
	.reg .b64 	%rd<14>;

	ld.param.u64 	%rd1, [_Z16compute_hist_avgPKiS0_S0_iiPf_param_0];
	ld.param.u64 	%rd2, [_Z16compute_hist_avgPKiS0_S0_iiPf_param_1];
	ld.param.u64 	%rd3, [_Z16compute_hist_avgPKiS0_S0_iiPf_param_2];
	ld.param.u32 	%r2, [_Z16compute_hist_avgPKiS0_S0_iiPf_param_3];
	ld.param.u32 	%r3, [_Z16compute_hist_avgPKiS0_S0_iiPf_param_4];
	ld.param.u64 	%rd4, [_Z16compute_hist_avgPKiS0_S0_iiPf_param_5];
	mov.u32 	%r4, %ctaid.x;
	mov.u32 	%r5, %ntid.x;
	mov.u32 	%r6, %tid.x;
	mad.lo.s32 	%r1, %r4, %r5, %r6;
	setp.ge.s32 	%p1, %r1, %r3;
	@%p1 bra 	$L__BB2_2;
	cvta.to.global.u64 	%rd5, %rd1;
	cvta.to.global.u64 	%rd6, %rd2;
	cvta.to.global.u64 	%rd7, %rd3;
	cvta.to.global.u64 	%rd8, %rd4;
	mul.wide.s32 	%rd9, %r1, 4;
	add.s64 	%rd10, %rd5, %rd9;
	ld.global.u32 	%r7, [%rd10];
	add.s64 	%rd11, %rd6, %rd9;
	ld.global.u32 	%r8, [%rd11];
	add.s32 	%r9, %r8, %r7;
	add.s64 	%rd12, %rd7, %rd9;
	ld.global.u32 	%r10, [%rd12];
	add.s32 	%r11, %r9, %r10;
	cvt.rn.f32.s32 	%f1, %r11;
	cvt.rn.f32.s32 	%f2, %r2;
	mul.f32 	%f3, %f2, 0f40400000;
	div.rn.f32 	%f4, %f1, %f3;
	add.s64 	%rd13, %rd8, %rd9;
	st.global.f32 	[%rd13], %f4;
$L__BB2_2:
	ret;

}
	// .globl	_Z11claheKernelPKhPhfiiii
.visible .entry _Z11claheKernelPKhPhfiiii(
	.param .u64 .ptr .align 1 _Z11claheKernelPKhPhfiiii_param_0,
	.param .u64 .ptr .align 1 _Z11claheKernelPKhPhfiiii_param_1,
	.param .f32 _Z11claheKernelPKhPhfiiii_param_2,
	.param .u32 _Z11claheKernelPKhPhfiiii_param_3,
	.param .u32 _Z11claheKernelPKhPhfiiii_param_4,
	.param .u32 _Z11claheKernelPKhPhfiiii_param_5,
	.param .u32 _Z11claheKernelPKhPhfiiii_param_6
)
{
	.local .align 16 .b8 	__local_depot3[7168];
	.reg .b64 	%SP;
	.reg .b64 	%SPL;
	.reg .pred 	%p<39>;
	.reg .b32 	%r<283>;
	.reg .b32 	%f<346>;
	.reg .b64 	%rd<258>;

	mov.u64 	%SPL, __local_depot3;
	ld.param.u64 	%rd42, [_Z11claheKernelPKhPhfiiii_param_0];
	ld.param.u64 	%rd43, [_Z11claheKernelPKhPhfiiii_param_1];
	ld.param.f32 	%f23, [_Z11claheKernelPKhPhfiiii_param_2];
	ld.param.u32 	%r64, [_Z11claheKernelPKhPhfiiii_param_3];
	ld.param.u32 	%r65, [_Z11claheKernelPKhPhfiiii_param_4];
	ld.param.u32 	%r68, [_Z11claheKernelPKhPhfiiii_param_5];
	ld.param.u32 	%r67, [_Z11claheKernelPKhPhfiiii_param_6];
	cvta.to.global.u64 	%rd1, %rd43;
	cvta.to.global.u64 	%rd2, %rd42;
	add.u64 	%rd3, %SPL, 0;
	add.u64 	%rd4, %SPL, 1024;
	add.u64 	%rd5, %SPL, 2048;
	add.u64 	%rd6, %SPL, 3072;
	add.u64 	%rd7, %SPL, 4096;
	add.u64 	%rd8, %SPL, 5120;
	add.u64 	%rd9, %SPL, 6144;
	mov.u32 	%r69, %ctaid.x;
	mov.u32 	%r70, %ntid.x;
	mov.u32 	%r71, %tid.x;
	mad.lo.s32 	%r1, %r69, %r70, %r71;
	mov.u32 	%r72, %ctaid.y;
	mov.u32 	%r73, %ntid.y;
	mov.u32 	%r74, %tid.y;
	mad.lo.s32 	%r75, %r72, %r73, %r74;
	setp.ge.s32 	%p1, %r1, %r65;
	setp.ge.s32 	%p2, %r75, %r68;
	or.pred  	%p3, %p1, %p2;
	@%p3 bra 	$L__BB3_52;
	sub.s32 	%r76, %r1, %r64;
	cvt.rn.f32.s32 	%f24, %r76;
	max.f32 	%f25, %f24, 0f00000000;
	cvt.rzi.s32.f32 	%r279, %f25;
	add.s32 	%r77, %r65, -1;
	cvt.rn.f32.s32 	%f1, %r77;
	add.s32 	%r78, %r64, %r1;
	cvt.rn.f32.s32 	%f26, %r78;
	min.f32 	%f27, %f1, %f26;
	cvt.rzi.s32.f32 	%r4, %f27;
	sub.s32 	%r79, %r75, %r64;
	cvt.rn.f32.s32 	%f28, %r79;
	max.f32 	%f29, %f28, 0f00000000;
	cvt.rzi.s32.f32 	%r5, %f29;
	add.s32 	%r80, %r68, -1;
	cvt.rn.f32.u32 	%f2, %r80;
	add.s32 	%r81, %r64, %r75;
	cvt.rn.f32.s32 	%f30, %r81;
	min.f32 	%f31, %f2, %f30;
	cvt.rzi.s32.f32 	%r6, %f31;
	mov.b64 	%rd249, 0;
$L__BB3_2:
	shl.b64 	%rd52, %rd249, 2;
	add.s64 	%rd53, %rd3, %rd52;
	mov.b32 	%r82, 0;
	st.local.u32 	[%rd53], %r82;
	add.s64 	%rd11, %rd249, 1;
	setp.lt.u64 	%p4, %rd249, 255;
	mov.u64 	%rd249, %rd11;
	@%p4 bra 	$L__BB3_2;
	mov.b64 	%rd250, 0;
$L__BB3_4:
	shl.b64 	%rd55, %rd250, 2;
	add.s64 	%rd56, %rd4, %rd55;
	mov.b32 	%r83, 0;
	st.local.u32 	[%rd56], %r83;
	add.s64 	%rd13, %rd250, 1;
	setp.lt.u64 	%p5, %rd250, 255;
	mov.u64 	%rd250, %rd13;
	@%p5 bra 	$L__BB3_4;
	mov.b64 	%rd251, 0;
$L__BB3_6:
	shl.b64 	%rd58, %rd251, 2;
	add.s64 	%rd59, %rd5, %rd58;
	mov.b32 	%r84, 0;
	st.local.u32 	[%rd59], %r84;
	add.s64 	%rd15, %rd251, 1;
	setp.lt.u64 	%p6, %rd251, 255;
	mov.u64 	%rd251, %rd15;
	@%p6 bra 	$L__BB3_6;
	setp.gt.s32 	%p7, %r279, %r4;
	mov.f32 	%f340, 0f00000000;
	mov.f32 	%f341, %f340;
	mov.f32 	%f342, %f340;
	@%p7 bra 	$L__BB3_19;
	mul.lo.s32 	%r7, %r68, %r65;
	sub.s32 	%r85, %r6, %r5;
	add.s32 	%r86, %r85, 1;
	and.b32  	%r8, %r86, 3;
	mul.lo.s32 	%r9, %r5, %r65;
	neg.s32 	%r10, %r6;
	shl.b32 	%r11, %r65, 2;
	cvt.s64.s32 	%rd95, %r7;
	cvt.s64.s32 	%rd102, %r65;
	mov.u32 	%r267, %r279;
$L__BB3_9:
	mov.u32 	%r12, %r267;
	setp.lt.s32 	%p8, %r6, %r5;
	@%p8 bra 	$L__BB3_17;
	setp.eq.s32 	%p9, %r8, 0;
	mov.u32 	%r268, %r5;
	@%p9 bra 	$L__BB3_14;
	add.s32 	%r268, %r5, 1;
	setp.eq.s32 	%p10, %r8, 1;
	add.s32 	%r87, %r9, %r12;
	cvt.s64.s32 	%rd60, %r87;
	add.s64 	%rd16, %rd2, %rd60;
	ld.global.u8 	%r88, [%rd16];
	mul.wide.u32 	%rd61, %r88, 4;
	add.s64 	%rd62, %rd3, %rd61;
	ld.local.u32 	%r89, [%rd62];
	add.s32 	%r90, %r89, 1;
	st.local.u32 	[%rd62], %r90;
	cvt.s64.s32 	%rd63, %r7;
	add.s64 	%rd64, %rd16, %rd63;
	ld.global.u8 	%r91, [%rd64];
	mul.wide.u32 	%rd65, %r91, 4;
	add.s64 	%rd66, %rd4, %rd65;
	ld.local.u32 	%r92, [%rd66];
	add.s32 	%r93, %r92, 1;
	st.local.u32 	[%rd66], %r93;
	add.s64 	%rd67, %rd64, %rd63;
	ld.global.u8 	%r94, [%rd67];
	mul.wide.u32 	%rd68, %r94, 4;
	add.s64 	%rd69, %rd5, %rd68;
	ld.local.u32 	%r95, [%rd69];
	add.s32 	%r96, %r95, 1;
	st.local.u32 	[%rd69], %r96;
	@%p10 bra 	$L__BB3_14;
	add.s32 	%r268, %r5, 2;
	cvt.s64.s32 	%rd70, %r7;
	setp.eq.s32 	%p11, %r8, 2;
	cvt.s64.s32 	%rd71, %r65;
	add.s64 	%rd17, %rd16, %rd71;
	ld.global.u8 	%r97, [%rd17];
	mul.wide.u32 	%rd72, %r97, 4;
	add.s64 	%rd73, %rd3, %rd72;
	ld.local.u32 	%r98, [%rd73];
	add.s32 	%r99, %r98, 1;
	st.local.u32 	[%rd73], %r99;
	add.s64 	%rd74, %rd17, %rd70;
	ld.global.u8 	%r100, [%rd74];
	mul.wide.u32 	%rd75, %r100, 4;
	add.s64 	%rd76, %rd4, %rd75;
	ld.local.u32 	%r101, [%rd76];
	add.s32 	%r102, %r101, 1;
	st.local.u32 	[%rd76], %r102;
	add.s64 	%rd77, %rd74, %rd70;
	ld.global.u8 	%r103, [%rd77];
	mul.wide.u32 	%rd78, %r103, 4;
	add.s64 	%rd79, %rd5, %rd78;
	ld.local.u32 	%r104, [%rd79];
	add.s32 	%r105, %r104, 1;
	st.local.u32 	[%rd79], %r105;
	@%p11 bra 	$L__BB3_14;
	add.s32 	%r268, %r5, 3;
	cvt.s64.s32 	%rd80, %r65;
	cvt.s64.s32 	%rd81, %r7;
	add.s64 	%rd82, %rd17, %rd80;
	ld.global.u8 	%r106, [%rd82];
	mul.wide.u32 	%rd83, %r106, 4;
	add.s64 	%rd84, %rd3, %rd83;
	ld.local.u32 	%r107, [%rd84];
	add.s32 	%r108, %r107, 1;
	st.local.u32 	[%rd84], %r108;
	add.s64 	%rd85, %rd82, %rd81;
	ld.global.u8 	%r109, [%rd85];
	mul.wide.u32 	%rd86, %r109, 4;
	add.s64 	%rd87, %rd4, %rd86;
	ld.local.u32 	%r110, [%rd87];
	add.s32 	%r111, %r110, 1;
	st.local.u32 	[%rd87], %r111;
	add.s64 	%rd88, %rd85, %rd81;
	ld.global.u8 	%r112, [%rd88];
	mul.wide.u32 	%rd89, %r112, 4;
	add.s64 	%rd90, %rd5, %rd89;
	ld.local.u32 	%r113, [%rd90];
	add.s32 	%r114, %r113, 1;
	st.local.u32 	[%rd90], %r114;
$L__BB3_14:
	sub.s32 	%r115, %r6, %r5;
	setp.lt.u32 	%p12, %r115, 3;
	@%p12 bra 	$L__BB3_17;
	add.s32 	%r270, %r10, %r268;
	mad.lo.s32 	%r269, %r65, %r268, %r12;
$L__BB3_16:
	cvt.s64.s32 	%rd91, %r269;
	add.s64 	%rd92, %rd2, %rd91;
	ld.global.u8 	%r116, [%rd92];
	mul.wide.u32 	%rd93, %r116, 4;
	add.s64 	%rd94, %rd3, %rd93;
	ld.local.u32 	%r117, [%rd94];
	add.s32 	%r118, %r117, 1;
	st.local.u32 	[%rd94], %r118;
	add.s64 	%rd96, %rd92, %rd95;
	ld.global.u8 	%r119, [%rd96];
	mul.wide.u32 	%rd97, %r119, 4;
	add.s64 	%rd98, %rd4, %rd97;
	ld.local.u32 	%r120, [%rd98];
	add.s32 	%r121, %r120, 1;
	st.local.u32 	[%rd98], %r121;
	add.s64 	%rd99, %rd96, %rd95;
	ld.global.u8 	%r122, [%rd99];
	mul.wide.u32 	%rd100, %r122, 4;
	add.s64 	%rd101, %rd5, %rd100;
	ld.local.u32 	%r123, [%rd101];
	add.s32 	%r124, %r123, 1;
	st.local.u32 	[%rd101], %r124;
	add.s64 	%rd103, %rd92, %rd102;
	ld.global.u8 	%r125, [%rd103];
	mul.wide.u32 	%rd104, %r125, 4;
	add.s64 	%rd105, %rd3, %rd104;
	ld.local.u32 	%r126, [%rd105];
	add.s32 	%r127, %r126, 1;
	st.local.u32 	[%rd105], %r127;
	add.s64 	%rd106, %rd103, %rd95;
	ld.global.u8 	%r128, [%rd106];
	mul.wide.u32 	%rd107, %r128, 4;
	add.s64 	%rd108, %rd4, %rd107;
	ld.local.u32 	%r129, [%rd108];
	add.s32 	%r130, %r129, 1;
	st.local.u32 	[%rd108], %r130;
	add.s64 	%rd109, %rd106, %rd95;
	ld.global.u8 	%r131, [%rd109];
	mul.wide.u32 	%rd110, %r131, 4;
	add.s64 	%rd111, %rd5, %rd110;
	ld.local.u32 	%r132, [%rd111];
	add.s32 	%r133, %r132, 1;
	st.local.u32 	[%rd111], %r133;
	add.s64 	%rd112, %rd103, %rd102;
	ld.global.u8 	%r134, [%rd112];
	mul.wide.u32 	%rd113, %r134, 4;
	add.s64 	%rd114, %rd3, %rd113;
	ld.local.u32 	%r135, [%rd114];
	add.s32 	%r136, %r135, 1;
	st.local.u32 	[%rd114], %r136;
	add.s64 	%rd115, %rd112, %rd95;
	ld.global.u8 	%r137, [%rd115];
	mul.wide.u32 	%rd116, %r137, 4;
	add.s64 	%rd117, %rd4, %rd116;
	ld.local.u32 	%r138, [%rd117];
	add.s32 	%r139, %r138, 1;
	st.local.u32 	[%rd117], %r139;
	add.s64 	%rd118, %rd115, %rd95;
	ld.global.u8 	%r140, [%rd118];
	mul.wide.u32 	%rd119, %r140, 4;
	add.s64 	%rd120, %rd5, %rd119;
	ld.local.u32 	%r141, [%rd120];
	add.s32 	%r142, %r141, 1;
	st.local.u32 	[%rd120], %r142;
	add.s64 	%rd121, %rd112, %rd102;
	ld.global.u8 	%r143, [%rd121];
	mul.wide.u32 	%rd122, %r143, 4;
	add.s64 	%rd123, %rd3, %rd122;
	ld.local.u32 	%r144, [%rd123];
	add.s32 	%r145, %r144, 1;
	st.local.u32 	[%rd123], %r145;
	add.s64 	%rd124, %rd121, %rd95;
	ld.global.u8 	%r146, [%rd124];
	mul.wide.u32 	%rd125, %r146, 4;
	add.s64 	%rd126, %rd4, %rd125;
	ld.local.u32 	%r147, [%rd126];
	add.s32 	%r148, %r147, 1;
	st.local.u32 	[%rd126], %r148;
	add.s64 	%rd127, %rd124, %rd95;
	ld.global.u8 	%r149, [%rd127];
	mul.wide.u32 	%rd128, %r149, 4;
	add.s64 	%rd129, %rd5, %rd128;
	ld.local.u32 	%r150, [%rd129];
	add.s32 	%r151, %r150, 1;
	st.local.u32 	[%rd129], %r151;
	add.s32 	%r270, %r270, 4;
	add.s32 	%r269, %r269, %r11;
	setp.ne.s32 	%p13, %r270, 1;
	@%p13 bra 	$L__BB3_16;
$L__BB3_17:
	add.s32 	%r267, %r12, 1;
	setp.ne.s32 	%p14, %r12, %r4;
	@%p14 bra 	$L__BB3_9;
	ld.local.u32 	%r152, [%rd3];
	ld.local.u32 	%r153, [%rd4];
	ld.local.u32 	%r154, [%rd5];
	cvt.rn.f32.s32 	%f342, %r152;
	cvt.rn.f32.s32 	%f341, %r153;
	cvt.rn.f32.s32 	%f340, %r154;
$L__BB3_19:
	mul.lo.s32 	%r156, %r67, %r67;
	cvt.rn.f32.u32 	%f9, %r156;
	div.rn.f32 	%f345, %f342, %f9;
	st.local.f32 	[%rd6], %f345;
	div.rn.f32 	%f344, %f341, %f9;
	st.local.f32 	[%rd7], %f344;
	div.rn.f32 	%f343, %f340, %f9;
	st.local.f32 	[%rd8], %f343;
	add.s64 	%rd257, %rd8, 8;
	add.s64 	%rd256, %rd3, 8;
	add.s64 	%rd255, %rd5, 8;
	add.s64 	%rd254, %rd7, 8;
	add.s64 	%rd253, %rd6, 8;
	add.s64 	%rd252, %rd4, 8;
	mov.b32 	%r271, 0;
$L__BB3_20:
	ld.local.u32 	%r157, [%rd256+-4];
	cvt.rn.f32.s32 	%f33, %r157;
	div.rn.f32 	%f34, %f33, %f9;
	add.f32 	%f35, %f345, %f34;
	st.local.f32 	[%rd253+-4], %f35;
	ld.local.u32 	%r158, [%rd252+-4];
	cvt.rn.f32.s32 	%f36, %r158;
	div.rn.f32 	%f37, %f36, %f9;
	add.f32 	%f38, %f344, %f37;
	st.local.f32 	[%rd254+-4], %f38;
	ld.local.u32 	%r159, [%rd255+-4];
	cvt.rn.f32.s32 	%f39, %r159;
	div.rn.f32 	%f40, %f39, %f9;
	add.f32 	%f41, %f343, %f40;
	st.local.f32 	[%rd257+-4], %f41;
	ld.local.v2.u32 	{%r160, %r161}, [%rd256];
	cvt.rn.f32.s32 	%f42, %r160;
	div.rn.f32 	%f43, %f42, %f9;
	add.f32 	%f44, %f35, %f43;
	ld.local.v2.u32 	{%r162, %r163}, [%rd252];
	cvt.rn.f32.s32 	%f45, %r162;
	div.rn.f32 	%f46, %f45, %f9;
	add.f32 	%f47, %f38, %f46;
	ld.local.v2.u32 	{%r164, %r165}, [%rd255];
	cvt.rn.f32.s32 	%f48, %r164;
	div.rn.f32 	%f49, %f48, %f9;
	add.f32 	%f50, %f41, %f49;
	cvt.rn.f32.s32 	%f51, %r161;
	div.rn.f32 	%f52, %f51, %f9;
	add.f32 	%f16, %f44, %f52;
	st.local.v2.f32 	[%rd253], {%f44, %f16};
	cvt.rn.f32.s32 	%f53, %r163;
	div.rn.f32 	%f54, %f53, %f9;
	add.f32 	%f17, %f47, %f54;
	st.local.v2.f32 	[%rd254], {%f47, %f17};
	cvt.rn.f32.s32 	%f55, %r165;
	div.rn.f32 	%f56, %f55, %f9;
	add.f32 	%f18, %f50, %f56;
	st.local.v2.f32 	[%rd257], {%f50, %f18};
	setp.ne.s32 	%p15, %r271, 252;
	@%p15 bra 	$L__BB3_53;
	mov.b32 	%r272, 0;
$L__BB3_22:
	mul.wide.u32 	%rd130, %r272, 4;
	add.s64 	%rd131, %rd6, %rd130;
	ld.local.v4.f32 	{%f63, %f64, %f65, %f66}, [%rd131];
	add.s64 	%rd132, %rd7, %rd130;
	ld.local.v4.f32 	{%f67, %f68, %f69, %f70}, [%rd132];
	add.f32 	%f71, %f63, %f67;
	add.s64 	%rd133, %rd8, %rd130;
	ld.local.v4.f32 	{%f72, %f73, %f74, %f75}, [%rd133];
	add.f32 	%f76, %f71, %f72;
	div.rn.f32 	%f77, %f76, 0f40400000;
	add.s64 	%rd134, %rd9, %rd130;
	add.f32 	%f78, %f64, %f68;
	add.f32 	%f79, %f78, %f73;
	div.rn.f32 	%f80, %f79, 0f40400000;
	add.f32 	%f81, %f65, %f69;
	add.f32 	%f82, %f81, %f74;
	div.rn.f32 	%f83, %f82, 0f40400000;
	add.f32 	%f84, %f66, %f70;
	add.f32 	%f85, %f84, %f75;
	div.rn.f32 	%f86, %f85, 0f40400000;
	st.local.v4.f32 	[%rd134], {%f77, %f80, %f83, %f86};
	ld.local.v4.f32 	{%f87, %f88, %f89, %f90}, [%rd131+16];
	ld.local.v4.f32 	{%f91, %f92, %f93, %f94}, [%rd132+16];
	add.f32 	%f95, %f87, %f91;
	ld.local.v4.f32 	{%f96, %f97, %f98, %f99}, [%rd133+16];
	add.f32 	%f100, %f95, %f96;
	div.rn.f32 	%f101, %f100, 0f40400000;
	add.f32 	%f102, %f88, %f92;
	add.f32 	%f103, %f102, %f97;
	div.rn.f32 	%f104, %f103, 0f40400000;
	add.f32 	%f105, %f89, %f93;
	add.f32 	%f106, %f105, %f98;
	div.rn.f32 	%f107, %f106, 0f40400000;
	add.f32 	%f108, %f90, %f94;
	add.f32 	%f109, %f108, %f99;
	div.rn.f32 	%f110, %f109, 0f40400000;
	st.local.v4.f32 	[%rd134+16], {%f101, %f104, %f107, %f110};
	ld.local.v4.f32 	{%f111, %f112, %f113, %f114}, [%rd131+32];
	ld.local.v4.f32 	{%f115, %f116, %f117, %f118}, [%rd132+32];
	add.f32 	%f119, %f111, %f115;
	ld.local.v4.f32 	{%f120, %f121, %f122, %f123}, [%rd133+32];
	add.f32 	%f124, %f119, %f120;
	div.rn.f32 	%f125, %f124, 0f40400000;
	add.f32 	%f126, %f112, %f116;
	add.f32 	%f127, %f126, %f121;
	div.rn.f32 	%f128, %f127, 0f40400000;
	add.f32 	%f129, %f113, %f117;
	add.f32 	%f130, %f129, %f122;
	div.rn.f32 	%f131, %f130, 0f40400000;
	add.f32 	%f132, %f114, %f118;
	add.f32 	%f133, %f132, %f123;
	div.rn.f32 	%f134, %f133, 0f40400000;
	st.local.v4.f32 	[%rd134+32], {%f125, %f128, %f131, %f134};
	ld.local.v4.f32 	{%f135, %f136, %f137, %f138}, [%rd131+48];
	ld.local.v4.f32 	{%f139, %f140, %f141, %f142}, [%rd132+48];
	add.f32 	%f143, %f135, %f139;
	ld.local.v4.f32 	{%f144, %f145, %f146, %f147}, [%rd133+48];
	add.f32 	%f148, %f143, %f144;
	div.rn.f32 	%f149, %f148, 0f40400000;
	add.f32 	%f150, %f136, %f140;
	add.f32 	%f151, %f150, %f145;
	div.rn.f32 	%f152, %f151, 0f40400000;
	add.f32 	%f153, %f137, %f141;
	add.f32 	%f154, %f153, %f146;
	div.rn.f32 	%f155, %f154, 0f40400000;
	add.f32 	%f156, %f138, %f142;
	add.f32 	%f157, %f156, %f147;
	div.rn.f32 	%f158, %f157, 0f40400000;
	st.local.v4.f32 	[%rd134+48], {%f149, %f152, %f155, %f158};
	add.s32 	%r272, %r272, 16;
	setp.ne.s32 	%p16, %r272, 256;
	@%p16 bra 	$L__BB3_22;
	setp.gt.s32 	%p17, %r279, %r4;
	mul.lo.s32 	%r28, %r68, %r65;
	mov.f32 	%f159, 0f3F800000;
	sub.f32 	%f22, %f159, %f23;
	add.s32 	%r29, %r6, 1;
	sub.s32 	%r30, %r6, %r5;
	@%p17 bra 	$L__BB3_52;
	sub.s32 	%r170, %r29, %r5;
	and.b32  	%r31, %r170, 3;
	cvt.rn.f32.s32 	%f160, %r5;
	min.f32 	%f161, %f2, %f160;
	max.f32 	%f162, %f161, 0f00000000;
	cvt.rzi.s32.f32 	%r171, %f162;
	mul.lo.s32 	%r32, %r171, %r65;
	mul.lo.s32 	%r33, %r5, %r65;
	add.s32 	%r34, %r5, 1;
	cvt.rn.f32.s32 	%f163, %r34;
	min.f32 	%f164, %f2, %f163;
	max.f32 	%f165, %f164, 0f00000000;
	cvt.rzi.s32.f32 	%r172, %f165;
	mul.lo.s32 	%r35, %r172, %r65;
	add.s32 	%r36, %r5, 2;
	cvt.rn.f32.s32 	%f166, %r36;
	min.f32 	%f167, %f2, %f166;
	max.f32 	%f168, %f167, 0f00000000;
	cvt.rzi.s32.f32 	%r173, %f168;
	mul.lo.s32 	%r37, %r173, %r65;
	add.s32 	%r38, %r5, 3;
	cvt.s64.s32 	%rd161, %r65;
	mov.u32 	%r273, %r279;
$L__BB3_25:
	mov.u32 	%r39, %r273;
	setp.lt.s32 	%p18, %r6, %r5;
	@%p18 bra 	$L__BB3_32;
	setp.eq.s32 	%p19, %r31, 0;
	cvt.rn.f32.s32 	%f169, %r39;
	min.f32 	%f170, %f1, %f169;
	max.f32 	%f171, %f170, 0f00000000;
	cvt.rzi.s32.f32 	%r40, %f171;
	mov.u32 	%r274, %r5;
	@%p19 bra 	$L__BB3_30;
	setp.eq.s32 	%p20, %r31, 1;
	add.s32 	%r174, %r40, %r32;
	cvt.s64.s32 	%rd135, %r174;
	add.s64 	%rd136, %rd2, %rd135;
	ld.global.u8 	%r175, [%rd136];
	mul.wide.u32 	%rd137, %r175, 4;
	add.s64 	%rd138, %rd9, %rd137;
	ld.local.f32 	%f172, [%rd138];
	sub.f32 	%f173, %f172, %f23;
	mul.f32 	%f174, %f173, 0f43800000;
	div.rn.f32 	%f175, %f174, %f22;
	min.f32 	%f176, %f175, 0f437F0000;
	max.f32 	%f177, %f176, 0f00000000;
	cvt.rzi.u32.f32 	%r176, %f177;
	add.s32 	%r177, %r39, %r33;
	cvt.s64.s32 	%rd139, %r177;
	add.s64 	%rd36, %rd1, %rd139;
	st.global.u8 	[%rd36], %r176;
	mov.u32 	%r274, %r34;
	@%p20 bra 	$L__BB3_30;
	setp.eq.s32 	%p21, %r31, 2;
	add.s32 	%r178, %r40, %r35;
	cvt.s64.s32 	%rd140, %r178;
	add.s64 	%rd141, %rd2, %rd140;
	ld.global.u8 	%r179, [%rd141];
	mul.wide.u32 	%rd142, %r179, 4;
	add.s64 	%rd143, %rd9, %rd142;
	ld.local.f32 	%f178, [%rd143];
	sub.f32 	%f179, %f178, %f23;
	mul.f32 	%f180, %f179, 0f43800000;
	div.rn.f32 	%f181, %f180, %f22;
	min.f32 	%f182, %f181, 0f437F0000;
	max.f32 	%f183, %f182, 0f00000000;
	cvt.rzi.u32.f32 	%r180, %f183;
	add.s64 	%rd37, %rd36, %rd161;
	st.global.u8 	[%rd37], %r180;
	mov.u32 	%r274, %r36;
	@%p21 bra 	$L__BB3_30;
	add.s32 	%r181, %r40, %r37;
	cvt.s64.s32 	%rd146, %r181;
	add.s64 	%rd147, %rd2, %rd146;
	ld.global.u8 	%r182, [%rd147];
	mul.wide.u32 	%rd148, %r182, 4;
	add.s64 	%rd149, %rd9, %rd148;
	ld.local.f32 	%f184, [%rd149];
	sub.f32 	%f185, %f184, %f23;
	mul.f32 	%f186, %f185, 0f43800000;
	div.rn.f32 	%f187, %f186, %f22;
	min.f32 	%f188, %f187, 0f437F0000;
	max.f32 	%f189, %f188, 0f00000000;
	cvt.rzi.u32.f32 	%r183, %f189;
	add.s64 	%rd150, %rd37, %rd161;
	st.global.u8 	[%rd150], %r183;
	mov.u32 	%r274, %r38;
$L__BB3_30:
	setp.lt.u32 	%p22, %r30, 3;
	@%p22 bra 	$L__BB3_32;
$L__BB3_31:
	cvt.rn.f32.s32 	%f190, %r274;
	min.f32 	%f191, %f2, %f190;
	max.f32 	%f192, %f191, 0f00000000;
	cvt.rzi.s32.f32 	%r184, %f192;
	mad.lo.s32 	%r185, %r184, %r65, %r40;
	cvt.s64.s32 	%rd151, %r185;
	add.s64 	%rd152, %rd2, %rd151;
	ld.global.u8 	%r186, [%rd152];
	mul.wide.u32 	%rd153, %r186, 4;
	add.s64 	%rd154, %rd9, %rd153;
	ld.local.f32 	%f193, [%rd154];
	sub.f32 	%f194, %f193, %f23;
	mul.f32 	%f195, %f194, 0f43800000;
	div.rn.f32 	%f196, %f195, %f22;
	min.f32 	%f197, %f196, 0f437F0000;
	max.f32 	%f198, %f197, 0f00000000;
	cvt.rzi.u32.f32 	%r187, %f198;
	mad.lo.s32 	%r188, %r274, %r65, %r39;
	cvt.s64.s32 	%rd155, %r188;
	add.s64 	%rd156, %rd1, %rd155;
	st.global.u8 	[%rd156], %r187;
	add.s32 	%r189, %r274, 1;
	cvt.rn.f32.s32 	%f199, %r189;
	min.f32 	%f200, %f2, %f199;
	max.f32 	%f201, %f200, 0f00000000;
	cvt.rzi.s32.f32 	%r190, %f201;
	mad.lo.s32 	%r191, %r190, %r65, %r40;
	cvt.s64.s32 	%rd157, %r191;
	add.s64 	%rd158, %rd2, %rd157;
	ld.global.u8 	%r192, [%rd158];
	mul.wide.u32 	%rd159, %r192, 4;
	add.s64 	%rd160, %rd9, %rd159;
	ld.local.f32 	%f202, [%rd160];
	sub.f32 	%f203, %f202, %f23;
	mul.f32 	%f204, %f203, 0f43800000;
	div.rn.f32 	%f205, %f204, %f22;
	min.f32 	%f206, %f205, 0f437F0000;
	max.f32 	%f207, %f206, 0f00000000;
	cvt.rzi.u32.f32 	%r193, %f207;
	add.s64 	%rd162, %rd156, %rd161;
	st.global.u8 	[%rd162], %r193;
	add.s32 	%r194, %r274, 2;
	cvt.rn.f32.s32 	%f208, %r194;
	min.f32 	%f209, %f2, %f208;
	max.f32 	%f210, %f209, 0f00000000;
	cvt.rzi.s32.f32 	%r195, %f210;
	mad.lo.s32 	%r196, %r195, %r65, %r40;
	cvt.s64.s32 	%rd163, %r196;
	add.s64 	%rd164, %rd2, %rd163;
	ld.global.u8 	%r197, [%rd164];
	mul.wide.u32 	%rd165, %r197, 4;
	add.s64 	%rd166, %rd9, %rd165;
	ld.local.f32 	%f211, [%rd166];
	sub.f32 	%f212, %f211, %f23;
	mul.f32 	%f213, %f212, 0f43800000;
	div.rn.f32 	%f214, %f213, %f22;
	min.f32 	%f215, %f214, 0f437F0000;
	max.f32 	%f216, %f215, 0f00000000;
	cvt.rzi.u32.f32 	%r198, %f216;
	add.s64 	%rd167, %rd162, %rd161;
	st.global.u8 	[%rd167], %r198;
	add.s32 	%r199, %r274, 3;
	cvt.rn.f32.s32 	%f217, %r199;
	min.f32 	%f218, %f2, %f217;
	max.f32 	%f219, %f218, 0f00000000;
	cvt.rzi.s32.f32 	%r200, %f219;
	mad.lo.s32 	%r201, %r200, %r65, %r40;
	cvt.s64.s32 	%rd168, %r201;
	add.s64 	%rd169, %rd2, %rd168;
	ld.global.u8 	%r202, [%rd169];
	mul.wide.u32 	%rd170, %r202, 4;
	add.s64 	%rd171, %rd9, %rd170;
	ld.local.f32 	%f220, [%rd171];
	sub.f32 	%f221, %f220, %f23;
	mul.f32 	%f222, %f221, 0f43800000;
	div.rn.f32 	%f223, %f222, %f22;
	min.f32 	%f224, %f223, 0f437F0000;
	max.f32 	%f225, %f224, 0f00000000;
	cvt.rzi.u32.f32 	%r203, %f225;
	add.s64 	%rd172, %rd167, %rd161;
	st.global.u8 	[%rd172], %r203;
	add.s32 	%r274, %r274, 4;
	setp.ne.s32 	%p23, %r274, %r29;
	@%p23 bra 	$L__BB3_31;
$L__BB3_32:
	add.s32 	%r273, %r39, 1;
	setp.ne.s32 	%p24, %r39, %r4;
	@%p24 bra 	$L__BB3_25;
	mov.u32 	%r276, %r279;
$L__BB3_34:
	mov.u32 	%r45, %r276;
	setp.lt.s32 	%p25, %r6, %r5;
	@%p25 bra 	$L__BB3_41;
	setp.eq.s32 	%p26, %r31, 0;
	cvt.rn.f32.s32 	%f226, %r45;
	min.f32 	%f227, %f1, %f226;
	max.f32 	%f228, %f227, 0f00000000;
	cvt.rzi.s32.f32 	%r204, %f228;
	add.s32 	%r46, %r204, %r28;
	add.s32 	%r47, %r45, %r28;
	mov.u32 	%r277, %r5;
	@%p26 bra 	$L__BB3_39;
	setp.eq.s32 	%p27, %r31, 1;
	add.s32 	%r205, %r46, %r32;
	cvt.s64.s32 	%rd173, %r205;
	add.s64 	%rd174, %rd2, %rd173;
	ld.global.u8 	%r206, [%rd174];
	mul.wide.u32 	%rd175, %r206, 4;
	add.s64 	%rd176, %rd9, %rd175;
	ld.local.f32 	%f229, [%rd176];
	sub.f32 	%f230, %f229, %f23;
	mul.f32 	%f231, %f230, 0f43800000;
	div.rn.f32 	%f232, %f231, %f22;
	min.f32 	%f233, %f232, 0f437F0000;
	max.f32 	%f234, %f233, 0f00000000;
	cvt.rzi.u32.f32 	%r207, %f234;
	add.s32 	%r208, %r47, %r33;
	cvt.s64.s32 	%rd177, %r208;
	add.s64 	%rd38, %rd1, %rd177;
	st.global.u8 	[%rd38], %r207;
	mov.u32 	%r277, %r34;
	@%p27 bra 	$L__BB3_39;
	setp.eq.s32 	%p28, %r31, 2;
	add.s32 	%r209, %r46, %r35;
	cvt.s64.s32 	%rd178, %r209;
	add.s64 	%rd179, %rd2, %rd178;
	ld.global.u8 	%r210, [%rd179];
	mul.wide.u32 	%rd180, %r210, 4;
	add.s64 	%rd181, %rd9, %rd180;
	ld.local.f32 	%f235, [%rd181];
	sub.f32 	%f236, %f235, %f23;
	mul.f32 	%f237, %f236, 0f43800000;
	div.rn.f32 	%f238, %f237, %f22;
	min.f32 	%f239, %f238, 0f437F0000;
	max.f32 	%f240, %f239, 0f00000000;
	cvt.rzi.u32.f32 	%r211, %f240;
	add.s64 	%rd39, %rd38, %rd161;
	st.global.u8 	[%rd39], %r211;
	mov.u32 	%r277, %r36;
	@%p28 bra 	$L__BB3_39;
	add.s32 	%r212, %r46, %r37;
	cvt.s64.s32 	%rd184, %r212;
	add.s64 	%rd185, %rd2, %rd184;
	ld.global.u8 	%r213, [%rd185];
	mul.wide.u32 	%rd186, %r213, 4;
	add.s64 	%rd187, %rd9, %rd186;
	ld.local.f32 	%f241, [%rd187];
	sub.f32 	%f242, %f241, %f23;
	mul.f32 	%f243, %f242, 0f43800000;
	div.rn.f32 	%f244, %f243, %f22;
	min.f32 	%f245, %f244, 0f437F0000;
	max.f32 	%f246, %f245, 0f00000000;
	cvt.rzi.u32.f32 	%r214, %f246;
	add.s64 	%rd188, %rd39, %rd161;
	st.global.u8 	[%rd188], %r214;
	mov.u32 	%r277, %r38;
$L__BB3_39:
	setp.lt.u32 	%p29, %r30, 3;
	@%p29 bra 	$L__BB3_41;
$L__BB3_40:
	cvt.rn.f32.s32 	%f247, %r277;
	min.f32 	%f248, %f2, %f247;
	max.f32 	%f249, %f248, 0f00000000;
	cvt.rzi.s32.f32 	%r215, %f249;
	mad.lo.s32 	%r216, %r215, %r65, %r46;
	cvt.s64.s32 	%rd189, %r216;
	add.s64 	%rd190, %rd2, %rd189;
	ld.global.u8 	%r217, [%rd190];
	mul.wide.u32 	%rd191, %r217, 4;
	add.s64 	%rd192, %rd9, %rd191;
	ld.local.f32 	%f250, [%rd192];
	sub.f32 	%f251, %f250, %f23;
	mul.f32 	%f252, %f251, 0f43800000;
	div.rn.f32 	%f253, %f252, %f22;
	min.f32 	%f254, %f253, 0f437F0000;
	max.f32 	%f255, %f254, 0f00000000;
	cvt.rzi.u32.f32 	%r218, %f255;
	mad.lo.s32 	%r219, %r277, %r65, %r47;
	cvt.s64.s32 	%rd193, %r219;
	add.s64 	%rd194, %rd1, %rd193;
	st.global.u8 	[%rd194], %r218;
	add.s32 	%r220, %r277, 1;
	cvt.rn.f32.s32 	%f256, %r220;
	min.f32 	%f257, %f2, %f256;
	max.f32 	%f258, %f257, 0f00000000;
	cvt.rzi.s32.f32 	%r221, %f258;
	mad.lo.s32 	%r222, %r221, %r65, %r46;
	cvt.s64.s32 	%rd195, %r222;
	add.s64 	%rd196, %rd2, %rd195;
	ld.global.u8 	%r223, [%rd196];
	mul.wide.u32 	%rd197, %r223, 4;
	add.s64 	%rd198, %rd9, %rd197;
	ld.local.f32 	%f259, [%rd198];
	sub.f32 	%f260, %f259, %f23;
	mul.f32 	%f261, %f260, 0f43800000;
	div.rn.f32 	%f262, %f261, %f22;
	min.f32 	%f263, %f262, 0f437F0000;
	max.f32 	%f264, %f263, 0f00000000;
	cvt.rzi.u32.f32 	%r224, %f264;
	add.s64 	%rd200, %rd194, %rd161;
	st.global.u8 	[%rd200], %r224;
	add.s32 	%r225, %r277, 2;
	cvt.rn.f32.s32 	%f265, %r225;
	min.f32 	%f266, %f2, %f265;
	max.f32 	%f267, %f266, 0f00000000;
	cvt.rzi.s32.f32 	%r226, %f267;
	mad.lo.s32 	%r227, %r226, %r65, %r46;
	cvt.s64.s32 	%rd201, %r227;
	add.s64 	%rd202, %rd2, %rd201;
	ld.global.u8 	%r228, [%rd202];
	mul.wide.u32 	%rd203, %r228, 4;
	add.s64 	%rd204, %rd9, %rd203;
	ld.local.f32 	%f268, [%rd204];
	sub.f32 	%f269, %f268, %f23;
	mul.f32 	%f270, %f269, 0f43800000;
	div.rn.f32 	%f271, %f270, %f22;
	min.f32 	%f272, %f271, 0f437F0000;
	max.f32 	%f273, %f272, 0f00000000;
	cvt.rzi.u32.f32 	%r229, %f273;
	add.s64 	%rd205, %rd200, %rd161;
	st.global.u8 	[%rd205], %r229;
	add.s32 	%r230, %r277, 3;
	cvt.rn.f32.s32 	%f274, %r230;
	min.f32 	%f275, %f2, %f274;
	max.f32 	%f276, %f275, 0f00000000;
	cvt.rzi.s32.f32 	%r231, %f276;
	mad.lo.s32 	%r232, %r231, %r65, %r46;
	cvt.s64.s32 	%rd206, %r232;
	add.s64 	%rd207, %rd2, %rd206;
	ld.global.u8 	%r233, [%rd207];
	mul.wide.u32 	%rd208, %r233, 4;
	add.s64 	%rd209, %rd9, %rd208;
	ld.local.f32 	%f277, [%rd209];
	sub.f32 	%f278, %f277, %f23;
	mul.f32 	%f279, %f278, 0f43800000;
	div.rn.f32 	%f280, %f279, %f22;
	min.f32 	%f281, %f280, 0f437F0000;
	max.f32 	%f282, %f281, 0f00000000;
	cvt.rzi.u32.f32 	%r234, %f282;
	add.s64 	%rd210, %rd205, %rd161;
	st.global.u8 	[%rd210], %r234;
	add.s32 	%r277, %r277, 4;
	setp.ne.s32 	%p30, %r277, %r29;
	@%p30 bra 	$L__BB3_40;
$L__BB3_41:
	add.s32 	%r276, %r45, 1;
	setp.ne.s32 	%p31, %r45, %r4;
	@%p31 bra 	$L__BB3_34;
	shl.b32 	%r52, %r28, 1;
	shl.b32 	%r53, %r68, 1;
	shl.b32 	%r54, %r65, 2;
$L__BB3_43:
	mov.u32 	%r55, %r279;
	setp.lt.s32 	%p32, %r6, %r5;
	@%p32 bra 	$L__BB3_51;
	setp.eq.s32 	%p33, %r31, 0;
	cvt.rn.f32.s32 	%f283, %r55;
	min.f32 	%f284, %f1, %f283;
	max.f32 	%f285, %f284, 0f00000000;
	cvt.rzi.s32.f32 	%r235, %f285;
	add.s32 	%r56, %r235, %r52;
	mov.u32 	%r280, %r5;
	@%p33 bra 	$L__BB3_48;
	setp.eq.s32 	%p34, %r31, 1;
	add.s32 	%r236, %r56, %r32;
	cvt.s64.s32 	%rd211, %r236;
	add.s64 	%rd212, %rd2, %rd211;
	ld.global.u8 	%r237, [%rd212];
	mul.wide.u32 	%rd213, %r237, 4;
	add.s64 	%rd214, %rd9, %rd213;
	ld.local.f32 	%f286, [%rd214];
	sub.f32 	%f287, %f286, %f23;
	mul.f32 	%f288, %f287, 0f43800000;
	div.rn.f32 	%f289, %f288, %f22;
	min.f32 	%f290, %f289, 0f437F0000;
	max.f32 	%f291, %f290, 0f00000000;
	cvt.rzi.u32.f32 	%r238, %f291;
	add.s32 	%r239, %r55, %r52;
	add.s32 	%r240, %r239, %r33;
	cvt.s64.s32 	%rd215, %r240;
	add.s64 	%rd40, %rd1, %rd215;
	st.global.u8 	[%rd40], %r238;
	mov.u32 	%r280, %r34;
	@%p34 bra 	$L__BB3_48;
	setp.eq.s32 	%p35, %r31, 2;
	add.s32 	%r241, %r56, %r35;
	cvt.s64.s32 	%rd216, %r241;
	add.s64 	%rd217, %rd2, %rd216;
	ld.global.u8 	%r242, [%rd217];
	mul.wide.u32 	%rd218, %r242, 4;
	add.s64 	%rd219, %rd9, %rd218;
	ld.local.f32 	%f292, [%rd219];
	sub.f32 	%f293, %f292, %f23;
	mul.f32 	%f294, %f293, 0f43800000;
	div.rn.f32 	%f295, %f294, %f22;
	min.f32 	%f296, %f295, 0f437F0000;
	max.f32 	%f297, %f296, 0f00000000;
	cvt.rzi.u32.f32 	%r243, %f297;
	add.s64 	%rd41, %rd40, %rd161;
	st.global.u8 	[%rd41], %r243;
	mov.u32 	%r280, %r36;
	@%p35 bra 	$L__BB3_48;
	add.s32 	%r244, %r56, %r37;
	cvt.s64.s32 	%rd222, %r244;
	add.s64 	%rd223, %rd2, %rd222;
	ld.global.u8 	%r245, [%rd223];
	mul.wide.u32 	%rd224, %r245, 4;
	add.s64 	%rd225, %rd9, %rd224;
	ld.local.f32 	%f298, [%rd225];
	sub.f32 	%f299, %f298, %f23;
	mul.f32 	%f300, %f299, 0f43800000;
	div.rn.f32 	%f301, %f300, %f22;
	min.f32 	%f302, %f301, 0f437F0000;
	max.f32 	%f303, %f302, 0f00000000;
	cvt.rzi.u32.f32 	%r246, %f303;
	add.s64 	%rd226, %rd41, %rd161;
	st.global.u8 	[%rd226], %r246;
	mov.u32 	%r280, %r38;
$L__BB3_48:
	setp.lt.u32 	%p36, %r30, 3;
	@%p36 bra 	$L__BB3_51;
	add.s32 	%r247, %r53, %r280;
	mad.lo.s32 	%r281, %r65, %r247, %r55;
$L__BB3_50:
	cvt.rn.f32.s32 	%f304, %r280;
	min.f32 	%f305, %f2, %f304;
	max.f32 	%f306, %f305, 0f00000000;
	cvt.rzi.s32.f32 	%r248, %f306;
	mad.lo.s32 	%r249, %r248, %r65, %r56;
	cvt.s64.s32 	%rd227, %r249;
	add.s64 	%rd228, %rd2, %rd227;
	ld.global.u8 	%r250, [%rd228];
	mul.wide.u32 	%rd229, %r250, 4;
	add.s64 	%rd230, %rd9, %rd229;
	ld.local.f32 	%f307, [%rd230];
	sub.f32 	%f308, %f307, %f23;
	mul.f32 	%f309, %f308, 0f43800000;
	div.rn.f32 	%f310, %f309, %f22;
	min.f32 	%f311, %f310, 0f437F0000;
	max.f32 	%f312, %f311, 0f00000000;
	cvt.rzi.u32.f32 	%r251, %f312;
	cvt.s64.s32 	%rd231, %r281;
	add.s64 	%rd232, %rd1, %rd231;
	st.global.u8 	[%rd232], %r251;
	add.s32 	%r252, %r280, 1;
	cvt.rn.f32.s32 	%f313, %r252;
	min.f32 	%f314, %f2, %f313;
	max.f32 	%f315, %f314, 0f00000000;
	cvt.rzi.s32.f32 	%r253, %f315;
	mad.lo.s32 	%r254, %r253, %r65, %r56;
	cvt.s64.s32 	%rd233, %r254;
	add.s64 	%rd234, %rd2, %rd233;
	ld.global.u8 	%r255, [%rd234];
	mul.wide.u32 	%rd235, %r255, 4;
	add.s64 	%rd236, %rd9, %rd235;
	ld.local.f32 	%f316, [%rd236];
	sub.f32 	%f317, %f316, %f23;
	mul.f32 	%f318, %f317, 0f43800000;
	div.rn.f32 	%f319, %f318, %f22;
	min.f32 	%f320, %f319, 0f437F0000;
	max.f32 	%f321, %f320, 0f00000000;
	cvt.rzi.u32.f32 	%r256, %f321;
	add.s64 	%rd238, %rd232, %rd161;
	st.global.u8 	[%rd238], %r256;
	add.s32 	%r257, %r280, 2;
	cvt.rn.f32.s32 	%f322, %r257;
	min.f32 	%f323, %f2, %f322;
	max.f32 	%f324, %f323, 0f00000000;
	cvt.rzi.s32.f32 	%r258, %f324;
	mad.lo.s32 	%r259, %r258, %r65, %r56;
	cvt.s64.s32 	%rd239, %r259;
	add.s64 	%rd240, %rd2, %rd239;
	ld.global.u8 	%r260, [%rd240];
	mul.wide.u32 	%rd241, %r260, 4;
	add.s64 	%rd242, %rd9, %rd241;
	ld.local.f32 	%f325, [%rd242];
	sub.f32 	%f326, %f325, %f23;
	mul.f32 	%f327, %f326, 0f43800000;
	div.rn.f32 	%f328, %f327, %f22;
	min.f32 	%f329, %f328, 0f437F0000;
	max.f32 	%f330, %f329, 0f00000000;
	cvt.rzi.u32.f32 	%r261, %f330;
	add.s64 	%rd243, %rd238, %rd161;
	st.global.u8 	[%rd243], %r261;
	add.s32 	%r262, %r280, 3;
	cvt.rn.f32.s32 	%f331, %r262;
	min.f32 	%f332, %f2, %f331;
	max.f32 	%f333, %f332, 0f00000000;
	cvt.rzi.s32.f32 	%r263, %f333;
	mad.lo.s32 	%r264, %r263, %r65, %r56;
	cvt.s64.s32 	%rd244, %r264;
	add.s64 	%rd245, %rd2, %rd244;
	ld.global.u8 	%r265, [%rd245];
	mul.wide.u32 	%rd246, %r265, 4;
	add.s64 	%rd247, %rd9, %rd246;
	ld.local.f32 	%f334, [%rd247];
	sub.f32 	%f335, %f334, %f23;
	mul.f32 	%f336, %f335, 0f43800000;
	div.rn.f32 	%f337, %f336, %f22;
	min.f32 	%f338, %f337, 0f437F0000;
	max.f32 	%f339, %f338, 0f00000000;
	cvt.rzi.u32.f32 	%r266, %f339;
	add.s64 	%rd248, %rd243, %rd161;
	st.global.u8 	[%rd248], %r266;
	add.s32 	%r281, %r281, %r54;
	add.s32 	%r280, %r280, 4;
	setp.ne.s32 	%p37, %r280, %r29;
	@%p37 bra 	$L__BB3_50;
$L__BB3_51:
	add.s32 	%r279, %r55, 1;
	setp.ne.s32 	%p38, %r55, %r4;
	@%p38 bra 	$L__BB3_43;
$L__BB3_52:
	ret;
$L__BB3_53:
	ld.local.u32 	%r166, [%rd256+8];
	cvt.rn.f32.s32 	%f57, %r166;
	div.rn.f32 	%f58, %f57, %f9;
	add.f32 	%f345, %f16, %f58;
	st.local.f32 	[%rd253+8], %f345;
	ld.local.u32 	%r167, [%rd252+8];
	cvt.rn.f32.s32 	%f59, %r167;
	div.rn.f32 	%f60, %f59, %f9;
	add.f32 	%f344, %f17, %f60;
	st.local.f32 	[%rd254+8], %f344;
	ld.local.u32 	%r168, [%rd255+8];
	cvt.rn.f32.s32 	%f61, %r168;
	div.rn.f32 	%f62, %f61, %f9;
	add.f32 	%f343, %f18, %f62;
	st.local.f32 	[%rd257+8], %f343;
	add.s32 	%r271, %r271, 4;
	add.s64 	%rd257, %rd257, 16;
	add.s64 	%rd256, %rd256, 16;
	add.s64 	%rd255, %rd255, 16;
	add.s64 	%rd254, %rd254, 16;
	add.s64 	%rd253, %rd253, 16;
	add.s64 	%rd252, %rd252, 16;
	bra.uni 	$L__BB3_20;

}
	// .globl	_Z16RGBtoYCbCrKernelPKhPhii
.visible .entry _Z16RGBtoYCbCrKernelPKhPhii(
	.param .u64 .ptr .align 1 _Z16RGBtoYCbCrKernelPKhPhii_param_0,
	.param .u64 .ptr .align 1 _Z16RGBtoYCbCrKernelPKhPhii_param_1,
	.param .u32 _Z16RGBtoYCbCrKernelPKhPhii_param_2,
	.param .u32 _Z16RGBtoYCbCrKernelPKhPhii_param_3
)
{
	.reg .pred 	%p<4>;
	.reg .b16 	%rs<4>;
	.reg .b32 	%r<21>;
	.reg .b64 	%rd<14>;
	.reg .b64 	%fd<15>;

	ld.param.u64 	%rd1, [_Z16RGBtoYCbCrKernelPKhPhii_param_0];
	ld.param.u64 	%rd2, [_Z16RGBtoYCbCrKernelPKhPhii_param_1];
	ld.param.u32 	%r3, [_Z16RGBtoYCbCrKernelPKhPhii_param_2];
	ld.param.u32 	%r5, [_Z16RGBtoYCbCrKernelPKhPhii_param_3];
	mov.u32 	%r6, %ctaid.x;
	mov.u32 	%r7, %ntid.x;
	mov.u32 	%r8, %tid.x;
	mad.lo.s32 	%r1, %r6, %r7, %r8;
	mov.u32 	%r9, %ctaid.y;
	mov.u32 	%r10, %ntid.y;
	mov.u32 	%r11, %tid.y;
	mad.lo.s32 	%r12, %r9, %r10, %r11;
	setp.ge.s32 	%p1, %r1, %r3;
	setp.ge.s32 	%p2, %r12, %r5;
	or.pred  	%p3, %p1, %p2;
	@%p3 bra 	$L__BB4_2;
	cvta.to.global.u64 	%rd3, %rd1;
	cvta.to.global.u64 	%rd4, %rd2;
	mad.lo.s32 	%r13, %r3, %r12, %r1;
	cvt.s64.s32 	%rd5, %r13;
	add.s64 	%rd6, %rd3, %rd5;
	ld.global.u8 	%rs1, [%rd6];
	add.s32 	%r14, %r5, %r12;
	mad.lo.s32 	%r15, %r14, %r3, %r1;
	cvt.s64.s32 	%rd7, %r15;
	add.s64 	%rd8, %rd3, %rd7;
	ld.global.u8 	%rs2, [%rd8];
	add.s32 	%r16, %r14, %r5;
	mad.lo.s32 	%r17, %r16, %r3, %r1;
	cvt.s64.s32 	%rd9, %r17;
	add.s64 	%rd10, %rd3, %rd9;
	ld.global.u8 	%rs3, [%rd10];
	cvt.rn.f64.u16 	%fd1, %rs1;
	cvt.rn.f64.u16 	%fd2, %rs2;
	mul.f64 	%fd3, %fd2, 0d3FE2C8B439581062;
	fma.rn.f64 	%fd4, %fd1, 0d3FD322D0E5604189, %fd3;
	cvt.rn.f64.u16 	%fd5, %rs3;
	fma.rn.f64 	%fd6, %fd5, 0d3FBD2F1A9FBE76C9, %fd4;
	mul.f64 	%fd7, %fd2, 0dBFD5336DEB95E5B0;
	fma.rn.f64 	%fd8, %fd1, 0dBFC5992428D434A0, %fd7;
	fma.rn.f64 	%fd9, %fd5, 0d3FE0000000000000, %fd8;
	add.f64 	%fd10, %fd9, 0d4060000000000000;
	mul.f64 	%fd11, %fd2, 0dBFDACBC8C0CE91C9;
	fma.rn.f64 	%fd12, %fd1, 0d3FE0000000000000, %fd11;
	fma.rn.f64 	%fd13, %fd5, 0dBFB4D0DCFCC5B8DC, %fd12;
	add.f64 	%fd14, %fd13, 0d4060000000000000;
	cvt.rzi.u32.f64 	%r18, %fd6;
	add.s64 	%rd11, %rd4, %rd5;
	st.global.u8 	[%rd11], %r18;
	cvt.rzi.u32.f64 	%r19, %fd10;
	add.s64 	%rd12, %rd4, %rd7;
	st.global.u8 	[%rd12], %r19;
	cvt.rzi.u32.f64 	%r20, %fd14;
	add.s64 	%rd13, %rd4, %rd9;
	st.global.u8 	[%rd13], %r20;
$L__BB4_2:
	ret;

}
	// .globl	_Z16YCbCrtoRGBKernelPKhPhii
.visible .entry _Z16YCbCrtoRGBKernelPKhPhii(
	.param .u64 .ptr .align 1 _Z16YCbCrtoRGBKernelPKhPhii_param_0,
	.param .u64 .ptr .align 1 _Z16YCbCrtoRGBKernelPKhPhii_param_1,
	.param .u32 _Z16YCbCrtoRGBKernelPKhPhii_param_2,
	.param .u32 _Z16YCbCrtoRGBKernelPKhPhii_param_3
)
{
	.reg .pred 	%p<4>;
	.reg .b16 	%rs<2>;
	.reg .b32 	%r<25>;
	.reg .b64 	%rd<14>;
	.reg .b64 	%fd<8>;

	ld.param.u64 	%rd1, [_Z16YCbCrtoRGBKernelPKhPhii_param_0];
	ld.param.u64 	%rd2, [_Z16YCbCrtoRGBKernelPKhPhii_param_1];
	ld.param.u32 	%r3, [_Z16YCbCrtoRGBKernelPKhPhii_param_2];
	ld.param.u32 	%r5, [_Z16YCbCrtoRGBKernelPKhPhii_param_3];
	mov.u32 	%r6, %ctaid.x;
	mov.u32 	%r7, %ntid.x;
	mov.u32 	%r8, %tid.x;
	mad.lo.s32 	%r1, %r6, %r7, %r8;
	mov.u32 	%r9, %ctaid.y;
	mov.u32 	%r10, %ntid.y;
	mov.u32 	%r11, %tid.y;
	mad.lo.s32 	%r12, %r9, %r10, %r11;
	setp.ge.s32 	%p1, %r1, %r3;
	setp.ge.s32 	%p2, %r12, %r5;
	or.pred  	%p3, %p1, %p2;
	@%p3 bra 	$L__BB5_2;
	cvta.to.global.u64 	%rd3, %rd1;
	cvta.to.global.u64 	%rd4, %rd2;
	mad.lo.s32 	%r13, %r3, %r12, %r1;
	cvt.s64.s32 	%rd5, %r13;
	add.s64 	%rd6, %rd3, %rd5;
	ld.global.u8 	%rs1, [%rd6];
	add.s32 	%r14, %r5, %r12;
	mad.lo.s32 	%r15, %r14, %r3, %r1;
	cvt.s64.s32 	%rd7, %r15;
	add.s64 	%rd8, %rd3, %rd7;
	ld.global.u8 	%r16, [%rd8];
	add.s32 	%r17, %r14, %r5;
	mad.lo.s32 	%r18, %r17, %r3, %r1;
	cvt.s64.s32 	%rd9, %r18;
	add.s64 	%rd10, %rd3, %rd9;
	ld.global.u8 	%r19, [%rd10];
	cvt.rn.f64.u16 	%fd1, %rs1;
	add.s32 	%r20, %r19, -128;
	cvt.rn.f64.s32 	%fd2, %r20;
	fma.rn.f64 	%fd3, %fd2, 0d3FF66E978D4FDF3B, %fd1;
	add.s32 	%r21, %r16, -128;
	cvt.rn.f64.s32 	%fd4, %r21;
	fma.rn.f64 	%fd5, %fd4, 0dBFD6065300581494, %fd1;
	fma.rn.f64 	%fd6, %fd2, 0dBFE6DA33BD9CAE21, %fd5;
	fma.rn.f64 	%fd7, %fd4, 0d3FFC5A1CAC083127, %fd1;
	cvt.rzi.u32.f64 	%r22, %fd3;
	add.s64 	%rd11, %rd4, %rd5;
	st.global.u8 	[%rd11], %r22;
	cvt.rzi.u32.f64 	%r23, %fd6;
	add.s64 	%rd12, %rd4, %rd7;
	st.global.u8 	[%rd12], %r23;
	cvt.rzi.u32.f64 	%r24, %fd7;
	add.s64 	%rd13, %rd4, %rd9;
	st.global.u8 	[%rd13], %r24;
$L__BB5_2:
	ret;

}
	// .globl	_Z18MedianFilterKernelPKhPhiii
.visible .entry _Z18MedianFilterKernelPKhPhiii(
	.param .u64 .ptr .align 1 _Z18MedianFilterKernelPKhPhiii_param_0,
	.param .u64 .ptr .align 1 _Z18MedianFilterKernelPKhPhiii_param_1,
	.param .u32 _Z18MedianFilterKernelPKhPhiii_param_2,
	.param .u32 _Z18MedianFilterKernelPKhPhiii_param_3,
	.param .u32 _Z18MedianFilterKernelPKhPhiii_param_4
)
{
	.local .align 4 .b8 	__local_depot6[300];
	.reg .b64 	%SP;
	.reg .b64 	%SPL;
	.reg .pred 	%p<135>;
	.reg .b16 	%rs<109>;
	.reg .b32 	%r<151>;
	.reg .b32 	%f<593>;
	.reg .b64 	%rd<75>;

	mov.u64 	%SPL, __local_depot6;
	ld.param.u64 	%rd23, [_Z18MedianFilterKernelPKhPhiii_param_0];
	ld.param.u32 	%r66, [_Z18MedianFilterKernelPKhPhiii_param_2];
	ld.param.u32 	%r64, [_Z18MedianFilterKernelPKhPhiii_param_3];
	ld.param.u32 	%r65, [_Z18MedianFilterKernelPKhPhiii_param_4];
	add.u64 	%rd1, %SPL, 0;
	mov.u32 	%r67, %ctaid.y;
	mov.u32 	%r68, %ntid.y;
	mov.u32 	%r69, %tid.y;
	mad.lo.s32 	%r1, %r67, %r68, %r69;
	add.s32 	%r70, %r1, 2;
	mov.u32 	%r71, %ctaid.x;
	mov.u32 	%r72, %ntid.x;
	mov.u32 	%r73, %tid.x;
	mad.lo.s32 	%r74, %r71, %r72, %r73;
	add.s32 	%r75, %r74, 2;
	add.s32 	%r76, %r64, -2;
	setp.ge.s32 	%p1, %r70, %r76;
	add.s32 	%r77, %r66, -2;
	setp.ge.s32 	%p2, %r75, %r77;
	or.pred  	%p3, %p1, %p2;
	@%p3 bra 	$L__BB6_235;
	cvta.to.global.u64 	%rd26, %rd23;
	mul.hi.s32 	%r79, %r65, 1374389535;
	shr.u32 	%r80, %r79, 31;
	shr.s32 	%r81, %r79, 5;
	add.s32 	%r3, %r81, %r80;
	mul.lo.s32 	%r82, %r64, %r66;
	add.s64 	%rd2, %rd1, 100;
	add.s64 	%rd3, %rd1, 200;
	mad.lo.s32 	%r83, %r1, %r66, %r74;
	cvt.s64.s32 	%rd27, %r83;
	add.s64 	%rd28, %rd26, %rd27;
	ld.global.u8 	%rs15, [%rd28];
	cvt.rn.f32.u16 	%f283, %rs15;
	st.local.f32 	[%rd1], %f283;
	cvt.s64.s32 	%rd29, %r82;
	add.s64 	%rd30, %rd28, %rd29;
	ld.global.u8 	%rs16, [%rd30];
	cvt.rn.f32.u16 	%f284, %rs16;
	st.local.f32 	[%rd1+100], %f284;
	add.s64 	%rd31, %rd30, %rd29;
	ld.global.u8 	%rs17, [%rd31];
	cvt.rn.f32.u16 	%f285, %rs17;
	st.local.f32 	[%rd1+200], %f285;
	ld.global.u8 	%rs18, [%rd28+1];
	cvt.rn.f32.u16 	%f286, %rs18;
	st.local.f32 	[%rd1+4], %f286;
	ld.global.u8 	%rs19, [%rd30+1];
	cvt.rn.f32.u16 	%f287, %rs19;
	st.local.f32 	[%rd1+104], %f287;
	ld.global.u8 	%rs20, [%rd31+1];
	cvt.rn.f32.u16 	%f288, %rs20;
	st.local.f32 	[%rd1+204], %f288;
	ld.global.u8 	%rs21, [%rd28+2];
	cvt.rn.f32.u16 	%f289, %rs21;
	st.local.f32 	[%rd1+8], %f289;
	ld.global.u8 	%rs22, [%rd30+2];
	cvt.rn.f32.u16 	%f290, %rs22;
	st.local.f32 	[%rd1+108], %f290;
	ld.global.u8 	%rs23, [%rd31+2];
	cvt.rn.f32.u16 	%f291, %rs23;
	st.local.f32 	[%rd1+208], %f291;
	ld.global.u8 	%rs24, [%rd28+3];
	cvt.rn.f32.u16 	%f292, %rs24;
	st.local.f32 	[%rd1+12], %f292;
	ld.global.u8 	%rs25, [%rd30+3];
	cvt.rn.f32.u16 	%f293, %rs25;
	st.local.f32 	[%rd1+112], %f293;
	ld.global.u8 	%rs26, [%rd31+3];
	cvt.rn.f32.u16 	%f294, %rs26;
	st.local.f32 	[%rd1+212], %f294;
	ld.global.u8 	%rs27, [%rd28+4];
	cvt.rn.f32.u16 	%f295, %rs27;
	st.local.f32 	[%rd1+16], %f295;
	ld.global.u8 	%rs28, [%rd30+4];
	cvt.rn.f32.u16 	%f296, %rs28;
	st.local.f32 	[%rd1+116], %f296;
	ld.global.u8 	%rs29, [%rd31+4];
	cvt.rn.f32.u16 	%f297, %rs29;
	st.local.f32 	[%rd1+216], %f297;
	cvt.s64.s32 	%rd32, %r66;
	add.s64 	%rd33, %rd28, %rd32;
	ld.global.u8 	%rs30, [%rd33];
	cvt.rn.f32.u16 	%f298, %rs30;
	st.local.f32 	[%rd1+20], %f298;
	add.s64 	%rd34, %rd33, %rd29;
	ld.global.u8 	%rs31, [%rd34];
	cvt.rn.f32.u16 	%f299, %rs31;
	st.local.f32 	[%rd1+120], %f299;
	add.s64 	%rd35, %rd34, %rd29;
	ld.global.u8 	%rs32, [%rd35];
	cvt.rn.f32.u16 	%f300, %rs32;
	st.local.f32 	[%rd1+220], %f300;
	ld.global.u8 	%rs33, [%rd33+1];
	cvt.rn.f32.u16 	%f301, %rs33;
	st.local.f32 	[%rd1+24], %f301;
	ld.global.u8 	%rs34, [%rd34+1];
	cvt.rn.f32.u16 	%f302, %rs34;
	st.local.f32 	[%rd1+124], %f302;
	ld.global.u8 	%rs35, [%rd35+1];
	cvt.rn.f32.u16 	%f303, %rs35;
	st.local.f32 	[%rd1+224], %f303;
	ld.global.u8 	%rs36, [%rd33+2];
	cvt.rn.f32.u16 	%f304, %rs36;
	st.local.f32 	[%rd1+28], %f304;
	ld.global.u8 	%rs37, [%rd34+2];
	cvt.rn.f32.u16 	%f305, %rs37;
	st.local.f32 	[%rd1+128], %f305;
	ld.global.u8 	%rs38, [%rd35+2];
	cvt.rn.f32.u16 	%f306, %rs38;
	st.local.f32 	[%rd1+228], %f306;
	ld.global.u8 	%rs39, [%rd33+3];
	cvt.rn.f32.u16 	%f307, %rs39;
	st.local.f32 	[%rd1+32], %f307;
	ld.global.u8 	%rs40, [%rd34+3];
	cvt.rn.f32.u16 	%f308, %rs40;
	add.s64 	%rd4, %rd1, 132;
	st.local.f32 	[%rd1+132], %f308;
	ld.global.u8 	%rs41, [%rd35+3];
	cvt.rn.f32.u16 	%f309, %rs41;
	st.local.f32 	[%rd1+232], %f309;
	ld.global.u8 	%rs42, [%rd33+4];
	cvt.rn.f32.u16 	%f310, %rs42;
	st.local.f32 	[%rd1+36], %f310;
	ld.global.u8 	%rs43, [%rd34+4];
	cvt.rn.f32.u16 	%f311, %rs43;
	st.local.f32 	[%rd1+136], %f311;
	ld.global.u8 	%rs44, [%rd35+4];
	cvt.rn.f32.u16 	%f312, %rs44;
	st.local.f32 	[%rd1+236], %f312;
	add.s64 	%rd36, %rd33, %rd32;
	ld.global.u8 	%rs45, [%rd36];
	cvt.rn.f32.u16 	%f313, %rs45;
	st.local.f32 	[%rd1+40], %f313;
	add.s64 	%rd37, %rd36, %rd29;
	ld.global.u8 	%rs46, [%rd37];
	cvt.rn.f32.u16 	%f314, %rs46;
	st.local.f32 	[%rd1+140], %f314;
	add.s64 	%rd38, %rd37, %rd29;
	ld.global.u8 	%rs47, [%rd38];
	cvt.rn.f32.u16 	%f315, %rs47;
	st.local.f32 	[%rd1+240], %f315;
	ld.global.u8 	%rs48, [%rd36+1];
	cvt.rn.f32.u16 	%f316, %rs48;
	st.local.f32 	[%rd1+44], %f316;
	ld.global.u8 	%rs49, [%rd37+1];
	cvt.rn.f32.u16 	%f317, %rs49;
	st.local.f32 	[%rd1+144], %f317;
	ld.global.u8 	%rs50, [%rd38+1];
	cvt.rn.f32.u16 	%f318, %rs50;
	st.local.f32 	[%rd1+244], %f318;
	ld.global.u8 	%rs51, [%rd36+2];
	cvt.rn.f32.u16 	%f319, %rs51;
	st.local.f32 	[%rd1+48], %f319;
	ld.global.u8 	%rs52, [%rd37+2];
	cvt.rn.f32.u16 	%f320, %rs52;
	st.local.f32 	[%rd1+148], %f320;
	ld.global.u8 	%rs53, [%rd38+2];
	cvt.rn.f32.u16 	%f321, %rs53;
	st.local.f32 	[%rd1+248], %f321;
	ld.global.u8 	%rs54, [%rd36+3];
	cvt.rn.f32.u16 	%f322, %rs54;
	st.local.f32 	[%rd1+52], %f322;
	ld.global.u8 	%rs55, [%rd37+3];
	cvt.rn.f32.u16 	%f323, %rs55;
	st.local.f32 	[%rd1+152], %f323;
	ld.global.u8 	%rs56, [%rd38+3];
	cvt.rn.f32.u16 	%f324, %rs56;
	st.local.f32 	[%rd1+252], %f324;
	ld.global.u8 	%rs57, [%rd36+4];
	cvt.rn.f32.u16 	%f325, %rs57;
	st.local.f32 	[%rd1+56], %f325;
	ld.global.u8 	%rs58, [%rd37+4];
	cvt.rn.f32.u16 	%f326, %rs58;
	st.local.f32 	[%rd1+156], %f326;
	ld.global.u8 	%rs59, [%rd38+4];
	cvt.rn.f32.u16 	%f327, %rs59;
	st.local.f32 	[%rd1+256], %f327;
	add.s64 	%rd39, %rd36, %rd32;
	ld.global.u8 	%rs60, [%rd39];
	cvt.rn.f32.u16 	%f328, %rs60;
	st.local.f32 	[%rd1+60], %f328;
	add.s64 	%rd40, %rd39, %rd29;
	ld.global.u8 	%rs61, [%rd40];
	cvt.rn.f32.u16 	%f329, %rs61;
	st.local.f32 	[%rd1+160], %f329;
	add.s64 	%rd41, %rd40, %rd29;
	ld.global.u8 	%rs62, [%rd41];
	cvt.rn.f32.u16 	%f330, %rs62;
	st.local.f32 	[%rd1+260], %f330;
	ld.global.u8 	%rs63, [%rd39+1];
	cvt.rn.f32.u16 	%f331, %rs63;
	st.local.f32 	[%rd1+64], %f331;
	ld.global.u8 	%rs64, [%rd40+1];
	cvt.rn.f32.u16 	%f332, %rs64;
	st.local.f32 	[%rd1+164], %f332;
	ld.global.u8 	%rs65, [%rd41+1];
	cvt.rn.f32.u16 	%f333, %rs65;
	add.s64 	%rd5, %rd1, 264;
	st.local.f32 	[%rd1+264], %f333;
	ld.global.u8 	%rs66, [%rd39+2];
	cvt.rn.f32.u16 	%f334, %rs66;
	st.local.f32 	[%rd1+68], %f334;
	ld.global.u8 	%rs67, [%rd40+2];
	cvt.rn.f32.u16 	%f335, %rs67;
	st.local.f32 	[%rd1+168], %f335;
	ld.global.u8 	%rs68, [%rd41+2];
	cvt.rn.f32.u16 	%f336, %rs68;
	st.local.f32 	[%rd1+268], %f336;
	ld.global.u8 	%rs69, [%rd39+3];
	cvt.rn.f32.u16 	%f337, %rs69;
	st.local.f32 	[%rd1+72], %f337;
	ld.global.u8 	%rs70, [%rd40+3];
	cvt.rn.f32.u16 	%f338, %rs70;
	st.local.f32 	[%rd1+172], %f338;
	ld.global.u8 	%rs71, [%rd41+3];
	cvt.rn.f32.u16 	%f339, %rs71;
	st.local.f32 	[%rd1+272], %f339;
	ld.global.u8 	%rs72, [%rd39+4];
	cvt.rn.f32.u16 	%f340, %rs72;
	st.local.f32 	[%rd1+76], %f340;
	ld.global.u8 	%rs73, [%rd40+4];
	cvt.rn.f32.u16 	%f341, %rs73;
	st.local.f32 	[%rd1+176], %f341;
	ld.global.u8 	%rs74, [%rd41+4];
	cvt.rn.f32.u16 	%f342, %rs74;
	st.local.f32 	[%rd1+276], %f342;
	add.s64 	%rd42, %rd39, %rd32;
	ld.global.u8 	%rs75, [%rd42];
	cvt.rn.f32.u16 	%f343, %rs75;
	st.local.f32 	[%rd1+80], %f343;
	add.s64 	%rd43, %rd42, %rd29;
	ld.global.u8 	%rs76, [%rd43];
	cvt.rn.f32.u16 	%f344, %rs76;
	st.local.f32 	[%rd1+180], %f344;
	add.s64 	%rd44, %rd43, %rd29;
	ld.global.u8 	%rs77, [%rd44];
	cvt.rn.f32.u16 	%f345, %rs77;
	st.local.f32 	[%rd1+280], %f345;
	ld.global.u8 	%rs78, [%rd42+1];
	cvt.rn.f32.u16 	%f346, %rs78;
	st.local.f32 	[%rd1+84], %f346;
	ld.global.u8 	%rs79, [%rd43+1];
	cvt.rn.f32.u16 	%f347, %rs79;
	st.local.f32 	[%rd1+184], %f347;
	ld.global.u8 	%rs80, [%rd44+1];
	cvt.rn.f32.u16 	%f348, %rs80;
	st.local.f32 	[%rd1+284], %f348;
	ld.global.u8 	%rs81, [%rd42+2];
	cvt.rn.f32.u16 	%f349, %rs81;
	st.local.f32 	[%rd1+88], %f349;
	ld.global.u8 	%rs82, [%rd43+2];
	cvt.rn.f32.u16 	%f350, %rs82;
	st.local.f32 	[%rd1+188], %f350;
	ld.global.u8 	%rs83, [%rd44+2];
	cvt.rn.f32.u16 	%f351, %rs83;
	st.local.f32 	[%rd1+288], %f351;
	ld.global.u8 	%rs84, [%rd42+3];
	cvt.rn.f32.u16 	%f352, %rs84;
	st.local.f32 	[%rd1+92], %f352;
	ld.global.u8 	%rs85, [%rd43+3];
	cvt.rn.f32.u16 	%f353, %rs85;
	st.local.f32 	[%rd1+192], %f353;
	ld.global.u8 	%rs86, [%rd44+3];
	cvt.rn.f32.u16 	%f354, %rs86;
	st.local.f32 	[%rd1+292], %f354;
	ld.global.u8 	%rs87, [%rd42+4];
	cvt.rn.f32.u16 	%f355, %rs87;
	st.local.f32 	[%rd1+96], %f355;
	ld.global.u8 	%rs88, [%rd43+4];
	cvt.rn.f32.u16 	%f356, %rs88;
	st.local.f32 	[%rd1+196], %f356;
	ld.global.u8 	%rs89, [%rd44+4];
	cvt.rn.f32.u16 	%f357, %rs89;
	st.local.f32 	[%rd1+296], %f357;
	mov.b32 	%r128, 0;
	mov.b16 	%rs103, 0;
	mov.u16 	%rs104, %rs103;
$L__BB6_2:
	sub.s32 	%r5, 24, %r128;
	setp.gt.u32 	%p4, %r128, 23;
	@%p4 bra 	$L__BB6_75;
	mul.wide.u32 	%rd45, %r128, 4;
	add.s64 	%rd6, %rd1, %rd45;
	setp.gt.u32 	%p5, %r128, 8;
	mov.u32 	%r131, %r128;
	@%p5 bra 	$L__BB6_38;
	mov.b32 	%r130, 0;
	mov.u32 	%r131, %r128;
$L__BB6_5:
	.pragma "nounroll";
	ld.local.f32 	%f507, [%rd6];
	mul.wide.u32 	%rd46, %r131, 4;
	add.s64 	%rd7, %rd1, %rd46;
	ld.local.f32 	%f2, [%rd7+4];
	setp.leu.f32 	%p6, %f507, %f2;
	@%p6 bra 	$L__BB6_7;
	st.local.f32 	[%rd6], %f2;
	st.local.f32 	[%rd7+4], %f507;
	ld.local.f32 	%f507, [%rd6];
$L__BB6_7:
	ld.local.f32 	%f5, [%rd7+8];
	setp.leu.f32 	%p7, %f507, %f5;
	@%p7 bra 	$L__BB6_9;
	st.local.f32 	[%rd6], %f5;
	st.local.f32 	[%rd7+8], %f507;
	ld.local.f32 	%f507, [%rd6];
$L__BB6_9:
	ld.local.f32 	%f8, [%rd7+12];
	setp.leu.f32 	%p8, %f507, %f8;
	@%p8 bra 	$L__BB6_11;
	st.local.f32 	[%rd6], %f8;
	st.local.f32 	[%rd7+12], %f507;
	ld.local.f32 	%f507, [%rd6];
$L__BB6_11:
	ld.local.f32 	%f11, [%rd7+16];
	setp.leu.f32 	%p9, %f507, %f11;
	@%p9 bra 	$L__BB6_13;
	st.local.f32 	[%rd6], %f11;
	st.local.f32 	[%rd7+16], %f507;
	ld.local.f32 	%f507, [%rd6];
$L__BB6_13:
	ld.local.f32 	%f14, [%rd7+20];
	setp.leu.f32 	%p10, %f507, %f14;
	@%p10 bra 	$L__BB6_15;
	st.local.f32 	[%rd6], %f14;
	st.local.f32 	[%rd7+20], %f507;
	ld.local.f32 	%f507, [%rd6];
$L__BB6_15:
	ld.local.f32 	%f17, [%rd7+24];
	setp.leu.f32 	%p11, %f507, %f17;
	@%p11 bra 	$L__BB6_17;
	st.local.f32 	[%rd6], %f17;
	st.local.f32 	[%rd7+24], %f507;
	ld.local.f32 	%f507, [%rd6];
$L__BB6_17:
	ld.local.f32 	%f20, [%rd7+28];
	setp.leu.f32 	%p12, %f507, %f20;
	@%p12 bra 	$L__BB6_19;
	st.local.f32 	[%rd6], %f20;
	st.local.f32 	[%rd7+28], %f507;
	ld.local.f32 	%f507, [%rd6];
$L__BB6_19:
	ld.local.f32 	%f23, [%rd7+32];
	setp.leu.f32 	%p13, %f507, %f23;
	@%p13 bra 	$L__BB6_21;
	st.local.f32 	[%rd6], %f23;
	st.local.f32 	[%rd7+32], %f507;
	ld.local.f32 	%f507, [%rd6];
$L__BB6_21:
	ld.local.f32 	%f26, [%rd7+36];
	setp.leu.f32 	%p14, %f507, %f26;
	@%p14 bra 	$L__BB6_23;
	st.local.f32 	[%rd6], %f26;
	st.local.f32 	[%rd7+36], %f507;
	ld.local.f32 	%f507, [%rd6];
$L__BB6_23:
	ld.local.f32 	%f29, [%rd7+40];
	setp.leu.f32 	%p15, %f507, %f29;
	@%p15 bra 	$L__BB6_25;
	st.local.f32 	[%rd6], %f29;
	st.local.f32 	[%rd7+40], %f507;
	ld.local.f32 	%f507, [%rd6];
$L__BB6_25:
	ld.local.f32 	%f32, [%rd7+44];
	setp.leu.f32 	%p16, %f507, %f32;
	@%p16 bra 	$L__BB6_27;
	st.local.f32 	[%rd6], %f32;
	st.local.f32 	[%rd7+44], %f507;
	ld.local.f32 	%f507, [%rd6];
$L__BB6_27:
	ld.local.f32 	%f35, [%rd7+48];
	setp.leu.f32 	%p17, %f507, %f35;
	@%p17 bra 	$L__BB6_29;
	st.local.f32 	[%rd6], %f35;
	st.local.f32 	[%rd7+48], %f507;
	ld.local.f32 	%f507, [%rd6];
$L__BB6_29:
	ld.local.f32 	%f38, [%rd7+52];
	setp.leu.f32 	%p18, %f507, %f38;
	@%p18 bra 	$L__BB6_31;
	st.local.f32 	[%rd6], %f38;
	st.local.f32 	[%rd7+52], %f507;
	ld.local.f32 	%f507, [%rd6];
$L__BB6_31:
	ld.local.f32 	%f41, [%rd7+56];
	setp.leu.f32 	%p19, %f507, %f41;
	@%p19 bra 	$L__BB6_33;
	st.local.f32 	[%rd6], %f41;
	st.local.f32 	[%rd7+56], %f507;
	ld.local.f32 	%f507, [%rd6];
$L__BB6_33:
	ld.local.f32 	%f44, [%rd7+60];
	setp.leu.f32 	%p20, %f507, %f44;
	@%p20 bra 	$L__BB6_35;
	st.local.f32 	[%rd6], %f44;
	st.local.f32 	[%rd7+60], %f507;
	ld.local.f32 	%f507, [%rd6];
$L__BB6_35:
	add.s32 	%r131, %r131, 16;
	ld.local.f32 	%f47, [%rd7+64];
	setp.leu.f32 	%p21, %f507, %f47;
	@%p21 bra 	$L__BB6_37;
	st.local.f32 	[%rd6], %f47;
	st.local.f32 	[%rd7+64], %f507;
$L__BB6_37:
	add.s32 	%r130, %r130, 16;
	and.b32  	%r85, %r5, 16;
	setp.ne.s32 	%p22, %r130, %r85;
	@%p22 bra 	$L__BB6_5;
$L__BB6_38:
	and.b32  	%r86, %r5, 15;
	setp.eq.s32 	%p23, %r86, 0;
	@%p23 bra 	$L__BB6_75;
	sub.s16 	%rs90, 8, %rs104;
	cvt.u32.u16 	%r87, %rs90;
	and.b32  	%r11, %r87, 15;
	add.s32 	%r88, %r11, -1;
	setp.lt.u32 	%p24, %r88, 7;
	@%p24 bra 	$L__BB6_56;
	ld.local.f32 	%f522, [%rd6];
	mul.wide.u32 	%rd47, %r131, 4;
	add.s64 	%rd8, %rd1, %rd47;
	ld.local.f32 	%f49, [%rd8+4];
	setp.leu.f32 	%p25, %f522, %f49;
	@%p25 bra 	$L__BB6_42;
	st.local.f32 	[%rd6], %f49;
	st.local.f32 	[%rd8+4], %f522;
	ld.local.f32 	%f522, [%rd6];
$L__BB6_42:
	ld.local.f32 	%f52, [%rd8+8];
	setp.leu.f32 	%p26, %f522, %f52;
	@%p26 bra 	$L__BB6_44;
	st.local.f32 	[%rd6], %f52;
	st.local.f32 	[%rd8+8], %f522;
	ld.local.f32 	%f522, [%rd6];
$L__BB6_44:
	ld.local.f32 	%f55, [%rd8+12];
	setp.leu.f32 	%p27, %f522, %f55;
	@%p27 bra 	$L__BB6_46;
	st.local.f32 	[%rd6], %f55;
	st.local.f32 	[%rd8+12], %f522;
	ld.local.f32 	%f522, [%rd6];
$L__BB6_46:
	ld.local.f32 	%f58, [%rd8+16];
	setp.leu.f32 	%p28, %f522, %f58;
	@%p28 bra 	$L__BB6_48;
	st.local.f32 	[%rd6], %f58;
	st.local.f32 	[%rd8+16], %f522;
	ld.local.f32 	%f522, [%rd6];
$L__BB6_48:
	ld.local.f32 	%f61, [%rd8+20];
	setp.leu.f32 	%p29, %f522, %f61;
	@%p29 bra 	$L__BB6_50;
	st.local.f32 	[%rd6], %f61;
	st.local.f32 	[%rd8+20], %f522;
	ld.local.f32 	%f522, [%rd6];
$L__BB6_50:
	ld.local.f32 	%f64, [%rd8+24];
	setp.leu.f32 	%p30, %f522, %f64;
	@%p30 bra 	$L__BB6_52;
	st.local.f32 	[%rd6], %f64;
	st.local.f32 	[%rd8+24], %f522;
	ld.local.f32 	%f522, [%rd6];
$L__BB6_52:
	ld.local.f32 	%f67, [%rd8+28];
	setp.leu.f32 	%p31, %f522, %f67;
	@%p31 bra 	$L__BB6_54;
	st.local.f32 	[%rd6], %f67;
	st.local.f32 	[%rd8+28], %f522;
	ld.local.f32 	%f522, [%rd6];
$L__BB6_54:
	add.s32 	%r131, %r131, 8;
	ld.local.f32 	%f70, [%rd8+32];
	setp.leu.f32 	%p32, %f522, %f70;
	@%p32 bra 	$L__BB6_56;
	st.local.f32 	[%rd6], %f70;
	st.local.f32 	[%rd8+32], %f522;
$L__BB6_56:
	and.b32  	%r89, %r11, 7;
	setp.eq.s32 	%p33, %r89, 0;
	@%p33 bra 	$L__BB6_75;
	neg.s16 	%rs91, %rs103;
	cvt.u32.u16 	%r90, %rs91;
	and.b32  	%r91, %r90, 7;
	and.b32  	%r14, %r90, 3;
	add.s32 	%r92, %r91, -1;
	setp.lt.u32 	%p34, %r92, 3;
	@%p34 bra 	$L__BB6_66;
	ld.local.f32 	%f529, [%rd6];
	mul.wide.u32 	%rd48, %r131, 4;
	add.s64 	%rd9, %rd1, %rd48;
	ld.local.f32 	%f72, [%rd9+4];
	setp.leu.f32 	%p35, %f529, %f72;
	@%p35 bra 	$L__BB6_60;
	st.local.f32 	[%rd6], %f72;
	st.local.f32 	[%rd9+4], %f529;
	ld.local.f32 	%f529, [%rd6];
$L__BB6_60:
	ld.local.f32 	%f75, [%rd9+8];
	setp.leu.f32 	%p36, %f529, %f75;
	@%p36 bra 	$L__BB6_62;
	st.local.f32 	[%rd6], %f75;
	st.local.f32 	[%rd9+8], %f529;
	ld.local.f32 	%f529, [%rd6];
$L__BB6_62:
	ld.local.f32 	%f78, [%rd9+12];
	setp.leu.f32 	%p37, %f529, %f78;
	@%p37 bra 	$L__BB6_64;
	st.local.f32 	[%rd6], %f78;
	st.local.f32 	[%rd9+12], %f529;
	ld.local.f32 	%f529, [%rd6];
$L__BB6_64:
	add.s32 	%r131, %r131, 4;
	ld.local.f32 	%f81, [%rd9+16];
	setp.leu.f32 	%p38, %f529, %f81;
	@%p38 bra 	$L__BB6_66;
	st.local.f32 	[%rd6], %f81;
	st.local.f32 	[%rd9+16], %f529;
$L__BB6_66:
	setp.eq.s32 	%p39, %r14, 0;
	@%p39 bra 	$L__BB6_75;
	ld.local.f32 	%f82, [%rd6];
	mul.wide.u32 	%rd49, %r131, 4;
	add.s64 	%rd10, %rd1, %rd49;
	ld.local.f32 	%f83, [%rd10+4];
	setp.leu.f32 	%p40, %f82, %f83;
	@%p40 bra 	$L__BB6_69;
	st.local.f32 	[%rd6], %f83;
	st.local.f32 	[%rd10+4], %f82;
$L__BB6_69:
	setp.eq.s32 	%p41, %r14, 1;
	@%p41 bra 	$L__BB6_75;
	ld.local.f32 	%f84, [%rd6];
	ld.local.f32 	%f85, [%rd10+8];
	setp.leu.f32 	%p42, %f84, %f85;
	@%p42 bra 	$L__BB6_72;
	st.local.f32 	[%rd6], %f85;
	st.local.f32 	[%rd10+8], %f84;
$L__BB6_72:
	setp.eq.s32 	%p43, %r14, 2;
	@%p43 bra 	$L__BB6_75;
	ld.local.f32 	%f86, [%rd6];
	ld.local.f32 	%f87, [%rd10+12];
	setp.leu.f32 	%p44, %f86, %f87;
	@%p44 bra 	$L__BB6_75;
	st.local.f32 	[%rd6], %f87;
	st.local.f32 	[%rd10+12], %f86;
$L__BB6_75:
	add.s32 	%r128, %r128, 1;
	setp.ne.s32 	%p45, %r128, 25;
	add.s16 	%rs104, %rs104, 1;
	add.s16 	%rs103, %rs103, 1;
	@%p45 bra 	$L__BB6_2;
	mov.b32 	%r134, 0;
	mov.b16 	%rs105, 0;
	mov.u16 	%rs106, %rs105;
$L__BB6_77:
	sub.s32 	%r19, 24, %r134;
	setp.gt.u32 	%p46, %r134, 23;
	@%p46 bra 	$L__BB6_150;
	mul.wide.u32 	%rd50, %r134, 4;
	add.s64 	%rd11, %rd1, %rd50;
	setp.gt.u32 	%p47, %r134, 8;
	mov.u32 	%r137, %r134;
	@%p47 bra 	$L__BB6_113;
	mov.b32 	%r136, 0;
	mov.u32 	%r137, %r134;
$L__BB6_80:
	.pragma "nounroll";
	ld.local.f32 	%f532, [%rd11+100];
	mul.wide.u32 	%rd51, %r137, 4;
	add.s64 	%rd12, %rd2, %rd51;
	ld.local.f32 	%f89, [%rd12+4];
	setp.leu.f32 	%p48, %f532, %f89;
	@%p48 bra 	$L__BB6_82;
	st.local.f32 	[%rd11+100], %f89;
	st.local.f32 	[%rd12+4], %f532;
	ld.local.f32 	%f532, [%rd11+100];
$L__BB6_82:
	ld.local.f32 	%f92, [%rd12+8];
	setp.leu.f32 	%p49, %f532, %f92;
	@%p49 bra 	$L__BB6_84;
	st.local.f32 	[%rd11+100], %f92;
	st.local.f32 	[%rd12+8], %f532;
	ld.local.f32 	%f532, [%rd11+100];
$L__BB6_84:
	ld.local.f32 	%f95, [%rd12+12];
	setp.leu.f32 	%p50, %f532, %f95;
	@%p50 bra 	$L__BB6_86;
	st.local.f32 	[%rd11+100], %f95;
	st.local.f32 	[%rd12+12], %f532;
	ld.local.f32 	%f532, [%rd11+100];
$L__BB6_86:
	ld.local.f32 	%f98, [%rd12+16];
	setp.leu.f32 	%p51, %f532, %f98;
	@%p51 bra 	$L__BB6_88;
	st.local.f32 	[%rd11+100], %f98;
	st.local.f32 	[%rd12+16], %f532;
	ld.local.f32 	%f532, [%rd11+100];
$L__BB6_88:
	ld.local.f32 	%f101, [%rd12+20];
	setp.leu.f32 	%p52, %f532, %f101;
	@%p52 bra 	$L__BB6_90;
	st.local.f32 	[%rd11+100], %f101;
	st.local.f32 	[%rd12+20], %f532;
	ld.local.f32 	%f532, [%rd11+100];
$L__BB6_90:
	ld.local.f32 	%f104, [%rd12+24];
	setp.leu.f32 	%p53, %f532, %f104;
	@%p53 bra 	$L__BB6_92;
	st.local.f32 	[%rd11+100], %f104;
	st.local.f32 	[%rd12+24], %f532;
	ld.local.f32 	%f532, [%rd11+100];
$L__BB6_92:
	ld.local.f32 	%f107, [%rd12+28];
	setp.leu.f32 	%p54, %f532, %f107;
	@%p54 bra 	$L__BB6_94;
	st.local.f32 	[%rd11+100], %f107;
	st.local.f32 	[%rd12+28], %f532;
	ld.local.f32 	%f532, [%rd11+100];
$L__BB6_94:
	ld.local.f32 	%f110, [%rd12+32];
	setp.leu.f32 	%p55, %f532, %f110;
	@%p55 bra 	$L__BB6_96;
	st.local.f32 	[%rd11+100], %f110;
	st.local.f32 	[%rd12+32], %f532;
	ld.local.f32 	%f532, [%rd11+100];
$L__BB6_96:
	ld.local.f32 	%f113, [%rd12+36];
	setp.leu.f32 	%p56, %f532, %f113;
	@%p56 bra 	$L__BB6_98;
	st.local.f32 	[%rd11+100], %f113;
	st.local.f32 	[%rd12+36], %f532;
	ld.local.f32 	%f532, [%rd11+100];
$L__BB6_98:
	ld.local.f32 	%f116, [%rd12+40];
	setp.leu.f32 	%p57, %f532, %f116;
	@%p57 bra 	$L__BB6_100;
	st.local.f32 	[%rd11+100], %f116;
	st.local.f32 	[%rd12+40], %f532;
	ld.local.f32 	%f532, [%rd11+100];
$L__BB6_100:
	ld.local.f32 	%f119, [%rd12+44];
	setp.leu.f32 	%p58, %f532, %f119;
	@%p58 bra 	$L__BB6_102;
	st.local.f32 	[%rd11+100], %f119;
	st.local.f32 	[%rd12+44], %f532;
	ld.local.f32 	%f532, [%rd11+100];
$L__BB6_102:
	ld.local.f32 	%f122, [%rd12+48];
	setp.leu.f32 	%p59, %f532, %f122;
	@%p59 bra 	$L__BB6_104;
	st.local.f32 	[%rd11+100], %f122;
	st.local.f32 	[%rd12+48], %f532;
	ld.local.f32 	%f532, [%rd11+100];
$L__BB6_104:
	ld.local.f32 	%f125, [%rd12+52];
	setp.leu.f32 	%p60, %f532, %f125;
	@%p60 bra 	$L__BB6_106;
	st.local.f32 	[%rd11+100], %f125;
	st.local.f32 	[%rd12+52], %f532;
	ld.local.f32 	%f532, [%rd11+100];
$L__BB6_106:
	ld.local.f32 	%f128, [%rd12+56];
	setp.leu.f32 	%p61, %f532, %f128;
	@%p61 bra 	$L__BB6_108;
	st.local.f32 	[%rd11+100], %f128;
	st.local.f32 	[%rd12+56], %f532;
	ld.local.f32 	%f532, [%rd11+100];
$L__BB6_108:
	ld.local.f32 	%f131, [%rd12+60];
	setp.leu.f32 	%p62, %f532, %f131;
	@%p62 bra 	$L__BB6_110;
	st.local.f32 	[%rd11+100], %f131;
	st.local.f32 	[%rd12+60], %f532;
	ld.local.f32 	%f532, [%rd11+100];
$L__BB6_110:
	add.s32 	%r137, %r137, 16;
	ld.local.f32 	%f134, [%rd12+64];
	setp.leu.f32 	%p63, %f532, %f134;
	@%p63 bra 	$L__BB6_112;
	st.local.f32 	[%rd11+100], %f134;
	st.local.f32 	[%rd12+64], %f532;
$L__BB6_112:
	add.s32 	%r136, %r136, 16;
	and.b32  	%r95, %r19, 16;
	setp.ne.s32 	%p64, %r136, %r95;
	@%p64 bra 	$L__BB6_80;
$L__BB6_113:
	and.b32  	%r96, %r19, 15;
	setp.eq.s32 	%p65, %r96, 0;
	@%p65 bra 	$L__BB6_150;
	sub.s16 	%rs94, 8, %rs106;
	cvt.u32.u16 	%r97, %rs94;
	and.b32  	%r25, %r97, 15;
	add.s32 	%r98, %r25, -1;
	setp.lt.u32 	%p66, %r98, 7;
	@%p66 bra 	$L__BB6_131;
	ld.local.f32 	%f547, [%rd11+100];
	mul.wide.u32 	%rd52, %r137, 4;
	add.s64 	%rd13, %rd2, %rd52;
	ld.local.f32 	%f136, [%rd13+4];
	setp.leu.f32 	%p67, %f547, %f136;
	@%p67 bra 	$L__BB6_117;
	st.local.f32 	[%rd11+100], %f136;
	st.local.f32 	[%rd13+4], %f547;
	ld.local.f32 	%f547, [%rd11+100];
$L__BB6_117:
	ld.local.f32 	%f139, [%rd13+8];
	setp.leu.f32 	%p68, %f547, %f139;
	@%p68 bra 	$L__BB6_119;
	st.local.f32 	[%rd11+100], %f139;
	st.local.f32 	[%rd13+8], %f547;
	ld.local.f32 	%f547, [%rd11+100];
$L__BB6_119:
	ld.local.f32 	%f142, [%rd13+12];
	setp.leu.f32 	%p69, %f547, %f142;
	@%p69 bra 	$L__BB6_121;
	st.local.f32 	[%rd11+100], %f142;
	st.local.f32 	[%rd13+12], %f547;
	ld.local.f32 	%f547, [%rd11+100];
$L__BB6_121:
	ld.local.f32 	%f145, [%rd13+16];
	setp.leu.f32 	%p70, %f547, %f145;
	@%p70 bra 	$L__BB6_123;
	st.local.f32 	[%rd11+100], %f145;
	st.local.f32 	[%rd13+16], %f547;
	ld.local.f32 	%f547, [%rd11+100];
$L__BB6_123:
	ld.local.f32 	%f148, [%rd13+20];
	setp.leu.f32 	%p71, %f547, %f148;
	@%p71 bra 	$L__BB6_125;
	st.local.f32 	[%rd11+100], %f148;
	st.local.f32 	[%rd13+20], %f547;
	ld.local.f32 	%f547, [%rd11+100];
$L__BB6_125:
	ld.local.f32 	%f151, [%rd13+24];
	setp.leu.f32 	%p72, %f547, %f151;
	@%p72 bra 	$L__BB6_127;
	st.local.f32 	[%rd11+100], %f151;
	st.local.f32 	[%rd13+24], %f547;
	ld.local.f32 	%f547, [%rd11+100];
$L__BB6_127:
	ld.local.f32 	%f154, [%rd13+28];
	setp.leu.f32 	%p73, %f547, %f154;
	@%p73 bra 	$L__BB6_129;
	st.local.f32 	[%rd11+100], %f154;
	st.local.f32 	[%rd13+28], %f547;
	ld.local.f32 	%f547, [%rd11+100];
$L__BB6_129:
	add.s32 	%r137, %r137, 8;
	ld.local.f32 	%f157, [%rd13+32];
	setp.leu.f32 	%p74, %f547, %f157;
	@%p74 bra 	$L__BB6_131;
	st.local.f32 	[%rd11+100], %f157;
	st.local.f32 	[%rd13+32], %f547;
$L__BB6_131:
	and.b32  	%r99, %r25, 7;
	setp.eq.s32 	%p75, %r99, 0;
	@%p75 bra 	$L__BB6_150;
	neg.s16 	%rs95, %rs105;
	cvt.u32.u16 	%r100, %rs95;
	and.b32  	%r101, %r100, 7;
	and.b32  	%r28, %r100, 3;
	add.s32 	%r102, %r101, -1;
	setp.lt.u32 	%p76, %r102, 3;
	@%p76 bra 	$L__BB6_141;
	ld.local.f32 	%f554, [%rd11+100];
	mul.wide.u32 	%rd53, %r137, 4;
	add.s64 	%rd14, %rd2, %rd53;
	ld.local.f32 	%f159, [%rd14+4];
	setp.leu.f32 	%p77, %f554, %f159;
	@%p77 bra 	$L__BB6_135;
	st.local.f32 	[%rd11+100], %f159;
	st.local.f32 	[%rd14+4], %f554;
	ld.local.f32 	%f554, [%rd11+100];
$L__BB6_135:
	ld.local.f32 	%f162, [%rd14+8];
	setp.leu.f32 	%p78, %f554, %f162;
	@%p78 bra 	$L__BB6_137;
	st.local.f32 	[%rd11+100], %f162;
	st.local.f32 	[%rd14+8], %f554;
	ld.local.f32 	%f554, [%rd11+100];
$L__BB6_137:
	ld.local.f32 	%f165, [%rd14+12];
	setp.leu.f32 	%p79, %f554, %f165;
	@%p79 bra 	$L__BB6_139;
	st.local.f32 	[%rd11+100], %f165;
	st.local.f32 	[%rd14+12], %f554;
	ld.local.f32 	%f554, [%rd11+100];
$L__BB6_139:
	add.s32 	%r137, %r137, 4;
	ld.local.f32 	%f168, [%rd14+16];
	setp.leu.f32 	%p80, %f554, %f168;
	@%p80 bra 	$L__BB6_141;
	st.local.f32 	[%rd11+100], %f168;
	st.local.f32 	[%rd14+16], %f554;
$L__BB6_141:
	setp.eq.s32 	%p81, %r28, 0;
	@%p81 bra 	$L__BB6_150;
	ld.local.f32 	%f169, [%rd11+100];
	mul.wide.u32 	%rd54, %r137, 4;
	add.s64 	%rd15, %rd2, %rd54;
	ld.local.f32 	%f170, [%rd15+4];
	setp.leu.f32 	%p82, %f169, %f170;
	@%p82 bra 	$L__BB6_144;
	st.local.f32 	[%rd11+100], %f170;
	st.local.f32 	[%rd15+4], %f169;
$L__BB6_144:
	setp.eq.s32 	%p83, %r28, 1;
	@%p83 bra 	$L__BB6_150;
	ld.local.f32 	%f171, [%rd11+100];
	ld.local.f32 	%f172, [%rd15+8];
	setp.leu.f32 	%p84, %f171, %f172;
	@%p84 bra 	$L__BB6_147;
	st.local.f32 	[%rd11+100], %f172;
	st.local.f32 	[%rd15+8], %f171;
$L__BB6_147:
	setp.eq.s32 	%p85, %r28, 2;
	@%p85 bra 	$L__BB6_150;
	ld.local.f32 	%f173, [%rd11+100];
	ld.local.f32 	%f174, [%rd15+12];
	setp.leu.f32 	%p86, %f173, %f174;
	@%p86 bra 	$L__BB6_150;
	st.local.f32 	[%rd11+100], %f174;
	st.local.f32 	[%rd15+12], %f173;
$L__BB6_150:
	add.s32 	%r134, %r134, 1;
	setp.ne.s32 	%p87, %r134, 25;
	add.s16 	%rs106, %rs106, 1;
	add.s16 	%rs105, %rs105, 1;
	@%p87 bra 	$L__BB6_77;
	mov.b32 	%r140, 0;
	mov.b16 	%rs107, 0;
	mov.u16 	%rs108, %rs107;
$L__BB6_152:
	sub.s32 	%r33, 24, %r140;
	setp.gt.u32 	%p88, %r140, 23;
	@%p88 bra 	$L__BB6_225;
	mul.wide.u32 	%rd55, %r140, 4;
	add.s64 	%rd16, %rd1, %rd55;
	setp.gt.u32 	%p89, %r140, 8;
	mov.u32 	%r143, %r140;
	@%p89 bra 	$L__BB6_188;
	cvt.u16.u32 	%rs98, %r33;
	shr.u16 	%rs99, %rs98, 4;
	and.b16  	%rs100, %rs99, 1;
	mul.wide.u16 	%r104, %rs100, 16;
	neg.s32 	%r141, %r104;
	add.s64 	%rd74, %rd5, %rd55;
	mov.u32 	%r143, %r140;
$L__BB6_155:
	.pragma "nounroll";
	ld.local.f32 	%f557, [%rd16+200];
	ld.local.f32 	%f176, [%rd74+-60];
	setp.leu.f32 	%p90, %f557, %f176;
	@%p90 bra 	$L__BB6_157;
	st.local.f32 	[%rd16+200], %f176;
	st.local.f32 	[%rd74+-60], %f557;
	ld.local.f32 	%f557, [%rd16+200];
$L__BB6_157:
	ld.local.f32 	%f179, [%rd74+-56];
	setp.leu.f32 	%p91, %f557, %f179;
	@%p91 bra 	$L__BB6_159;
	st.local.f32 	[%rd16+200], %f179;
	st.local.f32 	[%rd74+-56], %f557;
	ld.local.f32 	%f557, [%rd16+200];
$L__BB6_159:
	ld.local.f32 	%f182, [%rd74+-52];
	setp.leu.f32 	%p92, %f557, %f182;
	@%p92 bra 	$L__BB6_161;
	st.local.f32 	[%rd16+200], %f182;
	st.local.f32 	[%rd74+-52], %f557;
	ld.local.f32 	%f557, [%rd16+200];
$L__BB6_161:
	ld.local.f32 	%f185, [%rd74+-48];
	setp.leu.f32 	%p93, %f557, %f185;
	@%p93 bra 	$L__BB6_163;
	st.local.f32 	[%rd16+200], %f185;
	st.local.f32 	[%rd74+-48], %f557;
	ld.local.f32 	%f557, [%rd16+200];
$L__BB6_163:
	ld.local.f32 	%f188, [%rd74+-44];
	setp.leu.f32 	%p94, %f557, %f188;
	@%p94 bra 	$L__BB6_165;
	st.local.f32 	[%rd16+200], %f188;
	st.local.f32 	[%rd74+-44], %f557;
	ld.local.f32 	%f557, [%rd16+200];
$L__BB6_165:
	ld.local.f32 	%f191, [%rd74+-40];
	setp.leu.f32 	%p95, %f557, %f191;
	@%p95 bra 	$L__BB6_167;
	st.local.f32 	[%rd16+200], %f191;
	st.local.f32 	[%rd74+-40], %f557;
	ld.local.f32 	%f557, [%rd16+200];
$L__BB6_167:
	ld.local.f32 	%f194, [%rd74+-36];
	setp.leu.f32 	%p96, %f557, %f194;
	@%p96 bra 	$L__BB6_169;
	st.local.f32 	[%rd16+200], %f194;
	st.local.f32 	[%rd74+-36], %f557;
	ld.local.f32 	%f557, [%rd16+200];
$L__BB6_169:
	ld.local.f32 	%f197, [%rd74+-32];
	setp.leu.f32 	%p97, %f557, %f197;
	@%p97 bra 	$L__BB6_171;
	st.local.f32 	[%rd16+200], %f197;
	st.local.f32 	[%rd74+-32], %f557;
	ld.local.f32 	%f557, [%rd16+200];
$L__BB6_171:
	ld.local.f32 	%f200, [%rd74+-28];
	setp.leu.f32 	%p98, %f557, %f200;
	@%p98 bra 	$L__BB6_173;
	st.local.f32 	[%rd16+200], %f200;
	st.local.f32 	[%rd74+-28], %f557;
	ld.local.f32 	%f557, [%rd16+200];
$L__BB6_173:
	ld.local.f32 	%f203, [%rd74+-24];
	setp.leu.f32 	%p99, %f557, %f203;
	@%p99 bra 	$L__BB6_175;
	st.local.f32 	[%rd16+200], %f203;
	st.local.f32 	[%rd74+-24], %f557;
	ld.local.f32 	%f557, [%rd16+200];
$L__BB6_175:
	ld.local.f32 	%f206, [%rd74+-20];
	setp.leu.f32 	%p100, %f557, %f206;
	@%p100 bra 	$L__BB6_177;
	st.local.f32 	[%rd16+200], %f206;
	st.local.f32 	[%rd74+-20], %f557;
	ld.local.f32 	%f557, [%rd16+200];
$L__BB6_177:
	ld.local.f32 	%f209, [%rd74+-16];
	setp.leu.f32 	%p101, %f557, %f209;
	@%p101 bra 	$L__BB6_179;
	st.local.f32 	[%rd16+200], %f209;
	st.local.f32 	[%rd74+-16], %f557;
	ld.local.f32 	%f557, [%rd16+200];
$L__BB6_179:
	ld.local.f32 	%f212, [%rd74+-12];
	setp.leu.f32 	%p102, %f557, %f212;
	@%p102 bra 	$L__BB6_181;
	st.local.f32 	[%rd16+200], %f212;
	st.local.f32 	[%rd74+-12], %f557;
	ld.local.f32 	%f557, [%rd16+200];
$L__BB6_181:
	ld.local.f32 	%f215, [%rd74+-8];
	setp.leu.f32 	%p103, %f557, %f215;
	@%p103 bra 	$L__BB6_183;
	st.local.f32 	[%rd16+200], %f215;
	st.local.f32 	[%rd74+-8], %f557;
	ld.local.f32 	%f557, [%rd16+200];
$L__BB6_183:
	ld.local.f32 	%f218, [%rd74+-4];
	setp.leu.f32 	%p104, %f557, %f218;
	@%p104 bra 	$L__BB6_185;
	st.local.f32 	[%rd16+200], %f218;
	st.local.f32 	[%rd74+-4], %f557;
	ld.local.f32 	%f557, [%rd16+200];
$L__BB6_185:
	ld.local.f32 	%f221, [%rd74];
	setp.leu.f32 	%p105, %f557, %f221;
	@%p105 bra 	$L__BB6_187;
	st.local.f32 	[%rd16+200], %f221;
	st.local.f32 	[%rd74], %f557;
$L__BB6_187:
	add.s32 	%r141, %r141, 16;
	add.s64 	%rd74, %rd74, 64;
	add.s32 	%r143, %r143, 16;
	setp.ne.s32 	%p106, %r141, 0;
	@%p106 bra 	$L__BB6_155;
$L__BB6_188:
	and.b32  	%r105, %r33, 15;
	setp.eq.s32 	%p107, %r105, 0;
	@%p107 bra 	$L__BB6_225;
	sub.s16 	%rs101, 8, %rs108;
	cvt.u32.u16 	%r106, %rs101;
	and.b32  	%r40, %r106, 15;
	add.s32 	%r107, %r40, -1;
	setp.lt.u32 	%p108, %r107, 7;
	@%p108 bra 	$L__BB6_206;
	ld.local.f32 	%f572, [%rd16+200];
	mul.wide.u32 	%rd57, %r143, 4;
	add.s64 	%rd20, %rd3, %rd57;
	ld.local.f32 	%f223, [%rd20+4];
	setp.leu.f32 	%p109, %f572, %f223;
	@%p109 bra 	$L__BB6_192;
	st.local.f32 	[%rd16+200], %f223;
	st.local.f32 	[%rd20+4], %f572;
	ld.local.f32 	%f572, [%rd16+200];
$L__BB6_192:
	ld.local.f32 	%f226, [%rd20+8];
	setp.leu.f32 	%p110, %f572, %f226;
	@%p110 bra 	$L__BB6_194;
	st.local.f32 	[%rd16+200], %f226;
	st.local.f32 	[%rd20+8], %f572;
	ld.local.f32 	%f572, [%rd16+200];
$L__BB6_194:
	ld.local.f32 	%f229, [%rd20+12];
	setp.leu.f32 	%p111, %f572, %f229;
	@%p111 bra 	$L__BB6_196;
	st.local.f32 	[%rd16+200], %f229;
	st.local.f32 	[%rd20+12], %f572;
	ld.local.f32 	%f572, [%rd16+200];
$L__BB6_196:
	ld.local.f32 	%f232, [%rd20+16];
	setp.leu.f32 	%p112, %f572, %f232;
	@%p112 bra 	$L__BB6_198;
	st.local.f32 	[%rd16+200], %f232;
	st.local.f32 	[%rd20+16], %f572;
	ld.local.f32 	%f572, [%rd16+200];
$L__BB6_198:
	ld.local.f32 	%f235, [%rd20+20];
	setp.leu.f32 	%p113, %f572, %f235;
	@%p113 bra 	$L__BB6_200;
	st.local.f32 	[%rd16+200], %f235;
	st.local.f32 	[%rd20+20], %f572;
	ld.local.f32 	%f572, [%rd16+200];
$L__BB6_200:
	ld.local.f32 	%f238, [%rd20+24];
	setp.leu.f32 	%p114, %f572, %f238;
	@%p114 bra 	$L__BB6_202;
	st.local.f32 	[%rd16+200], %f238;
	st.local.f32 	[%rd20+24], %f572;
	ld.local.f32 	%f572, [%rd16+200];
$L__BB6_202:
	ld.local.f32 	%f241, [%rd20+28];
	setp.leu.f32 	%p115, %f572, %f241;
	@%p115 bra 	$L__BB6_204;
	st.local.f32 	[%rd16+200], %f241;
	st.local.f32 	[%rd20+28], %f572;
	ld.local.f32 	%f572, [%rd16+200];
$L__BB6_204:
	add.s32 	%r143, %r143, 8;
	ld.local.f32 	%f244, [%rd20+32];
	setp.leu.f32 	%p116, %f572, %f244;
	@%p116 bra 	$L__BB6_206;
	st.local.f32 	[%rd16+200], %f244;
	st.local.f32 	[%rd20+32], %f572;
$L__BB6_206:
	and.b32  	%r108, %r40, 7;
	setp.eq.s32 	%p117, %r108, 0;
	@%p117 bra 	$L__BB6_225;
	neg.s16 	%rs102, %rs107;
	cvt.u32.u16 	%r109, %rs102;
	and.b32  	%r110, %r109, 7;
	and.b32  	%r43, %r109, 3;
	add.s32 	%r111, %r110, -1;
	setp.lt.u32 	%p118, %r111, 3;
	@%p118 bra 	$L__BB6_216;
	ld.local.f32 	%f579, [%rd16+200];
	mul.wide.u32 	%rd58, %r143, 4;
	add.s64 	%rd21, %rd3, %rd58;
	ld.local.f32 	%f246, [%rd21+4];
	setp.leu.f32 	%p119, %f579, %f246;
	@%p119 bra 	$L__BB6_210;
	st.local.f32 	[%rd16+200], %f246;
	st.local.f32 	[%rd21+4], %f579;
	ld.local.f32 	%f579, [%rd16+200];
$L__BB6_210:
	ld.local.f32 	%f249, [%rd21+8];
	setp.leu.f32 	%p120, %f579, %f249;
	@%p120 bra 	$L__BB6_212;
	st.local.f32 	[%rd16+200], %f249;
	st.local.f32 	[%rd21+8], %f579;
	ld.local.f32 	%f579, [%rd16+200];
$L__BB6_212:
	ld.local.f32 	%f252, [%rd21+12];
	setp.leu.f32 	%p121, %f579, %f252;
	@%p121 bra 	$L__BB6_214;
	st.local.f32 	[%rd16+200], %f252;
	st.local.f32 	[%rd21+12], %f579;
	ld.local.f32 	%f579, [%rd16+200];
$L__BB6_214:
	add.s32 	%r143, %r143, 4;
	ld.local.f32 	%f255, [%rd21+16];
	setp.leu.f32 	%p122, %f579, %f255;
	@%p122 bra 	$L__BB6_216;
	st.local.f32 	[%rd16+200], %f255;
	st.local.f32 	[%rd21+16], %f579;
$L__BB6_216:
	setp.eq.s32 	%p123, %r43, 0;
	@%p123 bra 	$L__BB6_225;
	ld.local.f32 	%f256, [%rd16+200];
	mul.wide.u32 	%rd59, %r143, 4;
	add.s64 	%rd22, %rd3, %rd59;
	ld.local.f32 	%f257, [%rd22+4];
	setp.leu.f32 	%p124, %f256, %f257;
	@%p124 bra 	$L__BB6_219;
	st.local.f32 	[%rd16+200], %f257;
	st.local.f32 	[%rd22+4], %f256;
$L__BB6_219:
	setp.eq.s32 	%p125, %r43, 1;
	@%p125 bra 	$L__BB6_225;
	ld.local.f32 	%f258, [%rd16+200];
	ld.local.f32 	%f259, [%rd22+8];
	setp.leu.f32 	%p126, %f258, %f259;
	@%p126 bra 	$L__BB6_222;
	st.local.f32 	[%rd16+200], %f259;
	st.local.f32 	[%rd22+8], %f258;
$L__BB6_222:
	setp.eq.s32 	%p127, %r43, 2;
	@%p127 bra 	$L__BB6_225;
	ld.local.f32 	%f260, [%rd16+200];
	ld.local.f32 	%f261, [%rd22+12];
	setp.leu.f32 	%p128, %f260, %f261;
	@%p128 bra 	$L__BB6_225;
	st.local.f32 	[%rd16+200], %f261;
	st.local.f32 	[%rd22+12], %f260;
$L__BB6_225:
	add.s32 	%r140, %r140, 1;
	setp.ne.s32 	%p129, %r140, 25;
	add.s16 	%rs108, %rs108, 1;
	add.s16 	%rs107, %rs107, 1;
	@%p129 bra 	$L__BB6_152;
	mul.lo.s32 	%r47, %r3, 12;
	sub.s32 	%r150, 12, %r47;
	add.s32 	%r49, %r47, 12;
	setp.gt.s32 	%p130, %r150, %r49;
	mov.f32 	%f590, 0f00000000;
	mov.f32 	%f591, %f590;
	mov.f32 	%f592, %f590;
	@%p130 bra 	$L__BB6_234;
	add.s32 	%r50, %r49, %r47;
	mul.lo.s32 	%r112, %r3, 24;
	setp.lt.u32 	%p131, %r112, 15;
	mov.f32 	%f587, 0f00000000;
	mov.f32 	%f588, %f587;
	mov.f32 	%f589, %f587;
	@%p131 bra 	$L__BB6_231;
	add.s32 	%r113, %r50, -11;
	mul.lo.s32 	%r147, %r3, -12;
	and.b32  	%r114, %r113, -16;
	neg.s32 	%r146, %r114;
	mov.f32 	%f587, 0f00000000;
$L__BB6_229:
	.pragma "nounroll";
	mul.wide.s32 	%rd60, %r150, 4;
	add.s64 	%rd61, %rd4, %rd60;
	ld.local.f32 	%f361, [%rd61+-132];
	add.f32 	%f362, %f587, %f361;
	ld.local.f32 	%f363, [%rd61+-32];
	add.f32 	%f364, %f588, %f363;
	ld.local.f32 	%f365, [%rd61+68];
	add.f32 	%f366, %f589, %f365;
	ld.local.f32 	%f367, [%rd61+-128];
	add.f32 	%f368, %f362, %f367;
	ld.local.f32 	%f369, [%rd61+-28];
	add.f32 	%f370, %f364, %f369;
	ld.local.f32 	%f371, [%rd61+72];
	add.f32 	%f372, %f366, %f371;
	ld.local.f32 	%f373, [%rd61+-124];
	add.f32 	%f374, %f368, %f373;
	ld.local.f32 	%f375, [%rd61+-24];
	add.f32 	%f376, %f370, %f375;
	ld.local.f32 	%f377, [%rd61+76];
	add.f32 	%f378, %f372, %f377;
	ld.local.f32 	%f379, [%rd61+-120];
	add.f32 	%f380, %f374, %f379;
	ld.local.f32 	%f381, [%rd61+-20];
	add.f32 	%f382, %f376, %f381;
	ld.local.f32 	%f383, [%rd61+80];
	add.f32 	%f384, %f378, %f383;
	ld.local.f32 	%f385, [%rd61+-116];
	add.f32 	%f386, %f380, %f385;
	ld.local.f32 	%f387, [%rd61+-16];
	add.f32 	%f388, %f382, %f387;
	ld.local.f32 	%f389, [%rd61+84];
	add.f32 	%f390, %f384, %f389;
	ld.local.f32 	%f391, [%rd61+-112];
	add.f32 	%f392, %f386, %f391;
	ld.local.f32 	%f393, [%rd61+-12];
	add.f32 	%f394, %f388, %f393;
	ld.local.f32 	%f395, [%rd61+88];
	add.f32 	%f396, %f390, %f395;
	ld.local.f32 	%f397, [%rd61+-108];
	add.f32 	%f398, %f392, %f397;
	ld.local.f32 	%f399, [%rd61+-8];
	add.f32 	%f400, %f394, %f399;
	ld.local.f32 	%f401, [%rd61+92];
	add.f32 	%f402, %f396, %f401;
	ld.local.f32 	%f403, [%rd61+-104];
	add.f32 	%f404, %f398, %f403;
	ld.local.f32 	%f405, [%rd61+-4];
	add.f32 	%f406, %f400, %f405;
	ld.local.f32 	%f407, [%rd61+96];
	add.f32 	%f408, %f402, %f407;
	ld.local.f32 	%f409, [%rd61+-100];
	add.f32 	%f410, %f404, %f409;
	ld.local.f32 	%f411, [%rd61];
	add.f32 	%f412, %f406, %f411;
	ld.local.f32 	%f413, [%rd61+100];
	add.f32 	%f414, %f408, %f413;
	ld.local.f32 	%f415, [%rd61+-96];
	add.f32 	%f416, %f410, %f415;
	ld.local.f32 	%f417, [%rd61+4];
	add.f32 	%f418, %f412, %f417;
	ld.local.f32 	%f419, [%rd61+104];
	add.f32 	%f420, %f414, %f419;
	ld.local.f32 	%f421, [%rd61+-92];
	add.f32 	%f422, %f416, %f421;
	ld.local.f32 	%f423, [%rd61+8];
	add.f32 	%f424, %f418, %f423;
	ld.local.f32 	%f425, [%rd61+108];
	add.f32 	%f426, %f420, %f425;
	ld.local.f32 	%f427, [%rd61+-88];
	add.f32 	%f428, %f422, %f427;
	ld.local.f32 	%f429, [%rd61+12];
	add.f32 	%f430, %f424, %f429;
	ld.local.f32 	%f431, [%rd61+112];
	add.f32 	%f432, %f426, %f431;
	ld.local.f32 	%f433, [%rd61+-84];
	add.f32 	%f434, %f428, %f433;
	ld.local.f32 	%f435, [%rd61+16];
	add.f32 	%f436, %f430, %f435;
	ld.local.f32 	%f437, [%rd61+116];
	add.f32 	%f438, %f432, %f437;
	ld.local.f32 	%f439, [%rd61+-80];
	add.f32 	%f440, %f434, %f439;
	ld.local.f32 	%f441, [%rd61+20];
	add.f32 	%f442, %f436, %f441;
	ld.local.f32 	%f443, [%rd61+120];
	add.f32 	%f444, %f438, %f443;
	ld.local.f32 	%f445, [%rd61+-76];
	add.f32 	%f446, %f440, %f445;
	ld.local.f32 	%f447, [%rd61+24];
	add.f32 	%f448, %f442, %f447;
	ld.local.f32 	%f449, [%rd61+124];
	add.f32 	%f450, %f444, %f449;
	ld.local.f32 	%f451, [%rd61+-72];
	add.f32 	%f587, %f446, %f451;
	ld.local.f32 	%f452, [%rd61+28];
	add.f32 	%f588, %f448, %f452;
	ld.local.f32 	%f453, [%rd61+128];
	add.f32 	%f589, %f450, %f453;
	add.s32 	%r150, %r150, 16;
	add.s32 	%r147, %r147, 16;
	add.s32 	%r146, %r146, 16;
	setp.ne.s32 	%p132, %r146, 0;
	@%p132 bra 	$L__BB6_229;
	add.s32 	%r150, %r147, 12;
$L__BB6_231:
	and.b32  	%r115, %r3, 1;
	setp.eq.b32 	%p133, %r115, 1;
	not.pred 	%p134, %p133;
	@%p134 bra 	$L__BB6_233;
	mul.wide.s32 	%rd62, %r150, 4;
	add.s64 	%rd63, %rd1, %rd62;
	ld.local.f32 	%f454, [%rd63];
	add.f32 	%f455, %f587, %f454;
	ld.local.f32 	%f456, [%rd63+100];
	add.f32 	%f457, %f588, %f456;
	ld.local.f32 	%f458, [%rd63+200];
	add.f32 	%f459, %f589, %f458;
	ld.local.f32 	%f460, [%rd63+4];
	add.f32 	%f461, %f455, %f460;
	ld.local.f32 	%f462, [%rd63+104];
	add.f32 	%f463, %f457, %f462;
	ld.local.f32 	%f464, [%rd63+204];
	add.f32 	%f465, %f459, %f464;
	ld.local.f32 	%f466, [%rd63+8];
	add.f32 	%f467, %f461, %f466;
	ld.local.f32 	%f468, [%rd63+108];
	add.f32 	%f469, %f463, %f468;
	ld.local.f32 	%f470, [%rd63+208];
	add.f32 	%f471, %f465, %f470;
	ld.local.f32 	%f472, [%rd63+12];
	add.f32 	%f473, %f467, %f472;
	ld.local.f32 	%f474, [%rd63+112];
	add.f32 	%f475, %f469, %f474;
	ld.local.f32 	%f476, [%rd63+212];
	add.f32 	%f477, %f471, %f476;
	ld.local.f32 	%f478, [%rd63+16];
	add.f32 	%f479, %f473, %f478;
	ld.local.f32 	%f480, [%rd63+116];
	add.f32 	%f481, %f475, %f480;
	ld.local.f32 	%f482, [%rd63+216];
	add.f32 	%f483, %f477, %f482;
	ld.local.f32 	%f484, [%rd63+20];
	add.f32 	%f485, %f479, %f484;
	ld.local.f32 	%f486, [%rd63+120];
	add.f32 	%f487, %f481, %f486;
	ld.local.f32 	%f488, [%rd63+220];
	add.f32 	%f489, %f483, %f488;
	ld.local.f32 	%f490, [%rd63+24];
	add.f32 	%f491, %f485, %f490;
	ld.local.f32 	%f492, [%rd63+124];
	add.f32 	%f493, %f487, %f492;
	ld.local.f32 	%f494, [%rd63+224];
	add.f32 	%f495, %f489, %f494;
	ld.local.f32 	%f496, [%rd63+28];
	add.f32 	%f587, %f491, %f496;
	ld.local.f32 	%f497, [%rd63+128];
	add.f32 	%f588, %f493, %f497;
	ld.local.f32 	%f498, [%rd63+228];
	add.f32 	%f589, %f495, %f498;
	add.s32 	%r150, %r150, 8;
$L__BB6_233:
	mul.wide.s32 	%rd64, %r150, 4;
	add.s64 	%rd65, %rd1, %rd64;
	ld.local.f32 	%f499, [%rd65];
	add.f32 	%f592, %f587, %f499;
	ld.local.f32 	%f500, [%rd65+100];
	add.f32 	%f591, %f588, %f500;
	ld.local.f32 	%f501, [%rd65+200];
	add.f32 	%f590, %f589, %f501;
$L__BB6_234:
	ld.param.u64 	%rd73, [_Z18MedianFilterKernelPKhPhiii_param_1];
	mul.lo.s32 	%r116, %r3, 24;
	or.b32  	%r117, %r116, 1;
	cvt.rn.f32.s32 	%f502, %r117;
	div.rn.f32 	%f503, %f592, %f502;
	div.rn.f32 	%f504, %f591, %f502;
	div.rn.f32 	%f505, %f590, %f502;
	add.s32 	%r118, %r66, -4;
	mad.lo.s32 	%r119, %r1, %r118, %r74;
	cvt.rzi.u32.f32 	%r120, %f503;
	cvt.s64.s32 	%rd66, %r119;
	cvta.to.global.u64 	%rd67, %rd73;
	add.s64 	%rd68, %rd67, %rd66;
	st.global.u8 	[%rd68], %r120;
	cvt.rzi.u32.f32 	%r121, %f504;
	add.s32 	%r122, %r64, -4;
	mul.lo.s32 	%r123, %r122, %r118;
	cvt.s64.s32 	%rd69, %r123;
	add.s64 	%rd70, %rd68, %rd69;
	st.global.u8 	[%rd70], %r121;
	cvt.rzi.u32.f32 	%r124, %f505;
	add.s32 	%r125, %r66, 2147483644;
	mul.lo.s32 	%r126, %r125, %r122;
	shl.b32 	%r127, %r126, 1;
	cvt.s64.s32 	%rd71, %r127;
	add.s64 	%rd72, %rd68, %rd71;
	st.global.u8 	[%rd72], %r124;
$L__BB6_235:
	ret;

}
	// .globl	_ZN3cub18CUB_300001_SM_10006detail11EmptyKernelIvEEvv
.visible .entry _ZN3cub18CUB_300001_SM_10006detail11EmptyKernelIvEEvv()
{


	ret;

}


// ===== COMPILED SASS (sm_100) =====

	.target	sm_100

	.elftype	@"ET_EXEC"


//--------------------- .note.nv.tkinfo           --------------------------
	.section	.note.nv.tkinfo,"",@"SHT_NOTE"
	.sectionflags	@"SHF_NOTE_NV_TKINFO"
	.tkinfo
        /*0018*/ 	.word	0x00000002
        /*0030*/ 	.string	""
        /*0030*/ 	.string	"ptxas"
        /*0030*/ 	.string	"Cuda compilation tools, release 13.0, V13.0.88"
        /*0030*/ 	.string	"Build cuda_13.0.r13.0/compiler.36424714_0"
        /*0030*/ 	.string	"-arch sm_100 -m 64 "



//--------------------- .note.nv.cuinfo           --------------------------
	.section	.note.nv.cuinfo,"",@"SHT_NOTE"
	.sectionflags	@"SHF_NOTE_NV_CUINFO"
        /*0018*/ 	.short	0x0002
        /*001a*/ 	.short	0x0064
        /*001c*/ 	.short	0x0082
	.zero		2


//--------------------- .nv.info                  --------------------------
	.section	.nv.info,"",@"SHT_CUDA_INFO"
	.align	4


	//----- nvinfo : EIATTR_REGCOUNT
	.align		4
        /*0000*/ 	.byte	0x04, 0x2f
        /*0002*/ 	.short	(.L_44 - .L_43)
	.align		4
.L_43:
        /*0004*/ 	.word	index@(_Z15histogramKernelPKhPiS1_S1_ii)
        /*0008*/ 	.word	0x00000012


	//----- nvinfo : EIATTR_FRAME_SIZE
	.align		4
.L_44:
        /*000c*/ 	.byte	0x04, 0x11
        /*000e*/ 	.short	(.L_46 - .L_45)
	.align		4
.L_45:
        /*0010*/ 	.word	index@(_Z15histogramKernelPKhPiS1_S1_ii)
        /*0014*/ 	.word	0x00000000


	//----- nvinfo : EIATTR_REGCOUNT
	.align		4
.L_46:
        /*0018*/ 	.byte	0x04, 0x2f
        /*001a*/ 	.short	(.L_48 - .L_47)
	.align		4
.L_47:
        /*001c*/ 	.word	index@(_Z18equalizationKernelPKhPhPfii)
        /*0020*/ 	.word	0x00000014


	//----- nvinfo : EIATTR_FRAME_SIZE
	.align		4
.L_48:
        /*0024*/ 	.byte	0x04, 0x11
        /*0026*/ 	.short	(.L_50 - .L_49)
	.align		4
.L_49:
        /*0028*/ 	.word	index@(_Z18equalizationKernelPKhPhPfii)
        /*002c*/ 	.word	0x00000000


	//----- nvinfo : EIATTR_REGCOUNT
	.align		4
.L_50:
        /*0030*/ 	.byte	0x04, 0x2f
        /*0032*/ 	.short	(.L_52 - .L_51)
	.align		4
.L_51:
        /*0034*/ 	.word	index@(_Z16compute_hist_avgPKiS0_S0_iiPf)
        /*0038*/ 	.word	0x00000010


	//----- nvinfo : EIATTR_FRAME_SIZE
	.align		4
.L_52:
        /*003c*/ 	.byte	0x04, 0x11
        /*003e*/ 	.short	(.L_54 - .L_53)
	.align		4
.L_53:
        /*0040*/ 	.word	index@($__internal_2_$__cuda_sm3x_div_rn_noftz_f32_slowpath)
        /*0044*/ 	.word	0x00000000


	//----- nvinfo : EIATTR_FRAME_SIZE
	.align		4
.L_54:
        /*0048*/ 	.byte	0x04, 0x11
        /*004a*/ 	.short	(.L_56 - .L_55)
	.align		4
.L_55:
        /*004c*/ 	.word	index@(_Z16compute_hist_avgPKiS0_S0_iiPf)
        /*0050*/ 	.word	0x00000000


	//----- nvinfo : EIATTR_REGCOUNT
	.align		4
.L_56:
        /*0054*/ 	.byte	0x04, 0x2f
        /*0056*/ 	.short	(.L_58 - .L_57)
	.align		4
.L_57:
        /*0058*/ 	.word	index@(_Z11claheKernelPKhPhfiiii)
        /*005c*/ 	.word	0x00000024


	//----- nvinfo : EIATTR_FRAME_SIZE
	.align		4
.L_58:
        /*0060*/ 	.byte	0x04, 0x11
        /*0062*/ 	.short	(.L_60 - .L_59)
	.align		4
.L_59:
        /*0064*/ 	.word	index@($__internal_1_$__cuda_sm3x_div_rn_noftz_f32_slowpath)
        /*0068*/ 	.word	0x00001c00


	//----- nvinfo : EIATTR_FRAME_SIZE
	.align		4
.L_60:
        /*006c*/ 	.byte	0x04, 0x11
        /*006e*/ 	.short	(.L_62 - .L_61)
	.align		4
.L_61:
        /*0070*/ 	.word	index@(_Z11claheKernelPKhPhfiiii)
        /*0074*/ 	.word	0x00001c00


	//----- nvinfo : EIATTR_REGCOUNT
	.align		4
.L_62:
        /*0078*/ 	.byte	0x04, 0x2f
        /*007a*/ 	.short	(.L_64 - .L_63)
	.align		4
.L_63:
        /*007c*/ 	.word	index@(_Z16RGBtoYCbCrKernelPKhPhii)
        /*0080*/ 	.word	0x00000018


	//----- nvinfo : EIATTR_FRAME_SIZE
	.align		4
.L_64:
        /*0084*/ 	.byte	0x04, 0x11
        /*0086*/ 	.short	(.L_66 - .L_65)
	.align		4
.L_65:
        /*0088*/ 	.word	index@(_Z16RGBtoYCbCrKernelPKhPhii)
        /*008c*/ 	.word	0x00000000


	//----- nvinfo : EIATTR_REGCOUNT
	.align		4
.L_66:
        /*0090*/ 	.byte	0x04, 0x2f
        /*0092*/ 	.short	(.L_68 - .L_67)
	.align		4
.L_67:
        /*0094*/ 	.word	index@(_Z16YCbCrtoRGBKernelPKhPhii)
        /*0098*/ 	.word	0x00000017


	//----- nvinfo : EIATTR_FRAME_SIZE
	.align		4
.L_68:
        /*009c*/ 	.byte	0x04, 0x11
        /*009e*/ 	.short	(.L_70 - .L_69)
	.align		4
.L_69:
        /*00a0*/ 	.word	index@(_Z16YCbCrtoRGBKernelPKhPhii)
        /*00a4*/ 	.word	0x00000000


	//----- nvinfo : EIATTR_REGCOUNT
	.align		4
.L_70:
        /*00a8*/ 	.byte	0x04, 0x2f
        /*00aa*/ 	.short	(.L_72 - .L_71)
	.align		4
.L_71:
        /*00ac*/ 	.word	index@(_Z18MedianFilterKernelPKhPhiii)
        /*00b0*/ 	.word	0x00000020


	//----- nvinfo : EIATTR_FRAME_SIZE
	.align		4
.L_72:
        /*00b4*/ 	.byte	0x04, 0x11
        /*00b6*/ 	.short	(.L_74 - .L_73)
	.align		4
.L_73:
        /*00b8*/ 	.word	index@($__internal_0_$__cuda_sm3x_div_rn_noftz_f32_slowpath)
        /*00bc*/ 	.word	0x00000130


	//----- nvinfo : EIATTR_FRAME_SIZE
	.align		4
.L_74:
        /*00c0*/ 	.byte	0x04, 0x11
        /*00c2*/ 	.short	(.L_76 - .L_75)
	.align		4
.L_75:
        /*00c4*/ 	.word	index@(_Z18MedianFilterKernelPKhPhiii)
        /*00c8*/ 	.word	0x00000130


	//----- nvinfo : EIATTR_REGCOUNT
	.align		4
.L_76:
        /*00cc*/ 	.byte	0x04, 0x2f
        /*00ce*/ 	.short	(.L_78 - .L_77)
	.align		4
.L_77:
        /*00d0*/ 	.word	index@(_ZN3cub18CUB_300001_SM_10006detail11EmptyKernelIvEEvv)
        /*00d4*/ 	.word	0x00000004


	//----- nvinfo : EIATTR_FRAME_SIZE
	.align		4
.L_78:
        /*00d8*/ 	.byte	0x04, 0x11
        /*00da*/ 	.short	(.L_80 - .L_79)
	.align		4
.L_79:
        /*00dc*/ 	.word	index@(_ZN3cub18CUB_300001_SM_10006detail11EmptyKernelIvEEvv)
        /*00e0*/ 	.word	0x00000000


	//----- nvinfo : EIATTR_MIN_STACK_SIZE
	.align		4
.L_80:
        /*00e4*/ 	.byte	0x04, 0x12
        /*00e6*/ 	.short	(.L_82 - .L_81)
	.align		4
.L_81:
        /*00e8*/ 	.word	index@(_ZN3cub18CUB_300001_SM_10006detail11EmptyKernelIvEEvv)
        /*00ec*/ 	.word	0x00000000


	//----- nvinfo : EIATTR_MIN_STACK_SIZE
	.align		4
.L_82:
        /*00f0*/ 	.byte	0x04, 0x12
        /*00f2*/ 	.short	(.L_84 - .L_83)
	.align		4
.L_83:
        /*00f4*/ 	.word	index@(_Z18MedianFilterKernelPKhPhiii)
        /*00f8*/ 	.word	0x00000130


	//----- nvinfo : EIATTR_MIN_STACK_SIZE
	.align		4
.L_84:
        /*00fc*/ 	.byte	0x04, 0x12
        /*00fe*/ 	.short	(.L_86 - .L_85)
	.align		4
.L_85:
        /*0100*/ 	.word	index@(_Z16YCbCrtoRGBKernelPKhPhii)
        /*0104*/ 	.word	0x00000000


	//----- nvinfo : EIATTR_MIN_STACK_SIZE
	.align		4
.L_86:
        /*0108*/ 	.byte	0x04, 0x12
        /*010a*/ 	.short	(.L_88 - .L_87)
	.align		4
.L_87:
        /*010c*/ 	.word	index@(_Z16RGBtoYCbCrKernelPKhPhii)
        /*0110*/ 	.word	0x00000000


	//----- nvinfo : EIATTR_MIN_STACK_SIZE
	.align		4
.L_88:
        /*0114*/ 	.byte	0x04, 0x12
        /*0116*/ 	.short	(.L_90 - .L_89)
	.align		4
.L_89:
        /*0118*/ 	.word	index@(_Z11claheKernelPKhPhfiiii)
        /*011c*/ 	.word	0x00001c00


	//----- nvinfo : EIATTR_MIN_STACK_SIZE
	.align		4
.L_90:
        /*0120*/ 	.byte	0x04, 0x12
        /*0122*/ 	.short	(.L_92 - .L_91)
	.align		4
.L_91:
        /*0124*/ 	.word	index@(_Z16compute_hist_avgPKiS0_S0_iiPf)
        /*0128*/ 	.word	0x00000000


	//----- nvinfo : EIATTR_MIN_STACK_SIZE
	.align		4
.L_92:
        /*012c*/ 	.byte	0x04, 0x12
        /*012e*/ 	.short	(.L_94 - .L_93)
	.align		4
.L_93:
        /*0130*/ 	.word	index@(_Z18equalizationKernelPKhPhPfii)
        /*0134*/ 	.word	0x00000000


	//----- nvinfo : EIATTR_MIN_STACK_SIZE
	.align		4
.L_94:
        /*0138*/ 	.byte	0x04, 0x12
        /*013a*/ 	.short	(.L_96 - .L_95)
	.align		4
.L_95:
        /*013c*/ 	.word	index@(_Z15histogramKernelPKhPiS1_S1_ii)
        /*0140*/ 	.word	0x00000000
.L_96:


//--------------------- .nv.compat                --------------------------
	.section	.nv.compat,"",@"SHT_CUDA_COMPAT_INFO"
	.align	4
        /*0000*/ 	.byte	0x02, 0x09, 0x00, 0x00, 0x02, 0x02, 0x01, 0x00, 0x02, 0x05, 0x05, 0x00, 0x03, 0x07, 0x01, 0x01
        /*0010*/ 	.byte	0x02, 0x03, 0x00, 0x00, 0x02, 0x06, 0x01, 0x00, 0x04, 0x0b, 0x08, 0x00, 0x01, 0x00, 0x00, 0x00
        /*0020*/ 	.byte	0x00, 0x00, 0x00, 0x00


//--------------------- .nv.info._ZN3cub18CUB_300001_SM_10006detail11EmptyKernelIvEEvv --------------------------
	.section	.nv.info._ZN3cub18CUB_300001_SM_10006detail11EmptyKernelIvEEvv,"",@"SHT_CUDA_INFO"
	.sectionflags	@""
	.align	4


	//----- nvinfo : EIATTR_CUDA_API_VERSION
	.align		4
        /*0000*/ 	.byte	0x04, 0x37
        /*0002*/ 	.short	(.L_98 - .L_97)
.L_97:
        /*0004*/ 	.word	0x00000082


	//----- nvinfo : EIATTR_SPARSE_MMA_MASK
	.align		4
.L_98:
        /*0008*/ 	.byte	0x03, 0x50
        /*000a*/ 	.short	0x0000


	//----- nvinfo : EIATTR_MAXREG_COUNT
	.align		4
        /*000c*/ 	.byte	0x03, 0x1b
        /*000e*/ 	.short	0x00ff


	//----- nvinfo : EIATTR_MERCURY_ISA_VERSION
	.align		4
        /*0010*/ 	.byte	0x03, 0x5f
        /*0012*/ 	.short	0x0101


	//----- nvinfo : EIATTR_VRC_CTA_INIT_COUNT
	.align		4
        /*0014*/ 	.byte	0x02, 0x4a
	.zero		1
	.zero		1


	//----- nvinfo : EIATTR_EXIT_INSTR_OFFSETS
	.align		4
        /*0018*/ 	.byte	0x04, 0x1c
        /*001a*/ 	.short	(.L_100 - .L_99)


	//   ....[0]....
.L_99:
        /*001c*/ 	.word	0x00000010


	//----- nvinfo : EIATTR_SW_WAR
	.align		4
.L_100:
        /*0020*/ 	.byte	0x04, 0x36
        /*0022*/ 	.short	(.L_102 - .L_101)
.L_101:
        /*0024*/ 	.word	0x00000008
.L_102:


//--------------------- .nv.info._Z18MedianFilterKernelPKhPhiii --------------------------
	.section	.nv.info._Z18MedianFilterKernelPKhPhiii,"",@"SHT_CUDA_INFO"
	.sectionflags	@""
	.align	4


	//----- nvinfo : EIATTR_CUDA_API_VERSION
	.align		4
        /*0000*/ 	.byte	0x04, 0x37
        /*0002*/ 	.short	(.L_104 - .L_103)
.L_103:
        /*0004*/ 	.word	0x00000082


	//----- nvinfo : EIATTR_KPARAM_INFO
	.align		4
.L_104:
        /*0008*/ 	.byte	0x04, 0x17
        /*000a*/ 	.short	(.L_106 - .L_105)
.L_105:
        /*000c*/ 	.word	0x00000000
        /*0010*/ 	.short	0x0004
        /*0012*/ 	.short	0x0018
        /*0014*/ 	.byte	0x00, 0xf0, 0x11, 0x00


	//----- nvinfo : EIATTR_KPARAM_INFO
	.align		4
.L_106:
        /*0018*/ 	.byte	0x04, 0x17
        /*001a*/ 	.short	(.L_108 - .L_107)
.L_107:
        /*001c*/ 	.word	0x00000000
        /*0020*/ 	.short	0x0003
        /*0022*/ 	.short	0x0014
        /*0024*/ 	.byte	0x00, 0xf0, 0x11, 0x00


	//----- nvinfo : EIATTR_KPARAM_INFO
	.align		4
.L_108:
        /*0028*/ 	.byte	0x04, 0x17
        /*002a*/ 	.short	(.L_110 - .L_109)
.L_109:
        /*002c*/ 	.word	0x00000000
        /*0030*/ 	.short	0x0002
        /*0032*/ 	.short	0x0010
        /*0034*/ 	.byte	0x00, 0xf0, 0x11, 0x00


	//----- nvinfo : EIATTR_KPARAM_INFO
	.align		4
.L_110:
        /*0038*/ 	.byte	0x04, 0x17
        /*003a*/ 	.short	(.L_112 - .L_111)
.L_111:
        /*003c*/ 	.word	0x00000000
        /*0040*/ 	.short	0x0001
        /*0042*/ 	.short	0x0008
        /*0044*/ 	.byte	0x00, 0xf5, 0x21, 0x00


	//----- nvinfo : EIATTR_KPARAM_INFO
	.align		4
.L_112:
        /*0048*/ 	.byte	0x04, 0x17
        /*004a*/ 	.short	(.L_114 - .L_113)
.L_113:
        /*004c*/ 	.word	0x00000000
        /*0050*/ 	.short	0x0000
        /*0052*/ 	.short	0x0000
        /*0054*/ 	.byte	0x00, 0xf5, 0x21, 0x00


	//----- nvinfo : EIATTR_SPARSE_MMA_MASK
	.align		4
.L_114:
        /*0058*/ 	.byte	0x03, 0x50
        /*005a*/ 	.short	0x0000


	//----- nvinfo : EIATTR_MAXREG_COUNT
	.align		4
        /*005c*/ 	.byte	0x03, 0x1b
        /*005e*/ 	.short	0x00ff


	//----- nvinfo : EIATTR_MERCURY_ISA_VERSION
	.align		4
        /*0060*/ 	.byte	0x03, 0x5f
        /*0062*/ 	.short	0x0101


	//----- nvinfo : EIATTR_VRC_CTA_INIT_COUNT
	.align		4
        /*0064*/ 	.byte	0x02, 0x4a
	.zero		1
	.zero		1


	//----- nvinfo : EIATTR_EXIT_INSTR_OFFSETS
	.align		4
        /*0068*/ 	.byte	0x04, 0x1c
        /*006a*/ 	.short	(.L_116 - .L_115)


	//   ....[0]....
.L_115:
        /*006c*/ 	.word	0x00000110


	//   ....[1]....
        /*0070*/ 	.word	0x00004820


	//----- nvinfo : EIATTR_CRS_STACK_SIZE
	.align		4
.L_116:
        /*0074*/ 	.byte	0x04, 0x1e
        /*0076*/ 	.short	(.L_118 - .L_117)
.L_117:
        /*0078*/ 	.word	0x00000000


	//----- nvinfo : EIATTR_CBANK_PARAM_SIZE
	.align		4
.L_118:
        /*007c*/ 	.byte	0x03, 0x19
        /*007e*/ 	.short	0x001c


	//----- nvinfo : EIATTR_PARAM_CBANK
	.align		4
        /*0080*/ 	.byte	0x04, 0x0a
        /*0082*/ 	.short	(.L_120 - .L_119)
	.align		4
.L_119:
        /*0084*/ 	.word	index@(.nv.constant0._Z18MedianFilterKernelPKhPhiii)
        /*0088*/ 	.short	0x0380
        /*008a*/ 	.short	0x001c


	//----- nvinfo : EIATTR_SW_WAR
	.align		4
.L_120:
        /*008c*/ 	.byte	0x04, 0x36
        /*008e*/ 	.short	(.L_122 - .L_121)
.L_121:
        /*0090*/ 	.word	0x00000008
.L_122:


//--------------------- .nv.info._Z16YCbCrtoRGBKernelPKhPhii --------------------------
	.section	.nv.info._Z16YCbCrtoRGBKernelPKhPhii,"",@"SHT_CUDA_INFO"
	.sectionflags	@""
	.align	4


	//----- nvinfo : EIATTR_CUDA_API_VERSION
	.align		4
        /*0000*/ 	.byte	0x04, 0x37
        /*0002*/ 	.short	(.L_124 - .L_123)
.L_123:
        /*0004*/ 	.word	0x00000082


	//----- nvinfo : EIATTR_KPARAM_INFO
	.align		4
.L_124:
        /*0008*/ 	.byte	0x04, 0x17
        /*000a*/ 	.short	(.L_126 - .L_125)
.L_125:
        /*000c*/ 	.word	0x00000000
        /*0010*/ 	.short	0x0003
        /*0012*/ 	.short	0x0014
        /*0014*/ 	.byte	0x00, 0xf0, 0x11, 0x00


	//----- nvinfo : EIATTR_KPARAM_INFO
	.align		4
.L_126:
        /*0018*/ 	.byte	0x04, 0x17
        /*001a*/ 	.short	(.L_128 - .L_127)
.L_127:
        /*001c*/ 	.word	0x00000000
        /*0020*/ 	.short	0x0002
        /*0022*/ 	.short	0x0010
        /*0024*/ 	.byte	0x00, 0xf0, 0x11, 0x00


	//----- nvinfo : EIATTR_KPARAM_INFO
	.align		4
.L_128:
        /*0028*/ 	.byte	0x04, 0x17
        /*002a*/ 	.short	(.L_130 - .L_129)
.L_129:
        /*002c*/ 	.word	0x00000000
        /*0030*/ 	.short	0x0001
        /*0032*/ 	.short	0x0008
        /*0034*/ 	.byte	0x00, 0xf5, 0x21, 0x00


	//----- nvinfo : EIATTR_KPARAM_INFO
	.align		4
.L_130:
        /*0038*/ 	.byte	0x04, 0x17
        /*003a*/ 	.short	(.L_132 - .L_131)
.L_131:
        /*003c*/ 	.word	0x00000000
        /*0040*/ 	.short	0x0000
        /*0042*/ 	.short	0x0000
        /*0044*/ 	.byte	0x00, 0xf5, 0x21, 0x00


	//----- nvinfo : EIATTR_SPARSE_MMA_MASK
	.align		4
.L_132:
        /*0048*/ 	.byte	0x03, 0x50
        /*004a*/ 	.short	0x0000


	//----- nvinfo : EIATTR_MAXREG_COUNT
	.align		4
        /*004c*/ 	.byte	0x03, 0x1b
        /*004e*/ 	.short	0x00ff


	//----- nvinfo : EIATTR_MERCURY_ISA_VERSION
	.align		4
        /*0050*/ 	.byte	0x03, 0x5f
        /*0052*/ 	.short	0x0101


	//----- nvinfo : EIATTR_VRC_CTA_INIT_COUNT
	.align		4
        /*0054*/ 	.byte	0x02, 0x4a
	.zero		1
	.zero		1


	//----- nvinfo : EIATTR_EXIT_INSTR_OFFSETS
	.align		4
        /*0058*/ 	.byte	0x04, 0x1c
        /*005a*/ 	.short	(.L_134 - .L_133)


	//   ....[0]....
.L_133:
        /*005c*/ 	.word	0x000000c0


	//   ....[1]....
        /*0060*/ 	.word	0x000003d0


	//----- nvinfo : EIATTR_CBANK_PARAM_SIZE
	.align		4
.L_134:
        /*0064*/ 	.byte	0x03, 0x19
        /*0066*/ 	.short	0x0018


	//----- nvinfo : EIATTR_PARAM_CBANK
	.align		4
        /*0068*/ 	.byte	0x04, 0x0a
        /*006a*/ 	.short	(.L_136 - .L_135)
	.align		4
.L_135:
        /*006c*/ 	.word	index@(.nv.constant0._Z16YCbCrtoRGBKernelPKhPhii)
        /*0070*/ 	.short	0x0380
        /*0072*/ 	.short	0x0018


	//----- nvinfo : EIATTR_SW_WAR
	.align		4
.L_136:
        /*0074*/ 	.byte	0x04, 0x36
        /*0076*/ 	.short	(.L_138 - .L_137)
.L_137:
        /*0078*/ 	.word	0x00000008
.L_138:


//--------------------- .nv.info._Z16RGBtoYCbCrKernelPKhPhii --------------------------
	.section	.nv.info._Z16RGBtoYCbCrKernelPKhPhii,"",@"SHT_CUDA_INFO"
	.sectionflags	@""
	.align	4


	//----- nvinfo : EIATTR_CUDA_API_VERSION
	.align		4
        /*0000*/ 	.byte	0x04, 0x37
        /*0002*/ 	.short	(.L_140 - .L_139)
.L_139:
        /*0004*/ 	.word	0x00000082


	//----- nvinfo : EIATTR_KPARAM_INFO
	.align		4
.L_140:
        /*0008*/ 	.byte	0x04, 0x17
        /*000a*/ 	.short	(.L_142 - .L_141)
.L_141:
        /*000c*/ 	.word	0x00000000
        /*0010*/ 	.short	0x0003
        /*0012*/ 	.short	0x0014
        /*0014*/ 	.byte	0x00, 0xf0, 0x11, 0x00


	//----- nvinfo : EIATTR_KPARAM_INFO
	.align		4
.L_142:
        /*0018*/ 	.byte	0x04, 0x17
        /*001a*/ 	.short	(.L_144 - .L_143)
.L_143:
        /*001c*/ 	.word	0x00000000
        /*0020*/ 	.short	0x0002
        /*0022*/ 	.short	0x0010
        /*0024*/ 	.byte	0x00, 0xf0, 0x11, 0x00


	//----- nvinfo : EIATTR_KPARAM_INFO
	.align		4
.L_144:
        /*0028*/ 	.byte	0x04, 0x17
        /*002a*/ 	.short	(.L_146 - .L_145)
.L_145:
        /*002c*/ 	.word	0x00000000
        /*0030*/ 	.short	0x0001
        /*0032*/ 	.short	0x0008
        /*0034*/ 	.byte	0x00, 0xf5, 0x21, 0x00


	//----- nvinfo : EIATTR_KPARAM_INFO
	.align		4
.L_146:
        /*0038*/ 	.byte	0x04, 0x17
        /*003a*/ 	.short	(.L_148 - .L_147)
.L_147:
        /*003c*/ 	.word	0x00000000
        /*0040*/ 	.short	0x0000
        /*0042*/ 	.short	0x0000
        /*0044*/ 	.byte	0x00, 0xf5, 0x21, 0x00


	//----- nvinfo : EIATTR_SPARSE_MMA_MASK
	.align		4
.L_148:
        /*0048*/ 	.byte	0x03, 0x50
        /*004a*/ 	.short	0x0000


	//----- nvinfo : EIATTR_MAXREG_COUNT
	.align		4
        /*004c*/ 	.byte	0x03, 0x1b
        /*004e*/ 	.short	0x00ff


	//----- nvinfo : EIATTR_MERCURY_ISA_VERSION
	.align		4
        /*0050*/ 	.byte	0x03, 0x5f
        /*0052*/ 	.short	0x0101


	//----- nvinfo : EIATTR_VRC_CTA_INIT_COUNT
	.align		4
        /*0054*/ 	.byte	0x02, 0x4a
	.zero		1
	.zero		1


	//----- nvinfo : EIATTR_EXIT_INSTR_OFFSETS
	.align		4
        /*0058*/ 	.byte	0x04, 0x1c
        /*005a*/ 	.short	(.L_150 - .L_149)


	//   ....[0]....
.L_149:
        /*005c*/ 	.word	0x000000c0


	//   ....[1]....
        /*0060*/ 	.word	0x00000480


	//----- nvinfo : EIATTR_CBANK_PARAM_SIZE
	.align		4
.L_150:
        /*0064*/ 	.byte	0x03, 0x19
        /*0066*/ 	.short	0x0018


	//----- nvinfo : EIATTR_PARAM_CBANK
	.align		4
        /*0068*/ 	.byte	0x04, 0x0a
        /*006a*/ 	.short	(.L_152 - .L_151)
	.align		4
.L_151:
        /*006c*/ 	.word	index@(.nv.constant0._Z16RGBtoYCbCrKernelPKhPhii)
        /*0070*/ 	.short	0x0380
        /*0072*/ 	.short	0x0018


	//----- nvinfo : EIATTR_SW_WAR
	.align		4
.L_152:
        /*0074*/ 	.byte	0x04, 0x36
        /*0076*/ 	.short	(.L_154 - .L_153)
.L_153:
        /*0078*/ 	.word	0x00000008
.L_154:


//--------------------- .nv.info._Z11claheKernelPKhPhfiiii --------------------------
	.section	.nv.info._Z11claheKernelPKhPhfiiii,"",@"SHT_CUDA_INFO"
	.sectionflags	@""
	.align	4


	//----- nvinfo : EIATTR_CUDA_API_VERSION
	.align		4
        /*0000*/ 	.byte	0x04, 0x37
        /*0002*/ 	.short	(.L_156 - .L_155)
.L_155:
        /*0004*/ 	.word	0x00000082


	//----- nvinfo : EIATTR_KPARAM_INFO
	.align		4
.L_156:
        /*0008*/ 	.byte	0x04, 0x17
        /*000a*/ 	.short	(.L_158 - .L_157)
.L_157:
        /*000c*/ 	.word	0x00000000
        /*0010*/ 	.short	0x0006
        /*0012*/ 	.short	0x0020
        /*0014*/ 	.byte	0x00, 0xf0, 0x11, 0x00


	//----- nvinfo : EIATTR_KPARAM_INFO
	.align		4
.L_158:
        /*0018*/ 	.byte	0x04, 0x17
        /*001a*/ 	.short	(.L_160 - .L_159)
.L_159:
        /*001c*/ 	.word	0x00000000
        /*0020*/ 	.short	0x0005
        /*0022*/ 	.short	0x001c
        /*0024*/ 	.byte	0x00, 0xf0, 0x11, 0x00


	//----- nvinfo : EIATTR_KPARAM_INFO
	.align		4
.L_160:
        /*0028*/ 	.byte	0x04, 0x17
        /*002a*/ 	.short	(.L_162 - .L_161)
.L_161:
        /*002c*/ 	.word	0x00000000
        /*0030*/ 	.short	0x0004
        /*0032*/ 	.short	0x0018
        /*0034*/ 	.byte	0x00, 0xf0, 0x11, 0x00


	//----- nvinfo : EIATTR_KPARAM_INFO
	.align		4
.L_162:
        /*0038*/ 	.byte	0x04, 0x17
        /*003a*/ 	.short	(.L_164 - .L_163)
.L_163:
        /*003c*/ 	.word	0x00000000
        /*0040*/ 	.short	0x0003
        /*0042*/ 	.short	0x0014
        /*0044*/ 	.byte	0x00, 0xf0, 0x11, 0x00


	//----- nvinfo : EIATTR_KPARAM_INFO
	.align		4
.L_164:
        /*0048*/ 	.byte	0x04, 0x17
        /*004a*/ 	.short	(.L_166 - .L_165)
.L_165:
        /*004c*/ 	.word	0x00000000
        /*0050*/ 	.short	0x0002
        /*0052*/ 	.short	0x0010
        /*0054*/ 	.byte	0x00, 0xf0, 0x11, 0x00


	//----- nvinfo : EIATTR_KPARAM_INFO
	.align		4
.L_166:
        /*0058*/ 	.byte	0x04, 0x17
        /*005a*/ 	.short	(.L_168 - .L_167)
.L_167:
        /*005c*/ 	.word	0x00000000
        /*0060*/ 	.short	0x0001
        /*0062*/ 	.short	0x0008
        /*0064*/ 	.byte	0x00, 0xf5, 0x21, 0x00


	//----- nvinfo : EIATTR_KPARAM_INFO
	.align		4
.L_168:
        /*0068*/ 	.byte	0x04, 0x17
        /*006a*/ 	.short	(.L_170 - .L_169)
.L_169:
        /*006c*/ 	.word	0x00000000
        /*0070*/ 	.short	0x0000
        /*0072*/ 	.short	0x0000
        /*0074*/ 	.byte	0x00, 0xf5, 0x21, 0x00


	//----- nvinfo : EIATTR_SPARSE_MMA_MASK
	.align		4
.L_170:
        /*0078*/ 	.byte	0x03, 0x50
        /*007a*/ 	.short	0x0000


	//----- nvinfo : EIATTR_MAXREG_COUNT
	.align		4
        /*007c*/ 	.byte	0x03, 0x1b
        /*007e*/ 	.short	0x00ff


	//----- nvinfo : EIATTR_MERCURY_ISA_VERSION
	.align		4
        /*0080*/ 	.byte	0x03, 0x5f
        /*0082*/ 	.short	0x0101


	//----- nvinfo : EIATTR_VRC_CTA_INIT_COUNT
	.align		4
        /*0084*/ 	.byte	0x02, 0x4a
	.zero		1
	.zero		1


	//----- nvinfo : EIATTR_EXIT_INSTR_OFFSETS
	.align		4
        /*0088*/ 	.byte	0x04, 0x1c
        /*008a*/ 	.short	(.L_172 - .L_171)


	//   ....[0]....
.L_171:
        /*008c*/ 	.word	0x000000d0


	//   ....[1]....
        /*0090*/ 	.word	0x00003e20


	//   ....[2]....
        /*0094*/ 	.word	0x000070a0


	//----- nvinfo : EIATTR_CRS_STACK_SIZE
	.align		4
.L_172:
        /*0098*/ 	.byte	0x04, 0x1e
        /*009a*/ 	.short	(.L_174 - .L_173)
.L_173:
        /*009c*/ 	.word	0x00000000


	//----- nvinfo : EIATTR_CBANK_PARAM_SIZE
	.align		4
.L_174:
        /*00a0*/ 	.byte	0x03, 0x19
        /*00a2*/ 	.short	0x0024


	//----- nvinfo : EIATTR_PARAM_CBANK
	.align		4
        /*00a4*/ 	.byte	0x04, 0x0a
        /*00a6*/ 	.short	(.L_176 - .L_175)
	.align		4
.L_175:
        /*00a8*/ 	.word	index@(.nv.constant0._Z11claheKernelPKhPhfiiii)
        /*00ac*/ 	.short	0x0380
        /*00ae*/ 	.short	0x0024


	//----- nvinfo : EIATTR_SW_WAR
	.align		4
.L_176:
        /*00b0*/ 	.byte	0x04, 0x36
        /*00b2*/ 	.short	(.L_178 - .L_177)
.L_177:
        /*00b4*/ 	.word	0x00000008
.L_178:


//--------------------- .nv.info._Z16compute_hist_avgPKiS0_S0_iiPf --------------------------
	.section	.nv.info._Z16compute_hist_avgPKiS0_S0_iiPf,"",@"SHT_CUDA_INFO"
	.sectionflags	@""
	.align	4


	//----- nvinfo : EIATTR_CUDA_API_VERSION
	.align		4
        /*0000*/ 	.byte	0x04, 0x37
        /*0002*/ 	.short	(.L_180 - .L_179)
.L_179:
        /*0004*/ 	.word	0x00000082


	//----- nvinfo : EIATTR_KPARAM_INFO
	.align		4
.L_180:
        /*0008*/ 	.byte	0x04, 0x17
        /*000a*/ 	.short	(.L_182 - .L_181)
.L_181:
        /*000c*/ 	.word	0x00000000
        /*0010*/ 	.short	0x0005
        /*0012*/ 	.short	0x0020
        /*0014*/ 	.byte	0x00, 0xf5, 0x21, 0x00


	//----- nvinfo : EIATTR_KPARAM_INFO
	.align		4
.L_182:
        /*0018*/ 	.byte	0x04, 0x17
        /*001a*/ 	.short	(.L_184 - .L_183)
.L_183:
        /*001c*/ 	.word	0x00000000
        /*0020*/ 	.short	0x0004
        /*0022*/ 	.short	0x001c
        /*0024*/ 	.byte	0x00, 0xf0, 0x11, 0x00


	//----- nvinfo : EIATTR_KPARAM_INFO
	.align		4
.L_184:
        /*0028*/ 	.byte	0x04, 0x17
        /*002a*/ 	.short	(.L_186 - .L_185)
.L_185:
        /*002c*/ 	.word	0x00000000
        /*0030*/ 	.short	0x0003
        /*0032*/ 	.short	0x0018
        /*0034*/ 	.byte	0x00, 0xf0, 0x11, 0x00


	//----- nvinfo : EIATTR_KPARAM_INFO
	.align		4
.L_186:
        /*0038*/ 	.byte	0x04, 0x17
        /*003a*/ 	.short	(.L_188 - .L_187)
.L_187:
        /*003c*/ 	.word	0x00000000
        /*0040*/ 	.short	0x0002
        /*0042*/ 	.short	0x0010
        /*0044*/ 	.byte	0x00, 0xf5, 0x21, 0x00


	//----- nvinfo : EIATTR_KPARAM_INFO
	.align		4
.L_188:
        /*0048*/ 	.byte	0x04, 0x17
        /*004a*/ 	.short	(.L_190 - .L_189)
.L_189:
        /*004c*/ 	.word	0x00000000
        /*0050*/ 	.short	0x0001
        /*0052*/ 	.short	0x0008
        /*0054*/ 	.byte	0x00, 0xf5, 0x21, 0x00


	//----- nvinfo : EIATTR_KPARAM_INFO
	.align		4
.L_190:
        /*0058*/ 	.byte	0x04, 0x17
        /*005a*/ 	.short	(.L_192 - .L_191)
.L_191:
        /*005c*/ 	.word	0x00000000
        /*0060*/ 	.short	0x0000
        /*0062*/ 	.short	0x0000
        /*0064*/ 	.byte	0x00, 0xf5, 0x21, 0x00


	//----- nvinfo : EIATTR_SPARSE_MMA_MASK
	.align		4
.L_192:
        /*0068*/ 	.byte	0x03, 0x50
        /*006a*/ 	.short	0x0000


	//----- nvinfo : EIATTR_MAXREG_COUNT
	.align		4
        /*006c*/ 	.byte	0x03, 0x1b
        /*006e*/ 	.short	0x00ff


	//----- nvinfo : EIATTR_MERCURY_ISA_VERSION
	.align		4
        /*0070*/ 	.byte	0x03, 0x5f
        /*0072*/ 	.short	0x0101


	//----- nvinfo : EIATTR_VRC_CTA_INIT_COUNT
	.align		4
        /*0074*/ 	.byte	0x02, 0x4a
	.zero		1
	.zero		1


	//----- nvinfo : EIATTR_EXIT_INSTR_OFFSETS
	.align		4
        /*0078*/ 	.byte	0x04, 0x1c
        /*007a*/ 	.short	(.L_194 - .L_193)


	//   ....[0]....
.L_193:
        /*007c*/ 	.word	0x00000070


	//   ....[1]....
        /*0080*/ 	.word	0x00000270


	//----- nvinfo : EIATTR_CRS_STACK_SIZE
	.align		4
.L_194:
        /*0084*/ 	.byte	0x04, 0x1e
        /*0086*/ 	.short	(.L_196 - .L_195)
.L_195:
        /*0088*/ 	.word	0x00000000


	//----- nvinfo : EIATTR_CBANK_PARAM_SIZE
	.align		4
.L_196:
        /*008c*/ 	.byte	0x03, 0x19
        /*008e*/ 	.short	0x0028


	//----- nvinfo : EIATTR_PARAM_CBANK
	.align		4
        /*0090*/ 	.byte	0x04, 0x0a
        /*0092*/ 	.short	(.L_198 - .L_197)
	.align		4
.L_197:
        /*0094*/ 	.word	index@(.nv.constant0._Z16compute_hist_avgPKiS0_S0_iiPf)
        /*0098*/ 	.short	0x0380
        /*009a*/ 	.short	0x0028


	//----- nvinfo : EIATTR_SW_WAR
	.align		4
.L_198:
        /*009c*/ 	.byte	0x04, 0x36
        /*009e*/ 	.short	(.L_200 - .L_199)
.L_199:
        /*00a0*/ 	.word	0x00000008
.L_200:


//--------------------- .nv.info._Z18equalizationKernelPKhPhPfii --------------------------
	.section	.nv.info._Z18equalizationKernelPKhPhPfii,"",@"SHT_CUDA_INFO"
	.sectionflags	@""
	.align	4


	//----- nvinfo : EIATTR_CUDA_API_VERSION
	.align		4
        /*0000*/ 	.byte	0x04, 0x37
        /*0002*/ 	.short	(.L_202 - .L_201)
.L_201:
        /*0004*/ 	.word	0x00000082


	//----- nvinfo : EIATTR_KPARAM_INFO
	.align		4
.L_202:
        /*0008*/ 	.byte	0x04, 0x17
        /*000a*/ 	.short	(.L_204 - .L_203)
.L_203:
        /*000c*/ 	.word	0x00000000
        /*0010*/ 	.short	0x0004
        /*0012*/ 	.short	0x001c
        /*0014*/ 	.byte	0x00, 0xf0, 0x11, 0x00


	//----- nvinfo : EIATTR_KPARAM_INFO
	.align		4
.L_204:
        /*0018*/ 	.byte	0x04, 0x17
        /*001a*/ 	.short	(.L_206 - .L_205)
.L_205:
        /*001c*/ 	.word	0x00000000
        /*0020*/ 	.short	0x0003
        /*0022*/ 	.short	0x0018
        /*0024*/ 	.byte	0x00, 0xf0, 0x11, 0x00


	//----- nvinfo : EIATTR_KPARAM_INFO
	.align		4
.L_206:
        /*0028*/ 	.byte	0x04, 0x17
        /*002a*/ 	.short	(.L_208 - .L_207)
.L_207:
        /*002c*/ 	.word	0x00000000
        /*0030*/ 	.short	0x0002
        /*0032*/ 	.short	0x0010
        /*0034*/ 	.byte	0x00, 0xf5, 0x21, 0x00


	//----- nvinfo : EIATTR_KPARAM_INFO
	.align		4
.L_208:
        /*0038*/ 	.byte	0x04, 0x17
        /*003a*/ 	.short	(.L_210 - .L_209)
.L_209:
        /*003c*/ 	.word	0x00000000
        /*0040*/ 	.short	0x0001
        /*0042*/ 	.short	0x0008
        /*0044*/ 	.byte	0x00, 0xf5, 0x21, 0x00


	//----- nvinfo : EIATTR_KPARAM_INFO
	.align		4
.L_210:
        /*0048*/ 	.byte	0x04, 0x17
        /*004a*/ 	.short	(.L_212 - .L_211)
.L_211:
        /*004c*/ 	.word	0x00000000
        /*0050*/ 	.short	0x0000
        /*0052*/ 	.short	0x0000
        /*0054*/ 	.byte	0x00, 0xf5, 0x21, 0x00


	//----- nvinfo : EIATTR_SPARSE_MMA_MASK
	.align		4
.L_212:
        /*0058*/ 	.byte	0x03, 0x50
        /*005a*/ 	.short	0x0000


	//----- nvinfo : EIATTR_MAXREG_COUNT
	.align		4
        /*005c*/ 	.byte	0x03, 0x1b
        /*005e*/ 	.short	0x00ff


	//----- nvinfo : EIATTR_MERCURY_ISA_VERSION
	.align		4
        /*0060*/ 	.byte	0x03, 0x5f
        /*0062*/ 	.short	0x0101


	//----- nvinfo : EIATTR_VRC_CTA_INIT_COUNT
	.align		4
        /*0064*/ 	.byte	0x02, 0x4a
	.zero		1
	.zero		1


	//----- nvinfo : EIATTR_EXIT_INSTR_OFFSETS
	.align		4
        /*0068*/ 	.byte	0x04, 0x1c
        /*006a*/ 	.short	(.L_214 - .L_213)


	//   ....[0]....
.L_213:
        /*006c*/ 	.word	0x000000c0


	//   ....[1]....
        /*0070*/ 	.word	0x00000320


	//----- nvinfo : EIATTR_CBANK_PARAM_SIZE
	.align		4
.L_214:
        /*0074*/ 	.byte	0x03, 0x19
        /*0076*/ 	.short	0x0020


	//----- nvinfo : EIATTR_PARAM_CBANK
	.align		4
        /*0078*/ 	.byte	0x04, 0x0a
        /*007a*/ 	.short	(.L_216 - .L_215)
	.align		4
.L_215:
        /*007c*/ 	.word	index@(.nv.constant0._Z18equalizationKernelPKhPhPfii)
        /*0080*/ 	.short	0x0380
        /*0082*/ 	.short	0x0020


	//----- nvinfo : EIATTR_SW_WAR
	.align		4
.L_216:
        /*0084*/ 	.byte	0x04, 0x36
        /*0086*/ 	.short	(.L_218 - .L_217)
.L_217:
        /*0088*/ 	.word	0x00000008
.L_218:


//--------------------- .nv.info._Z15histogramKernelPKhPiS1_S1_ii --------------------------
	.section	.nv.info._Z15histogramKernelPKhPiS1_S1_ii,"",@"SHT_CUDA_INFO"
	.sectionflags	@""
	.align	4


	//----- nvinfo : EIATTR_CUDA_API_VERSION
	.align		4
        /*0000*/ 	.byte	0x04, 0x37
        /*0002*/ 	.short	(.L_220 - .L_219)
.L_219:
        /*0004*/ 	.word	0x00000082


	//----- nvinfo : EIATTR_KPARAM_INFO
	.align		4
.L_220:
        /*0008*/ 	.byte	0x04, 0x17
        /*000a*/ 	.short	(.L_222 - .L_221)
.L_221:
        /*000c*/ 	.word	0x00000000
        /*0010*/ 	.short	0x0005
        /*0012*/ 	.short	0x0024
        /*0014*/ 	.byte	0x00, 0xf0, 0x11, 0x00


	//----- nvinfo : EIATTR_KPARAM_INFO
	.align		4
.L_222:
        /*0018*/ 	.byte	0x04, 0x17
        /*001a*/ 	.short	(.L_224 - .L_223)
.L_223:
        /*001c*/ 	.word	0x00000000
        /*0020*/ 	.short	0x0004
        /*0022*/ 	.short	0x0020
        /*0024*/ 	.byte	0x00, 0xf0, 0x11, 0x00


	//----- nvinfo : EIATTR_KPARAM_INFO
	.align		4
.L_224:
        /*0028*/ 	.byte	0x04, 0x17
        /*002a*/ 	.short	(.L_226 - .L_225)
.L_225:
        /*002c*/ 	.word	0x00000000
        /*0030*/ 	.short	0x0003
        /*0032*/ 	.short	0x0018
        /*0034*/ 	.byte	0x00, 0xf5, 0x21, 0x00


	//----- nvinfo : EIATTR_KPARAM_INFO
	.align		4
.L_226:
        /*0038*/ 	.byte	0x04, 0x17
        /*003a*/ 	.short	(.L_228 - .L_227)
.L_227:
        /*003c*/ 	.word	0x00000000
        /*0040*/ 	.short	0x0002
        /*0042*/ 	.short	0x0010
        /*0044*/ 	.byte	0x00, 0xf5, 0x21, 0x00


	//----- nvinfo : EIATTR_KPARAM_INFO
	.align		4
.L_228:
        /*0048*/ 	.byte	0x04, 0x17
        /*004a*/ 	.short	(.L_230 - .L_229)
.L_229:
        /*004c*/ 	.word	0x00000000
        /*0050*/ 	.short	0x0001
        /*0052*/ 	.short	0x0008
        /*0054*/ 	.byte	0x00, 0xf5, 0x21, 0x00


	//----- nvinfo : EIATTR_KPARAM_INFO
	.align		4
.L_230:
        /*0058*/ 	.byte	0x04, 0x17
        /*005a*/ 	.short	(.L_232 - .L_231)
.L_231:
        /*005c*/ 	.word	0x00000000
        /*0060*/ 	.short	0x0000
        /*0062*/ 	.short	0x0000
        /*0064*/ 	.byte	0x00, 0xf5, 0x21, 0x00


	//----- nvinfo : EIATTR_SPARSE_MMA_MASK
	.align		4
.L_232:
        /*0068*/ 	.byte	0x03, 0x50
        /*006a*/ 	.short	0x0000


	//----- nvinfo : EIATTR_MAXREG_COUNT
	.align		4
        /*006c*/ 	.byte	0x03, 0x1b
        /*006e*/ 	.short	0x00ff


	//----- nvinfo : EIATTR_MERCURY_ISA_VERSION
	.align		4
        /*0070*/ 	.byte	0x03, 0x5f
        /*0072*/ 	.short	0x0101


	//----- nvinfo : EIATTR_VRC_CTA_INIT_COUNT
	.align		4
        /*0074*/ 	.byte	0x02, 0x4a
	.zero		1
	.zero		1


	//----- nvinfo : EIATTR_EXIT_INSTR_OFFSETS
	.align		4
        /*0078*/ 	.byte	0x04, 0x1c
        /*007a*/ 	.short	(.L_234 - .L_233)


	//   ....[0]....
.L_233:
        /*007c*/ 	.word	0x000000c0


	//   ....[1]....
        /*0080*/ 	.word	0x00000250


	//----- nvinfo : EIATTR_CBANK_PARAM_SIZE
	.align		4
.L_234:
        /*0084*/ 	.byte	0x03, 0x19
        /*0086*/ 	.short	0x0028


	//----- nvinfo : EIATTR_PARAM_CBANK
	.align		4
        /*0088*/ 	.byte	0x04, 0x0a
        /*008a*/ 	.short	(.L_236 - .L_235)
	.align		4
.L_235:
        /*008c*/ 	.word	index@(.nv.constant0._Z15histogramKernelPKhPiS1_S1_ii)
        /*0090*/ 	.short	0x0380
        /*0092*/ 	.short	0x0028


	//----- nvinfo : EIATTR_SW_WAR
	.align		4
.L_236:
        /*0094*/ 	.byte	0x04, 0x36
        /*0096*/ 	.short	(.L_238 - .L_237)
.L_237:
        /*0098*/ 	.word	0x00000008
.L_238:


//--------------------- .nv.callgraph             --------------------------
	.section	.nv.callgraph,"",@"SHT_CUDA_CALLGRAPH"
	.align	4
	.sectionentsize	8
	.align		4
        /*0000*/ 	.word	0x00000000
	.align		4
        /*0004*/ 	.word	0xffffffff
	.align		4
        /*0008*/ 	.word	0x00000000
	.align		4
        /*000c*/ 	.word	0xfffffffe
	.align		4
        /*0010*/ 	.word	0x00000000
	.align		4
        /*0014*/ 	.word	0xfffffffd
	.align		4
        /*0018*/ 	.word	0x00000000
	.align		4
        /*001c*/ 	.word	0xfffffffc


//--------------------- .nv.constant4             --------------------------
	.section	.nv.constant4,"a",@progbits
	.align	8
	.align		8
.nv.constant4:
        /*0000*/ 	.dword	_ZN34_INTERNAL_aaa84fdf_4_k_cu_54b917d34cuda3std3__45__cpo5beginE
	.align		8
        /*0008*/ 	.dword	_ZN34_INTERNAL_aaa84fdf_4_k_cu_54b917d34cuda3std3__45__cpo3endE
	.align		8
        /*0010*/ 	.dword	_ZN34_INTERNAL_aaa84fdf_4_k_cu_54b917d34cuda3std3__45__cpo6cbeginE
	.align		8
        /*0018*/ 	.dword	_ZN34_INTERNAL_aaa84fdf_4_k_cu_54b917d34cuda3std3__45__cpo4cendE
	.align		8
        /*0020*/ 	.dword	_ZN34_INTERNAL_aaa84fdf_4_k_cu_54b917d34cuda3std3__45__cpo6rbeginE
	.align		8
        /*0028*/ 	.dword	_ZN34_INTERNAL_aaa84fdf_4_k_cu_54b917d34cuda3std3__45__cpo4rendE
	.align		8
        /*0030*/ 	.dword	_ZN34_INTERNAL_aaa84fdf_4_k_cu_54b917d34cuda3std3__45__cpo7crbeginE
	.align		8
        /*0038*/ 	.dword	_ZN34_INTERNAL_aaa84fdf_4_k_cu_54b917d34cuda3std3__45__cpo5crendE
	.align		8
        /*0040*/ 	.dword	_ZN34_INTERNAL_aaa84fdf_4_k_cu_54b917d34cuda3std3__436_GLOBAL__N__aaa84fdf_4_k_cu_54b917d36ignoreE
	.align		8
        /*0048*/ 	.dword	_ZN34_INTERNAL_aaa84fdf_4_k_cu_54b917d34cuda3std3__419piecewise_constructE
	.align		8
        /*0050*/ 	.dword	_ZN34_INTERNAL_aaa84fdf_4_k_cu_54b917d34cuda3std3__48in_placeE
	.align		8
        /*0058*/ 	.dword	_ZN34_INTERNAL_aaa84fdf_4_k_cu_54b917d34cuda3std3__420unreachable_sentinelE
	.align		8
        /*0060*/ 	.dword	_ZN34_INTERNAL_aaa84fdf_4_k_cu_54b917d34cuda3std3__47nulloptE
	.align		8
        /*0068*/ 	.dword	_ZN34_INTERNAL_aaa84fdf_4_k_cu_54b917d34cuda3std3__48unexpectE
	.align		8
        /*0070*/ 	.dword	_ZN34_INTERNAL_aaa84fdf_4_k_cu_54b917d34cuda3std6ranges3__45__cpo4swapE
	.align		8
        /*0078*/ 	.dword	_ZN34_INTERNAL_aaa84fdf_4_k_cu_54b917d34cuda3std6ranges3__45__cpo9iter_moveE
	.align		8
        /*0080*/ 	.dword	_ZN34_INTERNAL_aaa84fdf_4_k_cu_54b917d34cuda3std6ranges3__45__cpo5beginE
	.align		8
        /*0088*/ 	.dword	_ZN34_INTERNAL_aaa84fdf_4_k_cu_54b917d34cuda3std6ranges3__45__cpo3endE
	.align		8
        /*0090*/ 	.dword	_ZN34_INTERNAL_aaa84fdf_4_k_cu_54b917d34cuda3std6ranges3__45__cpo6cbeginE
	.align		8
        /*0098*/ 	.dword	_ZN34_INTERNAL_aaa84fdf_4_k_cu_54b917d34cuda3std6ranges3__45__cpo4cendE
	.align		8
        /*00a0*/ 	.dword	_ZN34_INTERNAL_aaa84fdf_4_k_cu_54b917d34cuda3std6ranges3__45__cpo7advanceE
	.align		8
        /*00a8*/ 	.dword	_ZN34_INTERNAL_aaa84fdf_4_k_cu_54b917d34cuda3std6ranges3__45__cpo9iter_swapE
	.align		8
        /*00b0*/ 	.dword	_ZN34_INTERNAL_aaa84fdf_4_k_cu_54b917d34cuda3std6ranges3__45__cpo4nextE
	.align		8
        /*00b8*/ 	.dword	_ZN34_INTERNAL_aaa84fdf_4_k_cu_54b917d34cuda3std6ranges3__45__cpo4prevE
	.align		8
        /*00c0*/ 	.dword	_ZN34_INTERNAL_aaa84fdf_4_k_cu_54b917d34cuda3std6ranges3__45__cpo4dataE
	.align		8
        /*00c8*/ 	.dword	_ZN34_INTERNAL_aaa84fdf_4_k_cu_54b917d34cuda3std6ranges3__45__cpo5cdataE
	.align		8
        /*00d0*/ 	.dword	_ZN34_INTERNAL_aaa84fdf_4_k_cu_54b917d34cuda3std6ranges3__45__cpo4sizeE
	.align		8
        /*00d8*/ 	.dword	_ZN34_INTERNAL_aaa84fdf_4_k_cu_54b917d34cuda3std6ranges3__45__cpo5ssizeE
	.align		8
        /*00e0*/ 	.dword	_ZN34_INTERNAL_aaa84fdf_4_k_cu_54b917d34cuda3std6ranges3__45__cpo8distanceE
	.align		8
        /*00e8*/ 	.dword	_ZN34_INTERNAL_aaa84fdf_4_k_cu_54b917d36thrust24THRUST_300001_SM_1000_NS8cuda_cub3parE
	.align		8
        /*00f0*/ 	.dword	_ZN34_INTERNAL_aaa84fdf_4_k_cu_54b917d36thrust24THRUST_300001_SM_1000_NS8cuda_cub10par_nosyncE
	.align		8
        /*00f8*/ 	.dword	_ZN34_INTERNAL_aaa84fdf_4_k_cu_54b917d36thrust24THRUST_300001_SM_1000_NS6system6detail10sequential3seqE
	.align		8
        /*0100*/ 	.dword	_ZN34_INTERNAL_aaa84fdf_4_k_cu_54b917d36thrust24THRUST_300001_SM_1000_NS12placeholders2_1E
	.align		8
        /*0108*/ 	.dword	_ZN34_INTERNAL_aaa84fdf_4_k_cu_54b917d36thrust24THRUST_300001_SM_1000_NS12placeholders2_2E
	.align		8
        /*0110*/ 	.dword	_ZN34_INTERNAL_aaa84fdf_4_k_cu_54b917d36thrust24THRUST_300001_SM_1000_NS12placeholders2_3E
	.align		8
        /*0118*/ 	.dword	_ZN34_INTERNAL_aaa84fdf_4_k_cu_54b917d36thrust24THRUST_300001_SM_1000_NS12placeholders2_4E
	.align		8
        /*0120*/ 	.dword	_ZN34_INTERNAL_aaa84fdf_4_k_cu_54b917d36thrust24THRUST_300001_SM_1000_NS12placeholders2_5E
	.align		8
        /*0128*/ 	.dword	_ZN34_INTERNAL_aaa84fdf_4_k_cu_54b917d36thrust24THRUST_300001_SM_1000_NS12placeholders2_6E
	.align		8
        /*0130*/ 	.dword	_ZN34_INTERNAL_aaa84fdf_4_k_cu_54b917d36thrust24THRUST_300001_SM_1000_NS12placeholders2_7E
	.align		8
        /*0138*/ 	.dword	_ZN34_INTERNAL_aaa84fdf_4_k_cu_54b917d36thrust24THRUST_300001_SM_1000_NS12placeholders2_8E
	.align		8
        /*0140*/ 	.dword	_ZN34_INTERNAL_aaa84fdf_4_k_cu_54b917d36thrust24THRUST_300001_SM_1000_NS12placeholders2_9E
	.align		8
        /*0148*/ 	.dword	_ZN34_INTERNAL_aaa84fdf_4_k_cu_54b917d36thrust24THRUST_300001_SM_1000_NS12placeholders3_10E
	.align		8
        /*0150*/ 	.dword	_ZN34_INTERNAL_aaa84fdf_4_k_cu_54b917d36thrust24THRUST_300001_SM_1000_NS3seqE


//--------------------- .text._ZN3cub18CUB_300001_SM_10006detail11EmptyKernelIvEEvv --------------------------
	.section	.text._ZN3cub18CUB_300001_SM_10006detail11EmptyKernelIvEEvv,"ax",@progbits
	.align	128
        .global         _ZN3cub18CUB_300001_SM_10006detail11EmptyKernelIvEEvv
        .type           _ZN3cub18CUB_300001_SM_10006detail11EmptyKernelIvEEvv,@function
        .size           _ZN3cub18CUB_300001_SM_10006detail11EmptyKernelIvEEvv,(.L_x_209 - _ZN3cub18CUB_300001_SM_10006detail11EmptyKernelIvEEvv)
        .other          _ZN3cub18CUB_300001_SM_10006detail11EmptyKernelIvEEvv,@"STO_CUDA_ENTRY STV_DEFAULT"
_ZN3cub18CUB_300001_SM_10006detail11EmptyKernelIvEEvv:
.text._ZN3cub18CUB_300001_SM_10006detail11EmptyKernelIvEEvv:
[----:B------:R-:W-:Y:S01]  /*0000*/  LDC R1, c[0x0][0x37c] ;  /* 0x0000df00ff017b82 */ /* 0x000fe20000000800 */
[----:B------:R-:W-:Y:S05]  /*0010*/  EXIT ;  /* 0x000000000000794d */ /* 0x000fea0003800000 */
.L_x_0:
[----:B------:R-:W-:-:S00]  /*0020*/  BRA `(.L_x_0) ;  /* 0xfffffffc00fc7947 */ /* 0x000fc0000383ffff */
[----:B------:R-:W-:-:S00]  /*0030*/  NOP ;  /* 0x0000000000007918 */ /* 0x000fc00000000000 */
        /* <DEDUP_REMOVED lines=12> */
.L_x_209:


//--------------------- .text._Z18MedianFilterKernelPKhPhiii --------------------------
	.section	.text._Z18MedianFilterKernelPKhPhiii,"ax",@progbits
	.align	128
        .global         _Z18MedianFilterKernelPKhPhiii
        .type           _Z18MedianFilterKernelPKhPhiii,@function
        .size           _Z18MedianFilterKernelPKhPhiii,(.L_x_206 - _Z18MedianFilterKernelPKhPhiii)
        .other          _Z18MedianFilterKernelPKhPhiii,@"STO_CUDA_ENTRY STV_DEFAULT"
_Z18MedianFilterKernelPKhPhiii:
.text._Z18MedianFilterKernelPKhPhiii:
[----:B------:R-:W0:Y:S01]  /*0000*/  LDC R1, c[0x0][0x37c] ;  /* 0x0000df00ff017b82 */ /* 0x000e220000000800 */
[----:B------:R-:W1:Y:S07]  /*0010*/  S2R R3, SR_TID.X ;  /* 0x0000000000037919 */ /* 0x000e6e0000002100 */
[----:B------:R-:W2:Y:S01]  /*0020*/  LDC R25, c[0x0][0x364] ;  /* 0x0000d900ff197b82 */ /* 0x000ea20000000800 */
[----:B------:R-:W3:Y:S01]  /*0030*/  LDCU.64 UR10, c[0x0][0x390] ;  /* 0x00007200ff0a77ac */ /* 0x000ee20008000a00 */
[----:B0-----:R-:W-:Y:S01]  /*0040*/  VIADD R1, R1, 0xfffffed0 ;  /* 0xfffffed001017836 */ /* 0x001fe20000000000 */
[----:B------:R-:W2:Y:S05]  /*0050*/  S2R R0, SR_TID.Y ;  /* 0x0000000000007919 */ /* 0x000eaa0000002200 */
[----:B------:R-:W1:Y:S08]  /*0060*/  S2UR UR5, SR_CTAID.X ;  /* 0x00000000000579c3 */ /* 0x000e700000002500 */
[----:B------:R-:W1:Y:S08]  /*0070*/  LDC R24, c[0x0][0x360] ;  /* 0x0000d800ff187b82 */ /* 0x000e700000000800 */
[----:B------:R-:W2:Y:S01]  /*0080*/  S2UR UR4, SR_CTAID.Y ;  /* 0x00000000000479c3 */ /* 0x000ea20000002600 */
[----:B-1----:R-:W-:Y:S01]  /*0090*/  IMAD R24, R24, UR5, R3 ;  /* 0x0000000518187c24 */ /* 0x002fe2000f8e0203 */
[----:B---3--:R-:W-:-:S03]  /*00a0*/  UIADD3 UR5, UPT, UPT, UR10, -0x2, URZ ;  /* 0xfffffffe0a057890 */ /* 0x008fc6000fffe0ff */
[----:B------:R-:W-:Y:S02]  /*00b0*/  VIADD R2, R24, 0x2 ;  /* 0x0000000218027836 */ /* 0x000fe40000000000 */
[----:B--2---:R-:W-:Y:S01]  /*00c0*/  IMAD R25, R25, UR4, R0 ;  /* 0x0000000419197c24 */ /* 0x004fe2000f8e0200 */
[----:B------:R-:W-:Y:S02]  /*00d0*/  UIADD3 UR4, UPT, UPT, UR11, -0x2, URZ ;  /* 0xfffffffe0b047890 */ /* 0x000fe4000fffe0ff */
[----:B------:R-:W-:Y:S01]  /*00e0*/  ISETP.GE.AND P0, PT, R2, UR5, PT ;  /* 0x0000000502007c0c */ /* 0x000fe2000bf06270 */
[----:B------:R-:W-:-:S05]  /*00f0*/  VIADD R0, R25, 0x2 ;  /* 0x0000000219007836 */ /* 0x000fca0000000000 */
[----:B------:R-:W-:-:S13]  /*0100*/  ISETP.GE.OR P0, PT, R0, UR4, P0 ;  /* 0x0000000400007c0c */ /* 0x000fda0008706670 */
[----:B------:R-:W-:Y:S05]  /*0110*/  @P0 EXIT ;  /* 0x000000000000094d */ /* 0x000fea0003800000 */
[----:B------:R-:W0:Y:S01]  /*0120*/  LDCU.64 UR6, c[0x0][0x380] ;  /* 0x00007000ff0677ac */ /* 0x000e220008000a00 */
[----:B------:R-:W-:Y:S01]  /*0130*/  IMAD R0, R25, UR10, R24 ;  /* 0x0000000a19007c24 */ /* 0x000fe2000f8e0218 */
[----:B------:R-:W1:Y:S01]  /*0140*/  LDCU.64 UR8, c[0x0][0x358] ;  /* 0x00006b00ff0877ac */ /* 0x000e620008000a00 */
[----:B------:R-:W-:-:S04]  /*0150*/  UIMAD UR4, UR11, UR10, URZ ;  /* 0x0000000a0b0472a4 */ /* 0x000fc8000f8e02ff */
[----:B------:R-:W-:Y:S01]  /*0160*/  USHF.R.S32.HI UR5, URZ, 0x1f, UR4 ;  /* 0x0000001fff057899 */ /* 0x000fe20008011404 */
[----:B0-----:R-:W-:-:S04]  /*0170*/  IADD3 R8, P0, PT, R0, UR6, RZ ;  /* 0x0000000600087c10 */ /* 0x001fc8000ff1e0ff */
[----:B------:R-:W-:Y:S02]  /*0180*/  LEA.HI.X.SX32 R9, R0, UR7, 0x1, P0 ;  /* 0x0000000700097c11 */ /* 0x000fe400080f0eff */
[----:B------:R-:W-:-:S03]  /*0190*/  IADD3 R2, P0, PT, R8, UR4, RZ ;  /* 0x0000000408027c10 */ /* 0x000fc6000ff1e0ff */
[----:B-1----:R-:W2:Y:S01]  /*01a0*/  LDG.E.U8 R29, desc[UR8][R8.64] ;  /* 0x00000008081d7981 */ /* 0x002ea2000c1e1100 */
[----:B------:R-:W-:Y:S02]  /*01b0*/  IADD3.X R3, PT, PT, R9, UR5, RZ, P0, !PT ;  /* 0x0000000509037c10 */ /* 0x000fe400087fe4ff */
[----:B------:R-:W-:Y:S01]  /*01c0*/  IADD3 R20, P0, PT, R2, UR4, RZ ;  /* 0x0000000402147c10 */ /* 0x000fe2000ff1e0ff */
[----:B------:R-:W3:Y:S04]  /*01d0*/  LDG.E.U8 R18, desc[UR8][R8.64+0x1] ;  /* 0x0000010808127981 */ /* 0x000ee8000c1e1100 */
[----:B------:R-:W4:Y:S01]  /*01e0*/  LDG.E.U8 R28, desc[UR8][R2.64] ;  /* 0x00000008021c7981 */ /* 0x000f22000c1e1100 */
[----:B------:R-:W-:-:S03]  /*01f0*/  IADD3.X R21, PT, PT, R3, UR5, RZ, P0, !PT ;  /* 0x0000000503157c10 */ /* 0x000fc600087fe4ff */
[----:B------:R-:W5:Y:S04]  /*0200*/  LDG.E.U8 R11, desc[UR8][R2.64+0x2] ;  /* 0x00000208020b7981 */ /* 0x000f68000c1e1100 */
[----:B------:R-:W2:Y:S04]  /*0210*/  LDG.E.U8 R5, desc[UR8][R2.64+0x3] ;  /* 0x0000030802057981 */ /* 0x000ea8000c1e1100 */
[----:B------:R-:W3:Y:S04]  /*0220*/  LDG.E.U8 R10, desc[UR8][R2.64+0x4] ;  /* 0x00000408020a7981 */ /* 0x000ee8000c1e1100 */
[----:B------:R-:W3:Y:S04]  /*0230*/  LDG.E.U8 R15, desc[UR8][R20.64] ;  /* 0x00000008140f7981 */ /* 0x000ee8000c1e1100 */
[----:B------:R-:W3:Y:S04]  /*0240*/  LDG.E.U8 R0, desc[UR8][R2.64+0x1] ;  /* 0x0000010802007981 */ /* 0x000ee8000c1e1100 */
[----:B------:R-:W3:Y:S04]  /*0250*/  LDG.E.U8 R26, desc[UR8][R20.64+0x4] ;  /* 0x00000408141a7981 */ /* 0x000ee8000c1e1100 */
[----:B------:R-:W3:Y:S04]  /*0260*/  LDG.E.U8 R17, desc[UR8][R20.64+0x2] ;  /* 0x0000020814117981 */ /* 0x000ee8000c1e1100 */
[----:B------:R-:W3:Y:S04]  /*0270*/  LDG.E.U8 R16, desc[UR8][R20.64+0x1] ;  /* 0x0000010814107981 */ /* 0x000ee8000c1e1100 */
[----:B------:R-:W3:Y:S04]  /*0280*/  LDG.E.U8 R27, desc[UR8][R20.64+0x3] ;  /* 0x00000308141b7981 */ /* 0x000ee8000c1e1100 */
[----:B------:R-:W3:Y:S01]  /*0290*/  LDG.E.U8 R23, desc[UR8][R8.64+0x2] ;  /* 0x0000020808177981 */ /* 0x000ee2000c1e1100 */
[----:B------:R-:W-:-:S02]  /*02a0*/  USHF.R.S32.HI UR6, URZ, 0x1f, UR10 ;  /* 0x0000001fff067899 */ /* 0x000fc4000801140a */
[----:B------:R-:W-:Y:S01]  /*02b0*/  IADD3 R12, P0, PT, R8, UR10, RZ ;  /* 0x0000000a080c7c10 */ /* 0x000fe2000ff1e0ff */
[----:B------:R-:W3:Y:S03]  /*02c0*/  LDG.E.U8 R22, desc[UR8][R8.64+0x3] ;  /* 0x0000030808167981 */ /* 0x000ee6000c1e1100 */
[----:B------:R-:W-:Y:S01]  /*02d0*/  IADD3.X R13, PT, PT, R9, UR6, RZ, P0, !PT ;  /* 0x00000006090d7c10 */ /* 0x000fe200087fe4ff */
[----:B------:R-:W3:Y:S01]  /*02e0*/  LDG.E.U8 R21, desc[UR8][R8.64+0x4] ;  /* 0x0000040808157981 */ /* 0x000ee2000c1e1100 */
[----:B------:R-:W-:-:S04]  /*02f0*/  IADD3 R6, P0, PT, R12, UR4, RZ ;  /* 0x000000040c067c10 */ /* 0x000fc8000ff1e0ff */
[----:B------:R-:W-:Y:S02]  /*0300*/  IADD3.X R7, PT, PT, R13, UR5, RZ, P0, !PT ;  /* 0x000000050d077c10 */ /* 0x000fe400087fe4ff */
[----:B------:R-:W-:-:S03]  /*0310*/  IADD3 R4, P0, PT, R6, UR4, RZ ;  /* 0x0000000406047c10 */ /* 0x000fc6000ff1e0ff */
[----:B------:R-:W3:Y:S04]  /*0320*/  LDG.E.U8 R2, desc[UR8][R6.64] ;  /* 0x0000000806027981 */ /* 0x000ee8000c1e1100 */
[----:B------:R-:W3:Y:S04]  /*0330*/  LDG.E.U8 R19, desc[UR8][R6.64+0x1] ;  /* 0x0000010806137981 */ /* 0x000ee8000c1e1100 */
[----:B------:R-:W3:Y:S04]  /*0340*/  LDG.E.U8 R14, desc[UR8][R6.64+0x2] ;  /* 0x00000208060e7981 */ /* 0x000ee8000c1e1100 */
[----:B------:R-:W3:Y:S04]  /*0350*/  LDG.E.U8 R3, desc[UR8][R6.64+0x3] ;  /* 0x0000030806037981 */ /* 0x000ee8000c1e1100 */
[----:B------:R3:W3:Y:S01]  /*0360*/  LDG.E.U8 R20, desc[UR8][R6.64+0x4] ;  /* 0x0000040806147981 */ /* 0x0006e2000c1e1100 */
[----:B----4-:R-:W-:-:S05]  /*0370*/  I2FP.F32.U32 R28, R28 ;  /* 0x0000001c001c7245 */ /* 0x010fca0000201000 */
[----:B------:R5:W-:Y:S02]  /*0380*/  STL [R1+0x64], R28 ;  /* 0x0000641c01007387 */ /* 0x000be40000100800 */
[----:B-----5:R-:W-:Y:S02]  /*0390*/  I2FP.F32.U32 R28, R11 ;  /* 0x0000000b001c7245 */ /* 0x020fe40000201000 */
[----:B--2---:R-:W-:Y:S02]  /*03a0*/  I2FP.F32.U32 R11, R5 ;  /* 0x00000005000b7245 */ /* 0x004fe40000201000 */
[----:B------:R-:W-:Y:S02]  /*03b0*/  IADD3.X R5, PT, PT, R7, UR5, RZ, P0, !PT ;  /* 0x0000000507057c10 */ /* 0x000fe400087fe4ff */
[----:B---3--:R-:W-:Y:S02]  /*03c0*/  I2FP.F32.U32 R7, R10 ;  /* 0x0000000a00077245 */ /* 0x008fe40000201000 */
[----:B------:R-:W-:Y:S01]  /*03d0*/  I2FP.F32.U32 R6, R15 ;  /* 0x0000000f00067245 */ /* 0x000fe20000201000 */
[----:B------:R-:W2:Y:S01]  /*03e0*/  LDG.E.U8 R8, desc[UR8][R4.64] ;  /* 0x0000000804087981 */ /* 0x000ea2000c1e1100 */
[----:B------:R-:W-:-:S03]  /*03f0*/  I2FP.F32.U32 R0, R0 ;  /* 0x0000000000007245 */ /* 0x000fc60000201000 */
[----:B------:R0:W-:Y:S04]  /*0400*/  STL [R1+0x74], R7 ;  /* 0x0000740701007387 */ /* 0x0001e80000100800 */
[----:B------:R1:W-:Y:S04]  /*0410*/  STL [R1+0xc8], R6 ;  /* 0x0000c80601007387 */ /* 0x0003e80000100800 */
[----:B------:R3:W-:Y:S01]  /*0420*/  STL [R1+0x70], R11 ;  /* 0x0000700b01007387 */ /* 0x0007e20000100800 */
[----:B0-----:R-:W-:-:S03]  /*0430*/  I2FP.F32.U32 R7, R26 ;  /* 0x0000001a00077245 */ /* 0x001fc60000201000 */
[----:B------:R-:W4:Y:S01]  /*0440*/  LDG.E.U8 R9, desc[UR8][R4.64+0x1] ;  /* 0x0000010804097981 */ /* 0x000f22000c1e1100 */
[----:B-1----:R-:W-:-:S03]  /*0450*/  IADD3 R6, P0, PT, R12, UR10, RZ ;  /* 0x0000000a0c067c10 */ /* 0x002fc6000ff1e0ff */
[----:B------:R-:W-:Y:S01]  /*0460*/  STL [R1+0x68], R0 ;  /* 0x0000680001007387 */ /* 0x000fe20000100800 */
[----:B------:R-:W-:-:S03]  /*0470*/  I2FP.F32.U32 R26, R29 ;  /* 0x0000001d001a7245 */ /* 0x000fc60000201000 */
[----:B------:R0:W-:Y:S01]  /*0480*/  STL [R1+0xd8], R7 ;  /* 0x0000d80701007387 */ /* 0x0001e20000100800 */
[----:B------:R-:W-:-:S03]  /*0490*/  I2FP.F32.U32 R29, R18 ;  /* 0x00000012001d7245 */ /* 0x000fc60000201000 */
[----:B------:R-:W5:Y:S04]  /*04a0*/  LDG.E.U8 R10, desc[UR8][R4.64+0x2] ;  /* 0x00000208040a7981 */ /* 0x000f68000c1e1100 */
[----:B---3--:R-:W3:Y:S01]  /*04b0*/  LDG.E.U8 R11, desc[UR8][R4.64+0x3] ;  /* 0x00000308040b7981 */ /* 0x008ee2000c1e1100 */
[----:B0-----:R-:W-:-:S03]  /*04c0*/  IADD3.X R7, PT, PT, R13, UR6, RZ, P0, !PT ;  /* 0x000000060d077c10 */ /* 0x001fc600087fe4ff */
[----:B------:R0:W3:Y:S01]  /*04d0*/  LDG.E.U8 R0, desc[UR8][R4.64+0x4] ;  /* 0x0000040804007981 */ /* 0x0000e2000c1e1100 */
[----:B------:R-:W-:-:S03]  /*04e0*/  I2FP.F32.U32 R16, R16 ;  /* 0x0000001000107245 */ /* 0x000fc60000201000 */
[----:B------:R1:W-:Y:S01]  /*04f0*/  STL [R1+0x6c], R28 ;  /* 0x00006c1c01007387 */ /* 0x0003e20000100800 */
[----:B------:R-:W-:Y:S02]  /*0500*/  I2FP.F32.U32 R27, R27 ;  /* 0x0000001b001b7245 */ /* 0x000fe40000201000 */
[----:B------:R-:W-:Y:S01]  /*0510*/  I2FP.F32.U32 R18, R23 ;  /* 0x0000001700127245 */ /* 0x000fe20000201000 */
[----:B------:R-:W3:Y:S01]  /*0520*/  LDG.E.U8 R15, desc[UR8][R12.64+0x2] ;  /* 0x000002080c0f7981 */ /* 0x000ee2000c1e1100 */
[----:B0-----:R-:W-:Y:S02]  /*0530*/  IADD3 R4, P0, PT, R6, UR4, RZ ;  /* 0x0000000406047c10 */ /* 0x001fe4000ff1e0ff */
[----:B-1----:R-:W-:Y:S02]  /*0540*/  I2FP.F32.U32 R28, R17 ;  /* 0x00000011001c7245 */ /* 0x002fe40000201000 */
[----:B------:R-:W-:Y:S01]  /*0550*/  IADD3.X R5, PT, PT, R7, UR5, RZ, P0, !PT ;  /* 0x0000000507057c10 */ /* 0x000fe200087fe4ff */
[----:B------:R-:W-:Y:S04]  /*0560*/  STL [R1+0xcc], R16 ;  /* 0x0000cc1001007387 */ /* 0x000fe80000100800 */
[----:B------:R0:W-:Y:S04]  /*0570*/  STL [R1+0xd0], R28 ;  /* 0x0000d01c01007387 */ /* 0x0001e80000100800 */
[----:B------:R1:W-:Y:S04]  /*0580*/  STL [R1+0xd4], R27 ;  /* 0x0000d41b01007387 */ /* 0x0003e80000100800 */
[----:B------:R1:W-:Y:S04]  /*0590*/  STL [R1+0x8], R18 ;  /* 0x0000081201007387 */ /* 0x0003e80000100800 */
[----:B0-----:R-:W3:Y:S04]  /*05a0*/  LDG.E.U8 R28, desc[UR8][R12.64+0x1] ;  /* 0x000001080c1c7981 */ /* 0x001ee8000c1e1100 */
[----:B-1----:R-:W3:Y:S04]  /*05b0*/  LDG.E.U8 R27, desc[UR8][R12.64] ;  /* 0x000000080c1b7981 */ /* 0x002ee8000c1e1100 */
[----:B------:R-:W3:Y:S04]  /*05c0*/  LDG.E.U8 R16, desc[UR8][R12.64+0x4] ;  /* 0x000004080c107981 */ /* 0x000ee8000c1e1100 */
[----:B------:R-:W3:Y:S04]  /*05d0*/  LDG.E.U8 R18, desc[UR8][R4.64] ;  /* 0x0000000804127981 */ /* 0x000ee8000c1e1100 */
[----:B------:R0:W3:Y:S04]  /*05e0*/  LDG.E.U8 R17, desc[UR8][R12.64+0x3] ;  /* 0x000003080c117981 */ /* 0x0000e8000c1e1100 */
[----:B------:R1:W-:Y:S04]  /*05f0*/  STL [R1], R26 ;  /* 0x0000001a01007387 */ /* 0x0003e80000100800 */
[----:B------:R0:W-:Y:S01]  /*0600*/  STL [R1+0x4], R29 ;  /* 0x0000041d01007387 */ /* 0x0001e20000100800 */
[----:B------:R-:W-:-:S03]  /*0610*/  I2FP.F32.U32 R14, R14 ;  /* 0x0000000e000e7245 */ /* 0x000fc60000201000 */
[----:B------:R-:W3:Y:S04]  /*0620*/  LDG.E.U8 R23, desc[UR8][R4.64+0x2] ;  /* 0x0000020804177981 */ /* 0x000ee8000c1e1100 */
[----:B-1----:R-:W3:Y:S01]  /*0630*/  LDG.E.U8 R26, desc[UR8][R4.64+0x1] ;  /* 0x00000108041a7981 */ /* 0x002ee2000c1e1100 */
[----:B0-----:R-:W-:Y:S02]  /*0640*/  I2FP.F32.U32 R12, R22 ;  /* 0x00000016000c7245 */ /* 0x001fe40000201000 */
[----:B------:R-:W-:Y:S01]  /*0650*/  I2FP.F32.U32 R29, R19 ;  /* 0x00000013001d7245 */ /* 0x000fe20000201000 */
[----:B------:R-:W3:Y:S04]  /*0660*/  LDG.E.U8 R22, desc[UR8][R4.64+0x3] ;  /* 0x0000030804167981 */ /* 0x000ee8000c1e1100 */
[----:B------:R0:W-:Y:S01]  /*0670*/  STL [R1+0xc], R12 ;  /* 0x00000c0c01007387 */ /* 0x0001e20000100800 */
[----:B------:R-:W-:-:S02]  /*0680*/  I2FP.F32.U32 R19, R3 ;  /* 0x0000000300137245 */ /* 0x000fc40000201000 */
[----:B------:R-:W-:Y:S02]  /*0690*/  I2FP.F32.U32 R13, R21 ;  /* 0x00000015000d7245 */ /* 0x000fe40000201000 */
[----:B------:R2:W3:Y:S01]  /*06a0*/  LDG.E.U8 R21, desc[UR8][R4.64+0x4] ;  /* 0x0000040804157981 */ /* 0x0004e2000c1e1100 */
[----:B0-----:R-:W-:Y:S02]  /*06b0*/  I2FP.F32.U32 R12, R2 ;  /* 0x00000002000c7245 */ /* 0x001fe40000201000 */
[----:B------:R-:W-:-:S04]  /*06c0*/  IADD3 R2, P0, PT, R4, UR4, RZ ;  /* 0x0000000404027c10 */ /* 0x000fc8000ff1e0ff */
[----:B------:R-:W-:Y:S01]  /*06d0*/  IADD3.X R3, PT, PT, R5, UR5, RZ, P0, !PT ;  /* 0x0000000505037c10 */ /* 0x000fe200087fe4ff */
[----:B------:R0:W-:Y:S04]  /*06e0*/  STL [R1+0x78], R12 ;  /* 0x0000780c01007387 */ /* 0x0001e80000100800 */
[----:B------:R1:W-:Y:S04]  /*06f0*/  STL [R1+0x7c], R29 ;  /* 0x00007c1d01007387 */ /* 0x0003e80000100800 */
[----:B------:R1:W-:Y:S04]  /*0700*/  STL [R1+0x10], R13 ;  /* 0x0000100d01007387 */ /* 0x0003e80000100800 */
[----:B0-----:R-:W3:Y:S01]  /*0710*/  LDG.E.U8 R12, desc[UR8][R2.64] ;  /* 0x00000008020c7981 */ /* 0x001ee2000c1e1100 */
[----:B-1----:R-:W-:-:S03]  /*0720*/  I2FP.F32.U32 R29, R20 ;  /* 0x00000014001d7245 */ /* 0x002fc60000201000 */
[----:B------:R-:W-:Y:S04]  /*0730*/  STL [R1+0x80], R14 ;  /* 0x0000800e01007387 */ /* 0x000fe80000100800 */
[----:B------:R0:W-:Y:S04]  /*0740*/  STL [R1+0x84], R19 ;  /* 0x0000841301007387 */ /* 0x0001e80000100800 */
[----:B------:R-:W3:Y:S04]  /*0750*/  LDG.E.U8 R20, desc[UR8][R2.64+0x3] ;  /* 0x0000030802147981 */ /* 0x000ee8000c1e1100 */
[----:B------:R-:W3:Y:S04]  /*0760*/  LDG.E.U8 R13, desc[UR8][R2.64+0x2] ;  /* 0x00000208020d7981 */ /* 0x000ee8000c1e1100 */
[----:B0-----:R-:W3:Y:S04]  /*0770*/  LDG.E.U8 R19, desc[UR8][R2.64+0x1] ;  /* 0x0000010802137981 */ /* 0x001ee8000c1e1100 */
[----:B------:R3:W3:Y:S04]  /*0780*/  LDG.E.U8 R14, desc[UR8][R2.64+0x4] ;  /* 0x00000408020e7981 */ /* 0x0006e8000c1e1100 */
[----:B------:R-:W-:Y:S01]  /*0790*/  STL [R1+0x88], R29 ;  /* 0x0000881d01007387 */ /* 0x000fe20000100800 */
[----:B--2---:R-:W-:-:S05]  /*07a0*/  I2FP.F32.U32 R4, R8 ;  /* 0x0000000800047245 */ /* 0x004fca0000201000 */
[----:B------:R0:W-:Y:S01]  /*07b0*/  STL [R1+0xdc], R4 ;  /* 0x0000dc0401007387 */ /* 0x0001e20000100800 */
[----:B----4-:R-:W-:Y:S02]  /*07c0*/  I2FP.F32.U32 R5, R9 ;  /* 0x0000000900057245 */ /* 0x010fe40000201000 */
[----:B0-----:R-:W-:Y:S01]  /*07d0*/  IADD3 R4, P0, PT, R6, UR10, RZ ;  /* 0x0000000a06047c10 */ /* 0x001fe2000ff1e0ff */
[----:B------:R-:W2:Y:S04]  /*07e0*/  LDG.E.U8 R9, desc[UR8][R6.64] ;  /* 0x0000000806097981 */ /* 0x000ea8000c1e1100 */
[----:B------:R0:W-:Y:S01]  /*07f0*/  STL [R1+0xe0], R5 ;  /* 0x0000e00501007387 */ /* 0x0001e20000100800 */
[----:B-----5:R-:W-:-:S03]  /*0800*/  I2FP.F32.U32 R29, R10 ;  /* 0x0000000a001d7245 */ /* 0x020fc60000201000 */
[----:B------:R-:W4:Y:S01]  /*0810*/  LDG.E.U8 R10, desc[UR8][R6.64+0x3] ;  /* 0x00000308060a7981 */ /* 0x000f22000c1e1100 */
[----:B---3--:R-:W-:Y:S02]  /*0820*/  I2FP.F32.U32 R2, R0 ;  /* 0x0000000000027245 */ /* 0x008fe40000201000 */
[----:B------:R-:W-:Y:S01]  /*0830*/  I2FP.F32.U32 R8, R11 ;  /* 0x0000000b00087245 */ /* 0x000fe20000201000 */
[----:B------:R-:W3:Y:S01]  /*0840*/  LDG.E.U8 R0, desc[UR8][R6.64+0x2] ;  /* 0x0000020806007981 */ /* 0x000ee2000c1e1100 */
[----:B0-----:R-:W-:-:S03]  /*0850*/  IADD3.X R5, PT, PT, R7, UR6, RZ, P0, !PT ;  /* 0x0000000607057c10 */ /* 0x001fc600087fe4ff */
[----:B------:R0:W-:Y:S04]  /*0860*/  STL [R1+0xec], R2 ;  /* 0x0000ec0201007387 */ /* 0x0001e80000100800 */
[----:B------:R1:W-:Y:S04]  /*0870*/  STL [R1+0xe8], R8 ;  /* 0x0000e80801007387 */ /* 0x0003e80000100800 */
[----:B------:R-:W5:Y:S01]  /*0880*/  LDG.E.U8 R11, desc[UR8][R6.64+0x4] ;  /* 0x00000408060b7981 */ /* 0x000f62000c1e1100 */
[----:B0-----:R-:W-:-:S04]  /*0890*/  IADD3 R2, P0, PT, R4, UR4, RZ ;  /* 0x0000000404027c10 */ /* 0x001fc8000ff1e0ff */
[----:B------:R-:W-:Y:S01]  /*08a0*/  IADD3.X R3, PT, PT, R5, UR5, RZ, P0, !PT ;  /* 0x0000000505037c10 */ /* 0x000fe200087fe4ff */
[----:B-1----:R0:W5:Y:S04]  /*08b0*/  LDG.E.U8 R8, desc[UR8][R6.64+0x1] ;  /* 0x0000010806087981 */ /* 0x002168000c1e1100 */
[----:B------:R1:W-:Y:S01]  /*08c0*/  STL [R1+0xe4], R29 ;  /* 0x0000e41d01007387 */ /* 0x0003e20000100800 */
[----:B------:R-:W-:Y:S02]  /*08d0*/  I2FP.F32.U32 R28, R28 ;  /* 0x0000001c001c7245 */ /* 0x000fe40000201000 */
[----:B------:R-:W-:Y:S02]  /*08e0*/  I2FP.F32.U32 R27, R27 ;  /* 0x0000001b001b7245 */ /* 0x000fe40000201000 */
[----:B------:R-:W-:-:S02]  /*08f0*/  I2FP.F32.U32 R16, R16 ;  /* 0x0000001000107245 */ /* 0x000fc40000201000 */
[----:B------:R-:W-:Y:S01]  /*0900*/  I2FP.F32.U32 R18, R18 ;  /* 0x0000001200127245 */ /* 0x000fe20000201000 */
[----:B------:R1:W-:Y:S01]  /*0910*/  STL [R1+0x18], R28 ;  /* 0x0000181c01007387 */ /* 0x0003e20000100800 */
[----:B0-----:R-:W-:Y:S02]  /*0920*/  IADD3 R6, P0, PT, R2, UR4, RZ ;  /* 0x0000000402067c10 */ /* 0x001fe4000ff1e0ff */
[----:B-1----:R-:W-:Y:S01]  /*0930*/  I2FP.F32.U32 R29, R15 ;  /* 0x0000000f001d7245 */ /* 0x002fe20000201000 */
[----:B------:R0:W-:Y:S01]  /*0940*/  STL [R1+0x14], R27 ;  /* 0x0000141b01007387 */ /* 0x0001e20000100800 */
[----:B------:R-:W-:-:S03]  /*0950*/  IADD3.X R7, PT, PT, R3, UR5, RZ, P0, !PT ;  /* 0x0000000503077c10 */ /* 0x000fc600087fe4ff */
[----:B------:R1:W-:Y:S01]  /*0960*/  STL [R1+0x24], R16 ;  /* 0x0000241001007387 */ /* 0x0003e20000100800 */
[----:B------:R-:W-:-:S03]  /*0970*/  I2FP.F32.U32 R28, R17 ;  /* 0x00000011001c7245 */ /* 0x000fc60000201000 */
[----:B------:R1:W-:Y:S04]  /*0980*/  STL [R1+0x8c], R18 ;  /* 0x00008c1201007387 */ /* 0x0003e80000100800 */
[----:B------:R-:W5:Y:S01]  /*0990*/  LDG.E.U8 R17, desc[UR8][R2.64+0x1] ;  /* 0x0000010802117981 */ /* 0x000f62000c1e1100 */
[----:B0-----:R-:W-:-:S03]  /*09a0*/  I2FP.F32.U32 R27, R26 ;  /* 0x0000001a001b7245 */ /* 0x001fc60000201000 */
[----:B-1----:R-:W5:Y:S04]  /*09b0*/  LDG.E.U8 R16, desc[UR8][R2.64+0x3] ;  /* 0x0000030802107981 */ /* 0x002f68000c1e1100 */
[----:B------:R-:W5:Y:S04]  /*09c0*/  LDG.E.U8 R18, desc[UR8][R2.64+0x2] ;  /* 0x0000020802127981 */ /* 0x000f68000c1e1100 */
[----:B------:R-:W5:Y:S04]  /*09d0*/  LDG.E.U8 R15, desc[UR8][R2.64] ;  /* 0x00000008020f7981 */ /* 0x000f68000c1e1100 */
[----:B------:R0:W5:Y:S04]  /*09e0*/  LDG.E.U8 R26, desc[UR8][R2.64+0x4] ;  /* 0x00000408021a7981 */ /* 0x000168000c1e1100 */
[----:B------:R1:W-:Y:S04]  /*09f0*/  STL [R1+0x90], R27 ;  /* 0x0000901b01007387 */ /* 0x0003e80000100800 */
[----:B-1----:R-:W5:Y:S01]  /*0a00*/  LDG.E.U8 R27, desc[UR8][R6.64] ;  /* 0x00000008061b7981 */ /* 0x002f62000c1e1100 */
[----:B------:R-:W-:-:S03]  /*0a10*/  I2FP.F32.U32 R22, R22 ;  /* 0x0000001600167245 */ /* 0x000fc60000201000 */
[----:B------:R1:W-:Y:S01]  /*0a20*/  STL [R1+0x1c], R29 ;  /* 0x00001c1d01007387 */ /* 0x0003e20000100800 */
[----:B0-----:R-:W-:Y:S02]  /*0a30*/  I2FP.F32.U32 R3, R21 ;  /* 0x0000001500037245 */ /* 0x001fe40000201000 */
[----:B------:R-:W-:Y:S01]  /*0a40*/  I2FP.F32.U32 R2, R12 ;  /* 0x0000000c00027245 */ /* 0x000fe20000201000 */
[----:B------:R-:W-:Y:S01]  /*0a50*/  STL [R1+0x20], R28 ;  /* 0x0000201c01007387 */ /* 0x000fe20000100800 */
[----:B-1----:R-:W-:-:S03]  /*0a60*/  I2FP.F32.U32 R29, R23 ;  /* 0x00000017001d7245 */ /* 0x002fc60000201000 */
[----:B------:R0:W-:Y:S01]  /*0a70*/  STL [R1+0xf0], R2 ;  /* 0x0000f00201007387 */ /* 0x0001e20000100800 */
[----:B------:R-:W-:-:S03]  /*0a80*/  I2FP.F32.U32 R20, R20 ;  /* 0x0000001400147245 */ /* 0x000fc60000201000 */
[----:B------:R1:W-:Y:S01]  /*0a90*/  STL [R1+0x94], R29 ;  /* 0x0000941d01007387 */ /* 0x0003e20000100800 */
[----:B------:R-:W-:-:S03]  /*0aa0*/  I2FP.F32.U32 R12, R13 ;  /* 0x0000000d000c7245 */ /* 0x000fc60000201000 */
[----:B------:R-:W-:Y:S01]  /*0ab0*/  STL [R1+0xfc], R20 ;  /* 0x0000fc1401007387 */ /* 0x000fe20000100800 */
[----:B0-----:R-:W-:Y:S02]  /*0ac0*/  IADD3 R2, P0, PT, R4, UR10, RZ ;  /* 0x0000000a04027c10 */ /* 0x001fe4000ff1e0ff */
[----:B------:R-:W-:Y:S01]  /*0ad0*/  I2FP.F32.U32 R19, R19 ;  /* 0x0000001300137245 */ /* 0x000fe20000201000 */
[----:B------:R0:W-:Y:S01]  /*0ae0*/  STL [R1+0x98], R22 ;  /* 0x0000981601007387 */ /* 0x0001e20000100800 */
[----:B-1----:R-:W-:-:S03]  /*0af0*/  I2FP.F32.U32 R29, R14 ;  /* 0x0000000e001d7245 */ /* 0x002fc60000201000 */
[----:B------:R-:W5:Y:S04]  /*0b00*/  LDG.E.U8 R28, desc[UR8][R6.64+0x1] ;  /* 0x00000108061c7981 */ /* 0x000f68000c1e1100 */
[----:B------:R-:W5:Y:S04]  /*0b10*/  LDG.E.U8 R21, desc[UR8][R6.64+0x3] ;  /* 0x0000030806157981 */ /* 0x000f68000c1e1100 */
[----:B0-----:R-:W5:Y:S04]  /*0b20*/  LDG.E.U8 R22, desc[UR8][R6.64+0x2] ;  /* 0x0000020806167981 */ /* 0x001f68000c1e1100 */
[----:B------:R-:W5:Y:S04]  /*0b30*/  LDG.E.U8 R23, desc[UR8][R6.64+0x4] ;  /* 0x0000040806177981 */ /* 0x000f68000c1e1100 */
[----:B------:R0:W-:Y:S04]  /*0b40*/  STL [R1+0x9c], R3 ;  /* 0x00009c0301007387 */ /* 0x0001e80000100800 */
[----:B------:R1:W-:Y:S04]  /*0b50*/  STL [R1+0xf8], R12 ;  /* 0x0000f80c01007387 */ /* 0x0003e80000100800 */
[----:B------:R-:W5:Y:S01]  /*0b60*/  LDG.E.U8 R6, desc[UR8][R4.64+0x1] ;  /* 0x0000010804067981 */ /* 0x000f62000c1e1100 */
[----:B0-----:R-:W-:-:S03]  /*0b70*/  IADD3.X R3, PT, PT, R5, UR6, RZ, P0, !PT ;  /* 0x0000000605037c10 */ /* 0x001fc600087fe4ff */
[----:B------:R-:W5:Y:S04]  /*0b80*/  LDG.E.U8 R14, desc[UR8][R4.64+0x2] ;  /* 0x00000208040e7981 */ /* 0x000f68000c1e1100 */
[----:B-1----:R-:W5:Y:S04]  /*0b90*/  LDG.E.U8 R12, desc[UR8][R4.64] ;  /* 0x00000008040c7981 */ /* 0x002f68000c1e1100 */
[----:B------:R-:W5:Y:S04]  /*0ba0*/  LDG.E.U8 R13, desc[UR8][R4.64+0x3] ;  /* 0x00000308040d7981 */ /* 0x000f68000c1e1100 */
[----:B------:R0:W5:Y:S04]  /*0bb0*/  LDG.E.U8 R7, desc[UR8][R4.64+0x4] ;  /* 0x0000040804077981 */ /* 0x000168000c1e1100 */
[----:B------:R-:W-:Y:S04]  /*0bc0*/  STL [R1+0xf4], R19 ;  /* 0x0000f41301007387 */ /* 0x000fe80000100800 */
[----:B------:R3:W-:Y:S01]  /*0bd0*/  STL [R1+0x100], R29 ;  /* 0x0001001d01007387 */ /* 0x0007e20000100800 */
[----:B0-----:R-:W-:-:S04]  /*0be0*/  IADD3 R4, P0, PT, R2, UR4, RZ ;  /* 0x0000000402047c10 */ /* 0x001fc8000ff1e0ff */
[----:B------:R-:W-:Y:S02]  /*0bf0*/  IADD3.X R5, PT, PT, R3, UR5, RZ, P0, !PT ;  /* 0x0000000503057c10 */ /* 0x000fe400087fe4ff */
[----:B--2---:R-:W-:Y:S02]  /*0c00*/  I2FP.F32.U32 R20, R9 ;  /* 0x0000000900147245 */ /* 0x004fe40000201000 */
[----:B------:R-:W2:Y:S04]  /*0c10*/  LDG.E.U8 R9, desc[UR8][R2.64+0x3] ;  /* 0x0000030802097981 */ /* 0x000ea8000c1e1100 */
[----:B------:R-:W-:Y:S01]  /*0c20*/  STL [R1+0x28], R20 ;  /* 0x0000281401007387 */ /* 0x000fe20000100800 */
[----:B----4-:R-:W-:-:S05]  /*0c30*/  I2FP.F32.U32 R10, R10 ;  /* 0x0000000a000a7245 */ /* 0x010fca0000201000 */
[----:B------:R0:W-:Y:S01]  /*0c40*/  STL [R1+0x34], R10 ;  /* 0x0000340a01007387 */ /* 0x0001e20000100800 */
[----:B---3--:R-:W-:-:S03]  /*0c50*/  I2FP.F32.U32 R29, R0 ;  /* 0x00000000001d7245 */ /* 0x008fc60000201000 */
[----:B------:R-:W3:Y:S04]  /*0c60*/  LDG.E.U8 R0, desc[UR8][R2.64+0x1] ;  /* 0x0000010802007981 */ /* 0x000ee8000c1e1100 */
[----:B0-----:R-:W4:Y:S01]  /*0c70*/  LDG.E.U8 R10, desc[UR8][R2.64+0x2] ;  /* 0x00000208020a7981 */ /* 0x001f22000c1e1100 */
[----:B-----5:R-:W-:-:S03]  /*0c80*/  I2FP.F32.U32 R20, R11 ;  /* 0x0000000b00147245 */ /* 0x020fc60000201000 */
[----:B------:R-:W5:Y:S01]  /*0c90*/  LDG.E.U8 R11, desc[UR8][R2.64] ;  /* 0x00000008020b7981 */ /* 0x000f62000c1e1100 */
[----:B------:R-:W-:-:S03]  /*0ca0*/  I2FP.F32.U32 R19, R8 ;  /* 0x0000000800137245 */ /* 0x000fc60000201000 */
[----:B------:R0:W3:Y:S04]  /*0cb0*/  LDG.E.U8 R8, desc[UR8][R2.64+0x4] ;  /* 0x0000040802087981 */ /* 0x0000e8000c1e1100 */
[----:B------:R-:W-:Y:S01]  /*0cc0*/  STL [R1+0x38], R20 ;  /* 0x0000381401007387 */ /* 0x000fe20000100800 */
[----:B0-----:R-:W-:-:S03]  /*0cd0*/  IADD3 R2, P0, PT, R4, UR4, RZ ;  /* 0x0000000404027c10 */ /* 0x001fc6000ff1e0ff */
[----:B------:R0:W-:Y:S01]  /*0ce0*/  STL [R1+0x2c], R19 ;  /* 0x00002c1301007387 */ /* 0x0001e20000100800 */
[----:B------:R-:W-:-:S03]  /*0cf0*/  IADD3.X R3, PT, PT, R5, UR5, RZ, P0, !PT ;  /* 0x0000000505037c10 */ /* 0x000fc600087fe4ff */
[----:B------:R1:W-:Y:S04]  /*0d00*/  STL [R1+0x30], R29 ;  /* 0x0000301d01007387 */ /* 0x0003e80000100800 */
[----:B0-----:R-:W3:Y:S01]  /*0d10*/  LDG.E.U8 R19, desc[UR8][R4.64] ;  /* 0x0000000804137981 */ /* 0x001ee2000c1e1100 */
[----:B------:R-:W-:Y:S02]  /*0d20*/  I2FP.F32.U32 R17, R17 ;  /* 0x0000001100117245 */ /* 0x000fe40000201000 */
[----:B------:R-:W-:Y:S02]  /*0d30*/  I2FP.F32.U32 R16, R16 ;  /* 0x0000001000107245 */ /* 0x000fe40000201000 */
[----:B------:R-:W-:Y:S02]  /*0d40*/  I2FP.F32.U32 R18, R18 ;  /* 0x0000001200127245 */ /* 0x000fe40000201000 */
[----:B------:R-:W-:-:S02]  /*0d50*/  I2FP.F32.U32 R20, R15 ;  /* 0x0000000f00147245 */ /* 0x000fc40000201000 */
[----:B------:R-:W-:Y:S01]  /*0d60*/  I2FP.F32.U32 R26, R26 ;  /* 0x0000001a001a7245 */ /* 0x000fe20000201000 */
[----:B------:R-:W-:Y:S04]  /*0d70*/  STL [R1+0xa4], R17 ;  /* 0x0000a41101007387 */ /* 0x000fe80000100800 */
[----:B------:R0:W-:Y:S04]  /*0d80*/  STL [R1+0xa8], R18 ;  /* 0x0000a81201007387 */ /* 0x0001e80000100800 */
[----:B------:R0:W-:Y:S04]  /*0d90*/  STL [R1+0xac], R16 ;  /* 0x0000ac1001007387 */ /* 0x0001e80000100800 */
[----:B------:R0:W-:Y:S01]  /*0da0*/  STL [R1+0xa0], R20 ;  /* 0x0000a01401007387 */ /* 0x0001e20000100800 */
[----:B-1----:R-:W-:-:S03]  /*0db0*/  I2FP.F32.U32 R29, R27 ;  /* 0x0000001b001d7245 */ /* 0x002fc60000201000 */
[----:B------:R-:W3:Y:S04]  /*0dc0*/  LDG.E.U8 R15, desc[UR8][R4.64+0x1] ;  /* 0x00000108040f7981 */ /* 0x000ee8000c1e1100 */
[----:B0-----:R-:W3:Y:S04]  /*0dd0*/  LDG.E.U8 R18, desc[UR8][R4.64+0x2] ;  /* 0x0000020804127981 */ /* 0x001ee8000c1e1100 */
[----:B------:R-:W3:Y:S04]  /*0de0*/  LDG.E.U8 R17, desc[UR8][R4.64+0x3] ;  /* 0x0000030804117981 */ /* 0x000ee8000c1e1100 */
[----:B------:R-:W3:Y:S04]  /*0df0*/  LDG.E.U8 R16, desc[UR8][R4.64+0x4] ;  /* 0x0000040804107981 */ /* 0x000ee8000c1e1100 */
[----:B------:R0:W-:Y:S04]  /*0e00*/  STL [R1+0xb0], R26 ;  /* 0x0000b01a01007387 */ /* 0x0001e80000100800 */
[----:B------:R-:W3:Y:S04]  /*0e10*/  LDG.E.U8 R20, desc[UR8][R2.64+0x1] ;  /* 0x0000010802147981 */ /* 0x000ee8000c1e1100 */
[----:B------:R-:W3:Y:S04]  /*0e20*/  LDG.E.U8 R5, desc[UR8][R2.64+0x2] ;  /* 0x0000020802057981 */ /* 0x000ee8000c1e1100 */
[----:B0-----:R-:W3:Y:S04]  /*0e30*/  LDG.E.U8 R26, desc[UR8][R2.64] ;  /* 0x00000008021a7981 */ /* 0x001ee8000c1e1100 */
[----:B------:R-:W3:Y:S04]  /*0e40*/  LDG.E.U8 R4, desc[UR8][R2.64+0x3] ;  /* 0x0000030802047981 */ /* 0x000ee8000c1e1100 */
[----:B------:R0:W3:Y:S01]  /*0e50*/  LDG.E.U8 R27, desc[UR8][R2.64+0x4] ;  /* 0x00000408021b7981 */ /* 0x0000e2000c1e1100 */
[----:B------:R-:W-:-:S02]  /*0e60*/  I2FP.F32.U32 R28, R28 ;  /* 0x0000001c001c7245 */ /* 0x000fc40000201000 */
[----:B------:R-:W-:-:S03]  /*0e70*/  I2FP.F32.U32 R22, R22 ;  /* 0x0000001600167245 */ /* 0x000fc60000201000 */
[----:B------:R1:W-:Y:S01]  /*0e80*/  STL [R1+0x108], R28 ;  /* 0x0001081c01007387 */ /* 0x0003e20000100800 */
[----:B------:R-:W-:Y:S02]  /*0e90*/  I2FP.F32.U32 R21, R21 ;  /* 0x0000001500157245 */ /* 0x000fe40000201000 */
[----:B------:R-:W-:Y:S01]  /*0ea0*/  I2FP.F32.U32 R23, R23 ;  /* 0x0000001700177245 */ /* 0x000fe20000201000 */
[----:B------:R5:W-:Y:S01]  /*0eb0*/  STL [R1+0x10c], R22 ;  /* 0x00010c1601007387 */ /* 0x000be20000100800 */
[----:B------:R-:W-:Y:S02]  /*0ec0*/  I2FP.F32.U32 R6, R6 ;  /* 0x0000000600067245 */ /* 0x000fe40000201000 */
[----:B------:R-:W-:-:S03]  /*0ed0*/  I2FP.F32.U32 R12, R12 ;  /* 0x0000000c000c7245 */ /* 0x000fc60000201000 */
[----:B------:R-:W-:Y:S01]  /*0ee0*/  STL [R1+0x40], R6 ;  /* 0x0000400601007387 */ /* 0x000fe20000100800 */
[----:B------:R-:W-:Y:S02]  /*0ef0*/  I2FP.F32.U32 R14, R14 ;  /* 0x0000000e000e7245 */ /* 0x000fe40000201000 */
[----:B-1----:R-:W-:Y:S01]  /*0f00*/  I2FP.F32.U32 R28, R13 ;  /* 0x0000000d001c7245 */ /* 0x002fe20000201000 */
[----:B------:R-:W-:Y:S01]  /*0f10*/  STL [R1+0x3c], R12 ;  /* 0x00003c0c01007387 */ /* 0x000fe20000100800 */
[----:B0-----:R-:W-:-:S03]  /*0f20*/  I2FP.F32.U32 R2, R7 ;  /* 0x0000000700027245 */ /* 0x001fc60000201000 */
[----:B------:R-:W-:Y:S04]  /*0f30*/  STL [R1+0x104], R29 ;  /* 0x0001041d01007387 */ /* 0x000fe80000100800 */
[----:B------:R-:W-:Y:S04]  /*0f40*/  STL [R1+0x110], R21 ;  /* 0x0001101501007387 */ /* 0x000fe80000100800 */
[----:B------:R-:W-:Y:S04]  /*0f50*/  STL [R1+0x114], R23 ;  /* 0x0001141701007387 */ /* 0x000fe80000100800 */
[----:B------:R-:W-:Y:S04]  /*0f60*/  STL [R1+0x44], R14 ;  /* 0x0000440e01007387 */ /* 0x000fe80000100800 */
[----:B------:R-:W-:Y:S04]  /*0f70*/  STL [R1+0x48], R28 ;  /* 0x0000481c01007387 */ /* 0x000fe80000100800 */
[----:B------:R-:W-:Y:S01]  /*0f80*/  STL [R1+0x4c], R2 ;  /* 0x00004c0201007387 */ /* 0x000fe20000100800 */
[----:B--2---:R-:W-:-:S05]  /*0f90*/  I2FP.F32.U32 R9, R9 ;  /* 0x0000000900097245 */ /* 0x004fca0000201000 */
[----:B------:R-:W-:Y:S01]  /*0fa0*/  STL [R1+0x5c], R9 ;  /* 0x00005c0901007387 */ /* 0x000fe20000100800 */
[----:B----4-:R-:W-:-:S05]  /*0fb0*/  I2FP.F32.U32 R10, R10 ;  /* 0x0000000a000a7245 */ /* 0x010fca0000201000 */
[----:B------:R-:W-:Y:S01]  /*0fc0*/  STL [R1+0x58], R10 ;  /* 0x0000580a01007387 */ /* 0x000fe20000100800 */
[----:B-----5:R-:W-:Y:S02]  /*0fd0*/  I2FP.F32.U32 R22, R11 ;  /* 0x0000000b00167245 */ /* 0x020fe40000201000 */
[----:B---3--:R-:W-:-:S03]  /*0fe0*/  I2FP.F32.U32 R7, R8 ;  /* 0x0000000800077245 */ /* 0x008fc60000201000 */
[----:B------:R-:W-:Y:S04]  /*0ff0*/  STL [R1+0x50], R22 ;  /* 0x0000501601007387 */ /* 0x000fe80000100800 */
[----:B------:R-:W-:Y:S01]  /*1000*/  STL [R1+0x60], R7 ;  /* 0x0000600701007387 */ /* 0x000fe20000100800 */
[----:B------:R-:W-:-:S05]  /*1010*/  I2FP.F32.U32 R3, R0 ;  /* 0x0000000000037245 */ /* 0x000fca0000201000 */
[----:B------:R0:W-:Y:S01]  /*1020*/  STL [R1+0x54], R3 ;  /* 0x0000540301007387 */ /* 0x0001e20000100800 */
[----:B------:R-:W-:Y:S01]  /*1030*/  I2FP.F32.U32 R0, R19 ;  /* 0x0000001300007245 */ /* 0x000fe20000201000 */
[----:B0-----:R-:W-:-:S04]  /*1040*/  IMAD.MOV.U32 R3, RZ, RZ, RZ ;  /* 0x000000ffff037224 */ /* 0x001fc800078e00ff */
[----:B------:R0:W-:Y:S02]  /*1050*/  STL [R1+0xb4], R0 ;  /* 0x0000b40001007387 */ /* 0x0001e40000100800 */
[----:B0-----:R-:W-:Y:S01]  /*1060*/  IMAD.MOV.U32 R0, RZ, RZ, R1 ;  /* 0x000000ffff007224 */ /* 0x001fe200078e0001 */
[----:B------:R-:W-:Y:S02]  /*1070*/  I2FP.F32.U32 R18, R18 ;  /* 0x0000001200127245 */ /* 0x000fe40000201000 */
[----:B------:R-:W-:Y:S02]  /*1080*/  I2FP.F32.U32 R8, R17 ;  /* 0x0000001100087245 */ /* 0x000fe40000201000 */
[----:B------:R-:W-:Y:S01]  /*1090*/  I2FP.F32.U32 R16, R16 ;  /* 0x0000001000107245 */ /* 0x000fe20000201000 */
[----:B------:R-:W-:Y:S01]  /*10a0*/  STL [R1+0xbc], R18 ;  /* 0x0000bc1201007387 */ /* 0x000fe20000100800 */
[----:B------:R-:W-:Y:S02]  /*10b0*/  I2FP.F32.U32 R20, R20 ;  /* 0x0000001400147245 */ /* 0x000fe40000201000 */
[----:B------:R-:W-:-:S02]  /*10c0*/  I2FP.F32.U32 R6, R5 ;  /* 0x0000000500067245 */ /* 0x000fc40000201000 */
[----:B------:R-:W-:Y:S02]  /*10d0*/  I2FP.F32.U32 R26, R26 ;  /* 0x0000001a001a7245 */ /* 0x000fe40000201000 */
[----:B------:R-:W-:Y:S02]  /*10e0*/  I2FP.F32.U32 R10, R4 ;  /* 0x00000004000a7245 */ /* 0x000fe40000201000 */
[----:B------:R-:W-:Y:S01]  /*10f0*/  I2FP.F32.U32 R12, R27 ;  /* 0x0000001b000c7245 */ /* 0x000fe20000201000 */
[----:B------:R-:W-:Y:S04]  /*1100*/  STL [R1+0xc0], R8 ;  /* 0x0000c00801007387 */ /* 0x000fe80000100800 */
[----:B------:R-:W-:Y:S04]  /*1110*/  STL [R1+0xc4], R16 ;  /* 0x0000c41001007387 */ /* 0x000fe80000100800 */
[----:B------:R-:W-:Y:S04]  /*1120*/  STL [R1+0x118], R26 ;  /* 0x0001181a01007387 */ /* 0x000fe80000100800 */
[----:B------:R-:W-:Y:S04]  /*1130*/  STL [R1+0x11c], R20 ;  /* 0x00011c1401007387 */ /* 0x000fe80000100800 */
[----:B------:R-:W-:Y:S04]  /*1140*/  STL [R1+0x120], R6 ;  /* 0x0001200601007387 */ /* 0x000fe80000100800 */
[----:B------:R-:W-:Y:S04]  /*1150*/  STL [R1+0x124], R10 ;  /* 0x0001240a01007387 */ /* 0x000fe80000100800 */
[----:B------:R-:W-:Y:S01]  /*1160*/  STL [R1+0x128], R12 ;  /* 0x0001280c01007387 */ /* 0x000fe20000100800 */
[----:B------:R-:W-:-:S02]  /*1170*/  I2FP.F32.U32 R2, R15 ;  /* 0x0000000f00027245 */ /* 0x000fc40000201000 */
[----:B------:R-:W-:-:S03]  /*1180*/  PRMT R4, RZ, 0x7610, R4 ;  /* 0x00007610ff047816 */ /* 0x000fc60000000004 */
[----:B------:R0:W-:Y:S02]  /*1190*/  STL [R1+0xb8], R2 ;  /* 0x0000b80201007387 */ /* 0x0001e40000100800 */
[----:B0-----:R-:W-:-:S07]  /*11a0*/  PRMT R2, RZ, 0x7610, R2 ;  /* 0x00007610ff027816 */ /* 0x001fce0000000002 */
.L_x_6:
[----:B------:R-:W-:-:S13]  /*11b0*/  ISETP.GT.U32.AND P0, PT, R3, 0x17, PT ;  /* 0x000000170300780c */ /* 0x000fda0003f04070 */
[----:B01----:R-:W-:Y:S05]  /*11c0*/  @P0 BRA `(.L_x_1) ;  /* 0x0000000c00180947 */ /* 0x003fea0003800000 */
[C---:B------:R-:W-:Y:S01]  /*11d0*/  ISETP.GT.U32.AND P1, PT, R3.reuse, 0x8, PT ;  /* 0x000000080300780c */ /* 0x040fe20003f24070 */
[C---:B------:R-:W-:Y:S01]  /*11e0*/  IMAD R5, R3.reuse, 0x4, R0 ;  /* 0x0000000403057824 */ /* 0x040fe200078e0200 */
[----:B------:R-:W-:Y:S01]  /*11f0*/  IADD3 R6, PT, PT, -R3, 0x18, RZ ;  /* 0x0000001803067810 */ /* 0x000fe20007ffe1ff */
[----:B------:R-:W-:-:S03]  /*1200*/  IMAD.MOV.U32 R7, RZ, RZ, R3 ;  /* 0x000000ffff077224 */ /* 0x000fc600078e0003 */
[----:B------:R-:W-:-:S07]  /*1210*/  LOP3.LUT P0, RZ, R6, 0xf, RZ, 0xc0, !PT ;  /* 0x0000000f06ff7812 */ /* 0x000fce000780c0ff */
[----:B------:R-:W-:Y:S06]  /*1220*/  @P1 BRA `(.L_x_2) ;  /* 0x0000000400601947 */ /* 0x000fec0003800000 */
[----:B------:R-:W-:Y:S01]  /*1230*/  LOP3.LUT R8, R6, 0x10, RZ, 0xc0, !PT ;  /* 0x0000001006087812 */ /* 0x000fe200078ec0ff */
[----:B------:R-:W-:Y:S01]  /*1240*/  IMAD.MOV.U32 R7, RZ, RZ, R3 ;  /* 0x000000ffff077224 */ /* 0x000fe200078e0003 */
[----:B------:R-:W-:-:S06]  /*1250*/  UMOV UR4, URZ ;  /* 0x000000ff00047c82 */ /* 0x000fcc0008000000 */
.L_x_3:
[----:B------:R-:W-:Y:S01]  /*1260*/  IMAD R6, R7, 0x4, R0 ;  /* 0x0000000407067824 */ /* 0x000fe200078e0200 */
[----:B------:R-:W2:Y:S04]  /*1270*/  LDL R9, [R5] ;  /* 0x0000000005097983 */ /* 0x000ea80000100800 */
[----:B------:R-:W2:Y:S02]  /*1280*/  LDL R10, [R6+0x4] ;  /* 0x00000400060a7983 */ /* 0x000ea40000100800 */
[----:B--2---:R-:W-:-:S13]  /*1290*/  FSETP.GT.AND P1, PT, R9, R10, PT ;  /* 0x0000000a0900720b */ /* 0x004fda0003f24000 */
[----:B------:R-:W-:Y:S04]  /*12a0*/  @P1 STL [R5], R10 ;  /* 0x0000000a05001387 */ /* 0x000fe80000100800 */
[----:B------:R0:W-:Y:S04]  /*12b0*/  @P1 STL [R6+0x4], R9 ;  /* 0x0000040906001387 */ /* 0x0001e80000100800 */
[----:B------:R-:W2:Y:S04]  /*12c0*/  LDL R12, [R6+0x8] ;  /* 0x00000800060c7983 */ /* 0x000ea80000100800 */
[----:B0-----:R-:W2:Y:S02]  /*12d0*/  @P1 LDL R9, [R5] ;  /* 0x0000000005091983 */ /* 0x001ea40000100800 */
        /* <DEDUP_REMOVED lines=69> */
[----:B0-----:R-:W2:Y:S01]  /*1730*/  @P1 LDL R9, [R5] ;  /* 0x0000000005091983 */ /* 0x001ea20000100800 */
[----:B------:R-:W-:Y:S01]  /*1740*/  UIADD3 UR4, UPT, UPT, UR4, 0x10, URZ ;  /* 0x0000001004047890 */ /* 0x000fe2000fffe0ff */
[----:B------:R-:W-:Y:S01]  /*1750*/  VIADD R7, R7, 0x10 ;  /* 0x0000001007077836 */ /* 0x000fe20000000000 */
[----:B--2---:R-:W-:-:S13]  /*1760*/  FSETP.GT.AND P1, PT, R9, R10, PT ;  /* 0x0000000a0900720b */ /* 0x004fda0003f24000 */
[----:B------:R0:W-:Y:S04]  /*1770*/  @P1 STL [R5], R10 ;  /* 0x0000000a05001387 */ /* 0x0001e80000100800 */
[----:B------:R0:W-:Y:S01]  /*1780*/  @P1 STL [R6+0x40], R9 ;  /* 0x0000400906001387 */ /* 0x0001e20000100800 */
[----:B------:R-:W-:-:S13]  /*1790*/  ISETP.NE.AND P1, PT, R8, UR4, PT ;  /* 0x0000000408007c0c */ /* 0x000fda000bf25270 */
[----:B0-----:R-:W-:Y:S05]  /*17a0*/  @P1 BRA `(.L_x_3) ;  /* 0xfffffff800ac1947 */ /* 0x001fea000383ffff */
.L_x_2:
[----:B------:R-:W-:Y:S05]  /*17b0*/  @!P0 BRA `(.L_x_1) ;  /* 0x00000004009c8947 */ /* 0x000fea0003800000 */
[----:B------:R-:W-:-:S05]  /*17c0*/  IMAD.MOV R6, RZ, RZ, -R4 ;  /* 0x000000ffff067224 */ /* 0x000fca00078e0a04 */
[----:B------:R-:W-:-:S05]  /*17d0*/  PRMT R6, R6, 0x7710, RZ ;  /* 0x0000771006067816 */ /* 0x000fca00000000ff */
[----:B------:R-:W-:-:S05]  /*17e0*/  VIADD R6, R6, 0x8 ;  /* 0x0000000806067836 */ /* 0x000fca0000000000 */
[----:B------:R-:W-:-:S04]  /*17f0*/  LOP3.LUT R6, R6, 0xf, RZ, 0xc0, !PT ;  /* 0x0000000f06067812 */ /* 0x000fc800078ec0ff */
[C---:B------:R-:W-:Y:S01]  /*1800*/  LOP3.LUT P0, RZ, R6.reuse, 0x7, RZ, 0xc0, !PT ;  /* 0x0000000706ff7812 */ /* 0x040fe2000780c0ff */
[----:B------:R-:W-:-:S05]  /*1810*/  VIADD R8, R6, 0xffffffff ;  /* 0xffffffff06087836 */ /* 0x000fca0000000000 */
[----:B------:R-:W-:-:S13]  /*1820*/  ISETP.GE.U32.AND P1, PT, R8, 0x7, PT ;  /* 0x000000070800780c */ /* 0x000fda0003f26070 */
[----:B------:R-:W-:Y:S05]  /*1830*/  @!P1 BRA `(.L_x_4) ;  /* 0x0000000000a89947 */ /* 0x000fea0003800000 */
        /* <DEDUP_REMOVED lines=38> */
[----:B------:R-:W-:Y:S01]  /*1aa0*/  VIADD R7, R7, 0x8 ;  /* 0x0000000807077836 */ /* 0x000fe20000000000 */
[----:B--2---:R-:W-:-:S13]  /*1ab0*/  FSETP.GT.AND P1, PT, R9, R10, PT ;  /* 0x0000000a0900720b */ /* 0x004fda0003f24000 */
[----:B------:R0:W-:Y:S04]  /*1ac0*/  @P1 STL [R5], R10 ;  /* 0x0000000a05001387 */ /* 0x0001e80000100800 */
[----:B------:R0:W-:Y:S02]  /*1ad0*/  @P1 STL [R6+0x20], R9 ;  /* 0x0000200906001387 */ /* 0x0001e40000100800 */
.L_x_4:
[----:B------:R-:W-:Y:S05]  /*1ae0*/  @!P0 BRA `(.L_x_1) ;  /* 0x0000000000d08947 */ /* 0x000fea0003800000 */
[----:B0-----:R-:W-:-:S05]  /*1af0*/  IMAD.MOV R6, RZ, RZ, -R2 ;  /* 0x000000ffff067224 */ /* 0x001fca00078e0a02 */
[----:B------:R-:W-:-:S04]  /*1b00*/  PRMT R6, R6, 0x7710, RZ ;  /* 0x0000771006067816 */ /* 0x000fc800000000ff */
[----:B------:R-:W-:-:S04]  /*1b10*/  LOP3.LUT R6, R6, 0xffff, RZ, 0xc0, !PT ;  /* 0x0000ffff06067812 */ /* 0x000fc800078ec0ff */
[C---:B------:R-:W-:Y:S02]  /*1b20*/  LOP3.LUT R8, R6.reuse, 0x7, RZ, 0xc0, !PT ;  /* 0x0000000706087812 */ /* 0x040fe400078ec0ff */
[----:B------:R-:W-:-:S03]  /*1b30*/  LOP3.LUT R9, R6, 0x3, RZ, 0xc0, !PT ;  /* 0x0000000306097812 */ /* 0x000fc600078ec0ff */
[----:B------:R-:W-:Y:S01]  /*1b40*/  VIADD R8, R8, 0xffffffff ;  /* 0xffffffff08087836 */ /* 0x000fe20000000000 */
[----:B------:R-:W-:-:S04]  /*1b50*/  ISETP.NE.AND P0, PT, R9, RZ, PT ;  /* 0x000000ff0900720c */ /* 0x000fc80003f05270 */
        /* <DEDUP_REMOVED lines=24> */
.L_x_5:
[----:B------:R-:W-:Y:S05]  /*1ce0*/  @!P0 BRA `(.L_x_1) ;  /* 0x0000000000508947 */ /* 0x000fea0003800000 */
[----:B0-----:R-:W-:Y:S02]  /*1cf0*/  IMAD R6, R7, 0x4, R0 ;  /* 0x0000000407067824 */ /* 0x001fe400078e0200 */
[----:B------:R-:W2:Y:S04]  /*1d00*/  LDL R7, [R5] ;  /* 0x0000000005077983 */ /* 0x000ea80000100800 */
[----:B------:R-:W2:Y:S02]  /*1d10*/  LDL R8, [R6+0x4] ;  /* 0x0000040006087983 */ /* 0x000ea40000100800 */
[----:B--2---:R-:W-:-:S13]  /*1d20*/  FSETP.GT.AND P0, PT, R7, R8, PT ;  /* 0x000000080700720b */ /* 0x004fda0003f04000 */
[----:B------:R1:W-:Y:S04]  /*1d30*/  @P0 STL [R5], R8 ;  /* 0x0000000805000387 */ /* 0x0003e80000100800 */
[----:B------:R1:W-:Y:S01]  /*1d40*/  @P0 STL [R6+0x4], R7 ;  /* 0x0000040706000387 */ /* 0x0003e20000100800 */
[----:B------:R-:W-:-:S13]  /*1d50*/  ISETP.NE.AND P0, PT, R9, 0x1, PT ;  /* 0x000000010900780c */ /* 0x000fda0003f05270 */
[----:B-1----:R-:W-:Y:S05]  /*1d60*/  @!P0 BRA `(.L_x_1) ;  /* 0x0000000000308947 */ /* 0x002fea0003800000 */
        /* <DEDUP_REMOVED lines=11> */
[----:B------:R1:W-:Y:S02]  /*1e20*/  @P0 STL [R6+0xc], R7 ;  /* 0x00000c0706000387 */ /* 0x0003e40000100800 */
.L_x_1:
[----:B------:R-:W-:Y:S02]  /*1e30*/  VIADD R3, R3, 0x1 ;  /* 0x0000000103037836 */ /* 0x000fe40000000000 */
[----:B------:R-:W-:Y:S02]  /*1e40*/  VIADD R4, R4, 0x1 ;  /* 0x0000000104047836 */ /* 0x000fe40000000000 */
[----:B------:R-:W-:Y:S01]  /*1e50*/  VIADD R2, R2, 0x1 ;  /* 0x0000000102027836 */ /* 0x000fe20000000000 */
[----:B------:R-:W-:-:S13]  /*1e60*/  ISETP.NE.AND P0, PT, R3, 0x19, PT ;  /* 0x000000190300780c */ /* 0x000fda0003f05270 */
[----:B------:R-:W-:Y:S05]  /*1e70*/  @P0 BRA `(.L_x_6) ;  /* 0xfffffff000cc0947 */ /* 0x000fea000383ffff */
[----:B------:R-:W-:Y:S01]  /*1e80*/  IMAD.MOV.U32 R3, RZ, RZ, RZ ;  /* 0x000000ffff037224 */ /* 0x000fe200078e00ff */
[----:B------:R-:W-:Y:S01]  /*1e90*/  PRMT R4, RZ, 0x7610, R4 ;  /* 0x00007610ff047816 */ /* 0x000fe20000000004 */
[----:B------:R-:W-:Y:S01]  /*1ea0*/  VIADD R2, R1, 0x64 ;  /* 0x0000006401027836 */ /* 0x000fe20000000000 */
[----:B01----:R-:W-:-:S07]  /*1eb0*/  PRMT R5, RZ, 0x7610, R5 ;  /* 0x00007610ff057816 */ /* 0x003fce0000000005 */
.L_x_12:
        /* <DEDUP_REMOVED lines=11> */
.L_x_9:
[----:B------:R-:W-:Y:S01]  /*1f70*/  IMAD R8, R7, 0x4, R2 ;  /* 0x0000000407087824 */ /* 0x000fe200078e0202 */
[----:B------:R-:W2:Y:S04]  /*1f80*/  LDL R9, [R6+0x64] ;  /* 0x0000640006097983 */ /* 0x000ea80000100800 */
[----:B------:R-:W2:Y:S02]  /*1f90*/  LDL R11, [R8+0x4] ;  /* 0x00000400080b7983 */ /* 0x000ea40000100800 */
[----:B--2---:R-:W-:-:S13]  /*1fa0*/  FSETP.GT.AND P1, PT, R9, R11, PT ;  /* 0x0000000b0900720b */ /* 0x004fda0003f24000 */
[----:B------:R-:W-:Y:S04]  /*1fb0*/  @P1 STL [R6+0x64], R11 ;  /* 0x0000640b06001387 */ /* 0x000fe80000100800 */
[----:B------:R0:W-:Y:S04]  /*1fc0*/  @P1 STL [R8+0x4], R9 ;  /* 0x0000040908001387 */ /* 0x0001e80000100800 */
[----:B------:R-:W2:Y:S04]  /*1fd0*/  LDL R12, [R8+0x8] ;  /* 0x00000800080c7983 */ /* 0x000ea80000100800 */
[----:B0-----:R-:W2:Y:S02]  /*1fe0*/  @P1 LDL R9, [R6+0x64] ;  /* 0x0000640006091983 */ /* 0x001ea40000100800 */
        /* <DEDUP_REMOVED lines=69> */
[----:B0-----:R-:W2:Y:S01]  /*2440*/  @P1 LDL R9, [R6+0x64] ;  /* 0x0000640006091983 */ /* 0x001ea20000100800 */
[----:B------:R-:W-:Y:S01]  /*2450*/  UIADD3 UR4, UPT, UPT, UR4, 0x10, URZ ;  /* 0x0000001004047890 */ /* 0x000fe2000fffe0ff */
[----:B------:R-:W-:Y:S01]  /*2460*/  VIADD R7, R7, 0x10 ;  /* 0x0000001007077836 */ /* 0x000fe20000000000 */
[----:B--2---:R-:W-:-:S13]  /*2470*/  FSETP.GT.AND P1, PT, R9, R11, PT ;  /* 0x0000000b0900720b */ /* 0x004fda0003f24000 */
[----:B------:R0:W-:Y:S04]  /*2480*/  @P1 STL [R6+0x64], R11 ;  /* 0x0000640b06001387 */ /* 0x0001e80000100800 */
[----:B------:R0:W-:Y:S01]  /*2490*/  @P1 STL [R8+0x40], R9 ;  /* 0x0000400908001387 */ /* 0x0001e20000100800 */
[----:B------:R-:W-:-:S13]  /*24a0*/  ISETP.NE.AND P1, PT, R10, UR4, PT ;  /* 0x000000040a007c0c */ /* 0x000fda000bf25270 */
[----:B0-----:R-:W-:Y:S05]  /*24b0*/  @P1 BRA `(.L_x_9) ;  /* 0xfffffff800ac1947 */ /* 0x001fea000383ffff */
.L_x_8:
        /* <DEDUP_REMOVED lines=47> */
[----:B------:R-:W-:Y:S01]  /*27b0*/  VIADD R7, R7, 0x8 ;  /* 0x0000000807077836 */ /* 0x000fe20000000000 */
[----:B--2---:R-:W-:-:S13]  /*27c0*/  FSETP.GT.AND P1, PT, R9, R11, PT ;  /* 0x0000000b0900720b */ /* 0x004fda0003f24000 */
[----:B------:R0:W-:Y:S04]  /*27d0*/  @P1 STL [R6+0x64], R11 ;  /* 0x0000640b06001387 */ /* 0x0001e80000100800 */
[----:B------:R0:W-:Y:S02]  /*27e0*/  @P1 STL [R8+0x20], R9 ;  /* 0x0000200908001387 */ /* 0x0001e40000100800 */
.L_x_10:
        /* <DEDUP_REMOVED lines=32> */
.L_x_11:
[----:B------:R-:W-:Y:S05]  /*29f0*/  @!P0 BRA `(.L_x_7) ;  /* 0x0000000000508947 */ /* 0x000fea0003800000 */
[----:B------:R-:W-:Y:S01]  /*2a00*/  IMAD R7, R7, 0x4, R2 ;  /* 0x0000000407077824 */ /* 0x000fe200078e0202 */
[----:B0-----:R-:W2:Y:S04]  /*2a10*/  LDL R8, [R6+0x64] ;  /* 0x0000640006087983 */ /* 0x001ea80000100800 */
[----:B------:R-:W2:Y:S02]  /*2a20*/  LDL R9, [R7+0x4] ;  /* 0x0000040007097983 */ /* 0x000ea40000100800 */
[----:B--2---:R-:W-:-:S13]  /*2a30*/  FSETP.GT.AND P0, PT, R8, R9, PT ;  /* 0x000000090800720b */ /* 0x004fda0003f04000 */
[----:B------:R1:W-:Y:S04]  /*2a40*/  @P0 STL [R6+0x64], R9 ;  /* 0x0000640906000387 */ /* 0x0003e80000100800 */
[----:B------:R1:W-:Y:S01]  /*2a50*/  @P0 STL [R7+0x4], R8 ;  /* 0x0000040807000387 */ /* 0x0003e20000100800 */
[----:B------:R-:W-:-:S13]  /*2a60*/  ISETP.NE.AND P0, PT, R10, 0x1, PT ;  /* 0x000000010a00780c */ /* 0x000fda0003f05270 */
[----:B-1----:R-:W-:Y:S05]  /*2a70*/  @!P0 BRA `(.L_x_7) ;  /* 0x0000000000308947 */ /* 0x002fea0003800000 */
[----:B------:R-:W2:Y:S04]  /*2a80*/  LDL R8, [R6+0x64] ;  /* 0x0000640006087983 */ /* 0x000ea80000100800 */
        /* <DEDUP_REMOVED lines=10> */
[----:B------:R1:W-:Y:S02]  /*2b30*/  @P0 STL [R7+0xc], R8 ;  /* 0x00000c0807000387 */ /* 0x0003e40000100800 */
.L_x_7:
[----:B------:R-:W-:Y:S02]  /*2b40*/  VIADD R3, R3, 0x1 ;  /* 0x0000000103037836 */ /* 0x000fe40000000000 */
[----:B------:R-:W-:Y:S02]  /*2b50*/  VIADD R5, R5, 0x1 ;  /* 0x0000000105057836 */ /* 0x000fe40000000000 */
[----:B------:R-:W-:Y:S01]  /*2b60*/  VIADD R4, R4, 0x1 ;  /* 0x0000000104047836 */ /* 0x000fe20000000000 */
[----:B------:R-:W-:-:S13]  /*2b70*/  ISETP.NE.AND P0, PT, R3, 0x19, PT ;  /* 0x000000190300780c */ /* 0x000fda0003f05270 */
[----:B------:R-:W-:Y:S05]  /*2b80*/  @P0 BRA `(.L_x_12) ;  /* 0xfffffff000cc0947 */ /* 0x000fea000383ffff */
[----:B------:R-:W2:Y:S01]  /*2b90*/  LDCU UR4, c[0x0][0x398] ;  /* 0x00007300ff0477ac */ /* 0x000ea20008000800 */
[----:B------:R-:W-:Y:S01]  /*2ba0*/  IMAD.MOV.U32 R3, RZ, RZ, RZ ;  /* 0x000000ffff037224 */ /* 0x000fe200078e00ff */
[----:B------:R-:W-:Y:S01]  /*2bb0*/  PRMT R5, RZ, 0x7610, R5 ;  /* 0x00007610ff057816 */ /* 0x000fe20000000005 */
[C---:B------:R-:W-:Y:S01]  /*2bc0*/  VIADD R2, R1.reuse, 0xc8 ;  /* 0x000000c801027836 */ /* 0x040fe20000000000 */
[----:B01----:R-:W-:Y:S01]  /*2bd0*/  PRMT R6, RZ, 0x7610, R6 ;  /* 0x00007610ff067816 */ /* 0x003fe20000000006 */
[----:B------:R-:W-:Y:S01]  /*2be0*/  VIADD R4, R1, 0x108 ;  /* 0x0000010801047836 */ /* 0x000fe20000000000 */
[----:B--2---:R-:W-:-:S04]  /*2bf0*/  UIMAD.WIDE UR4, UR4, 0x51eb851f, URZ ;  /* 0x51eb851f040478a5 */ /* 0x004fc8000f8e02ff */
[----:B------:R-:W-:-:S04]  /*2c00*/  USHF.R.U32.HI UR4, URZ, 0x1f, UR5 ;  /* 0x0000001fff047899 */ /* 0x000fc80008011605 */
[----:B------:R-:W-:-:S12]  /*2c10*/  ULEA.HI.SX32 UR6, UR5, UR4, 0x1b ;  /* 0x0000000405067291 */ /* 0x000fd8000f8fdaff */
.L_x_18:
        /* <DEDUP_REMOVED lines=9> */
[----:B------:R-:W-:-:S03]  /*2cb0*/  IMAD.MOV.U32 R9, RZ, RZ, R3 ;  /* 0x000000ffff097224 */ /* 0x000fc600078e0003 */
[----:B------:R-:W-:-:S05]  /*2cc0*/  SHF.R.U32.HI R8, RZ, 0x4, R8 ;  /* 0x00000004ff087819 */ /* 0x000fca0000011608 */
[----:B------:R-:W-:-:S05]  /*2cd0*/  IMAD.SHL.U32 R8, R8, 0x10, RZ ;  /* 0x0000001008087824 */ /* 0x000fca00078e00ff */
[----:B------:R-:W-:Y:S01]  /*2ce0*/  LOP3.LUT R10, R8, 0x10, RZ, 0xe2, !PT ;  /* 0x00000010080a7812 */ /* 0x000fe200078ee2ff */
[----:B------:R-:W-:-:S04]  /*2cf0*/  IMAD R8, R3, 0x4, R4 ;  /* 0x0000000403087824 */ /* 0x000fc800078e0204 */
[----:B------:R-:W-:-:S07]  /*2d00*/  IMAD.MOV R10, RZ, RZ, -R10 ;  /* 0x000000ffff0a7224 */ /* 0x000fce00078e0a0a */
.L_x_15:
[----:B------:R-:W2:Y:S04]  /*2d10*/  LDL R11, [R7+0xc8] ;  /* 0x0000c800070b7983 */ /* 0x000ea80000100800 */
[----:B------:R-:W2:Y:S02]  /*2d20*/  LDL R12, [R8+-0x3c] ;  /* 0xffffc400080c7983 */ /* 0x000ea40000100800 */
[----:B--2---:R-:W-:-:S13]  /*2d30*/  FSETP.GT.AND P1, PT, R11, R12, PT ;  /* 0x0000000c0b00720b */ /* 0x004fda0003f24000 */
[----:B------:R-:W-:Y:S04]  /*2d40*/  @P1 STL [R7+0xc8], R12 ;  /* 0x0000c80c07001387 */ /* 0x000fe80000100800 */
[----:B------:R0:W-:Y:S04]  /*2d50*/  @P1 STL [R8+-0x3c], R11 ;  /* 0xffffc40b08001387 */ /* 0x0001e80000100800 */
[----:B------:R-:W2:Y:S04]  /*2d60*/  LDL R14, [R8+-0x38] ;  /* 0xffffc800080e7983 */ /* 0x000ea80000100800 */
[----:B0-----:R-:W2:Y:S02]  /*2d70*/  @P1 LDL R11, [R7+0xc8] ;  /* 0x0000c800070b1983 */ /* 0x001ea40000100800 */
        /* <DEDUP_REMOVED lines=68> */
[----:B------:R-:W2:Y:S04]  /*31c0*/  LDL R12, [R8] ;  /* 0x00000000080c7983 */ /* 0x000ea80000100800 */
[----:B0-----:R-:W2:Y:S01]  /*31d0*/  @P1 LDL R11, [R7+0xc8] ;  /* 0x0000c800070b1983 */ /* 0x001ea20000100800 */
[----:B------:R-:W-:-:S02]  /*31e0*/  VIADD R10, R10, 0x10 ;  /* 0x000000100a0a7836 */ /* 0x000fc40000000000 */
[----:B------:R-:W-:Y:S01]  /*31f0*/  VIADD R9, R9, 0x10 ;  /* 0x0000001009097836 */ /* 0x000fe20000000000 */
[----:B--2---:R-:W-:-:S13]  /*3200*/  FSETP.GT.AND P1, PT, R11, R12, PT ;  /* 0x0000000c0b00720b */ /* 0x004fda0003f24000 */
[----:B------:R-:W-:Y:S04]  /*3210*/  @P1 STL [R7+0xc8], R12 ;  /* 0x0000c80c07001387 */ /* 0x000fe80000100800 */
[----:B------:R0:W-:Y:S01]  /*3220*/  @P1 STL [R8], R11 ;  /* 0x0000000b08001387 */ /* 0x0001e20000100800 */
[----:B------:R-:W-:Y:S01]  /*3230*/  ISETP.NE.AND P1, PT, R10, RZ, PT ;  /* 0x000000ff0a00720c */ /* 0x000fe20003f25270 */
[----:B0-----:R-:W-:-:S12]  /*3240*/  VIADD R8, R8, 0x40 ;  /* 0x0000004008087836 */ /* 0x001fd80000000000 */
[----:B------:R-:W-:Y:S05]  /*3250*/  @P1 BRA `(.L_x_15) ;  /* 0xfffffff800ac1947 */ /* 0x000fea000383ffff */
.L_x_14:
        /* <DEDUP_REMOVED lines=51> */
.L_x_16:
        /* <DEDUP_REMOVED lines=32> */
.L_x_17:
[----:B------:R-:W-:Y:S05]  /*3790*/  @!P0 BRA `(.L_x_13) ;  /* 0x0000000000508947 */ /* 0x000fea0003800000 */
[----:B0-----:R-:W-:Y:S02]  /*37a0*/  IMAD R8, R9, 0x4, R2 ;  /* 0x0000000409087824 */ /* 0x001fe400078e0202 */
        /* <DEDUP_REMOVED lines=19> */
.L_x_13:
[----:B------:R-:W-:Y:S02]  /*38e0*/  VIADD R3, R3, 0x1 ;  /* 0x0000000103037836 */ /* 0x000fe40000000000 */
[----:B------:R-:W-:Y:S02]  /*38f0*/  VIADD R6, R6, 0x1 ;  /* 0x0000000106067836 */ /* 0x000fe40000000000 */
[----:B------:R-:W-:Y:S01]  /*3900*/  VIADD R5, R5, 0x1 ;  /* 0x0000000105057836 */ /* 0x000fe20000000000 */
[----:B------:R-:W-:-:S13]  /*3910*/  ISETP.NE.AND P0, PT, R3, 0x19, PT ;  /* 0x000000190300780c */ /* 0x000fda0003f05270 */
[----:B------:R-:W-:Y:S05]  /*3920*/  @P0 BRA `(.L_x_18) ;  /* 0xfffffff000bc0947 */ /* 0x000fea000383ffff */
[----:B------:R-:W-:Y:S01]  /*3930*/  UMOV UR4, 0xc ;  /* 0x0000000c00047882 */ /* 0x000fe20000000000 */
[----:B------:R-:W-:Y:S01]  /*3940*/  UMOV UR5, 0xc ;  /* 0x0000000c00057882 */ /* 0x000fe20000000000 */
[----:B------:R-:W-:Y:S01]  /*3950*/  UIMAD UR4, UR6, -0xc, UR4 ;  /* 0xfffffff4060478a4 */ /* 0x000fe2000f8e0204 */
[----:B------:R-:W-:Y:S01]  /*3960*/  IMAD.MOV.U32 R19, RZ, RZ, RZ ;  /* 0x000000ffff137224 */ /* 0x000fe200078e00ff */
[----:B------:R-:W-:Y:S01]  /*3970*/  UIMAD UR5, UR6, UR5, 0xc ;  /* 0x0000000c060574a4 */ /* 0x000fe2000f8e0205 */
[----:B------:R-:W-:-:S03]  /*3980*/  CS2R R4, SRZ ;  /* 0x0000000000047805 */ /* 0x000fc6000001ff00 */
[----:B------:R-:W-:-:S09]  /*3990*/  UISETP.GT.AND UP0, UPT, UR4, UR5, UPT ;  /* 0x000000050400728c */ /* 0x000fd2000bf04270 */
[----:B------:R-:W-:Y:S05]  /*39a0*/  BRA.U UP0, `(.L_x_19) ;  /* 0x0000000900987547 */ /* 0x000fea000b800000 */
[----:B------:R-:W-:Y:S01]  /*39b0*/  UIMAD UR7, UR6, 0x18, URZ ;  /* 0x00000018060778a4 */ /* 0x000fe2000f8e02ff */
[----:B------:R-:W-:Y:S01]  /*39c0*/  IMAD.U32 R23, RZ, RZ, UR4 ;  /* 0x00000004ff177e24 */ /* 0x000fe2000f8e00ff */
[----:B------:R-:W-:Y:S01]  /*39d0*/  CS2R R18, SRZ ;  /* 0x0000000000127805 */ /* 0x000fe2000001ff00 */
[----:B------:R-:W-:Y:S01]  /*39e0*/  IMAD.MOV.U32 R21, RZ, RZ, RZ ;  /* 0x000000ffff157224 */ /* 0x000fe200078e00ff */
[----:B------:R-:W-:-:S09]  /*39f0*/  UISETP.GE.U32.AND UP0, UPT, UR7, 0xf, UPT ;  /* 0x0000000f0700788c */ /* 0x000fd2000bf06070 */
[----:B------:R-:W-:Y:S05]  /*3a00*/  BRA.U !UP0, `(.L_x_20) ;  /* 0x0000000508bc7547 */ /* 0x000fea000b800000 */
[----:B------:R-:W-:Y:S01]  /*3a10*/  UIMAD UR5, UR6, 0xc, UR5 ;  /* 0x0000000c060578a4 */ /* 0x000fe2000f8e0205 */
[----:B------:R-:W-:Y:S01]  /*3a20*/  IMAD.MOV.U32 R21, RZ, RZ, RZ ;  /* 0x000000ffff157224 */ /* 0x000fe200078e00ff */
[----:B------:R-:W-:Y:S01]  /*3a30*/  UIMAD UR4, UR6, -0xc, URZ ;  /* 0xfffffff4060478a4 */ /* 0x000fe2000f8e02ff */
[----:B------:R-:W-:Y:S01]  /*3a40*/  VIADD R6, R1, 0x84 ;  /* 0x0000008401067836 */ /* 0x000fe20000000000 */
[----:B------:R-:W-:-:S04]  /*3a50*/  UIADD3 UR5, UPT, UPT, UR5, -0xb, URZ ;  /* 0xfffffff505057890 */ /* 0x000fc8000fffe0ff */
[----:B------:R-:W-:Y:S01]  /*3a60*/  ULOP3.LUT UR5, UR5, 0xfffffff0, URZ, 0xc0, !UPT ;  /* 0xfffffff005057892 */ /* 0x000fe2000f8ec0ff */
[----:B------:R-:W-:-:S03]  /*3a70*/  IMAD.U32 R4, RZ, RZ, UR4 ;  /* 0x00000004ff047e24 */ /* 0x000fc6000f8e00ff */
[----:B------:R-:W-:-:S12]  /*3a80*/  UIADD3 UR5, UPT, UPT, -UR5, URZ, URZ ;  /* 0x000000ff05057290 */ /* 0x000fd8000fffe1ff */
.L_x_21:
[----:B------:R-:W-:-:S05]  /*3a90*/  IMAD R2, R23, 0x4, R6 ;  /* 0x0000000417027824 */ /* 0x000fca00078e0206 */
[----:B------:R-:W2:Y:S04]  /*3aa0*/  LDL R13, [R2+-0x20] ;  /* 0xffffe000020d7983 */ /* 0x000ea80000100800 */
[----:B------:R-:W3:Y:S04]  /*3ab0*/  LDL R14, [R2+-0x84] ;  /* 0xffff7c00020e7983 */ /* 0x000ee80000100800 */
[----:B------:R-:W4:Y:S04]  /*3ac0*/  LDL R20, [R2+0x44] ;  /* 0x0000440002147983 */ /* 0x000f280000100800 */
[----:B------:R-:W5:Y:S04]  /*3ad0*/  LDL R22, [R2+-0x1c] ;  /* 0xffffe40002167983 */ /* 0x000f680000100800 */
[----:B------:R-:W5:Y:S04]  /*3ae0*/  LDL R17, [R2+-0x80] ;  /* 0xffff800002117983 */ /* 0x000f680000100800 */
[----:B0-----:R-:W5:Y:S04]  /*3af0*/  LDL R11, [R2+0x48] ;  /* 0x00004800020b7983 */ /* 0x001f680000100800 */
[----:B-1----:R-:W5:Y:S04]  /*3b00*/  LDL R9, [R2+-0x18] ;  /* 0xffffe80002097983 */ /* 0x002f680000100800 */
[----:B------:R-:W5:Y:S04]  /*3b10*/  LDL R10, [R2+-0x7c] ;  /* 0xffff8400020a7983 */ /* 0x000f680000100800 */
[----:B------:R-:W5:Y:S04]  /*3b20*/  LDL R12, [R2+0x4c] ;  /* 0x00004c00020c7983 */ /* 0x000f680000100800 */
[----:B------:R-:W5:Y:S04]  /*3b30*/  LDL R16, [R2+-0x78] ;  /* 0xffff880002107983 */ /* 0x000f680000100800 */
[----:B------:R-:W5:Y:S04]  /*3b40*/  LDL R15, [R2+-0x14] ;  /* 0xffffec00020f7983 */ /* 0x000f680000100800 */
[----:B------:R-:W5:Y:S04]  /*3b50*/  LDL R7, [R2+0x50] ;  /* 0x0000500002077983 */ /* 0x000f680000100800 */
[----:B------:R-:W5:Y:S04]  /*3b60*/  LDL R8, [R2+-0x74] ;  /* 0xffff8c0002087983 */ /* 0x000f680000100800 */
[----:B------:R-:W5:Y:S04]  /*3b70*/  LDL R5, [R2+-0x10] ;  /* 0xfffff00002057983 */ /* 0x000f680000100800 */
[----:B------:R-:W5:Y:S01]  /*3b80*/  LDL R3, [R2+0x54] ;  /* 0x0000540002037983 */ /* 0x000f620000100800 */
[----:B--2---:R-:W-:-:S03]  /*3b90*/  FADD R13, R13, R18 ;  /* 0x000000120d0d7221 */ /* 0x004fc60000000000 */
[----:B------:R-:W2:Y:S01]  /*3ba0*/  LDL R18, [R2+0x60] ;  /* 0x0000600002127983 */ /* 0x000ea20000100800 */
[----:B---3--:R-:W-:Y:S01]  /*3bb0*/  FADD R14, R14, R21 ;  /* 0x000000150e0e7221 */ /* 0x008fe20000000000 */
[----:B----4-:R-:W-:Y:S02]  /*3bc0*/  FADD R20, R20, R19 ;  /* 0x0000001314147221 */ /* 0x010fe40000000000 */
[----:B------:R-:W3:Y:S01]  /*3bd0*/  LDL R19, [R2] ;  /* 0x0000000002137983 */ /* 0x000ee20000100800 */
[----:B-----5:R-:W-:Y:S01]  /*3be0*/  FADD R22, R13, R22 ;  /* 0x000000160d167221 */ /* 0x020fe20000000000 */
[----:B------:R-:W-:Y:S02]  /*3bf0*/  FADD R17, R14, R17 ;  /* 0x000000110e117221 */ /* 0x000fe40000000000 */
[----:B------:R-:W4:Y:S01]  /*3c00*/  LDL R14, [R2+0x5c] ;  /* 0x00005c00020e7983 */ /* 0x000f220000100800 */
[----:B------:R-:W-:-:S03]  /*3c10*/  FADD R13, R20, R11 ;  /* 0x0000000b140d7221 */ /* 0x000fc60000000000 */
[----:B------:R-:W5:Y:S01]  /*3c20*/  LDL R11, [R2+0x58] ;  /* 0x00005800020b7983 */ /* 0x000f620000100800 */
[----:B------:R-:W-:-:S03]  /*3c30*/  FADD R22, R22, R9 ;  /* 0x0000000916167221 */ /* 0x000fc60000000000 */
[----:B------:R-:W2:Y:S01]  /*3c40*/  LDL R9, [R2+-0x70] ;  /* 0xffff900002097983 */ /* 0x000ea20000100800 */
[----:B------:R-:W-:-:S03]  /*3c50*/  FADD R17, R17, R10 ;  /* 0x0000000a11117221 */ /* 0x000fc60000000000 */
[----:B------:R-:W3:Y:S01]  /*3c60*/  LDL R10, [R2+-0xc] ;  /* 0xfffff400020a7983 */ /* 0x000ee20000100800 */
[----:B------:R-:W-:-:S03]  /*3c70*/  FADD R26, R13, R12 ;  /* 0x0000000c0d1a7221 */ /* 0x000fc60000000000 */
[----:B------:R-:W3:Y:S01]  /*3c80*/  LDL R12, [R2+-0x6c] ;  /* 0xffff9400020c7983 */ /* 0x000ee20000100800 */
[----:B------:R-:W-:-:S03]  /*3c90*/  FADD R21, R17, R16 ;  /* 0x0000001011157221 */ /* 0x000fc60000000000 */
[----:B------:R-:W3:Y:S04]  /*3ca0*/  LDL R13, [R2+-0x8] ;  /* 0xfffff800020d7983 */ /* 0x000ee80000100800 */
[----:B------:R-:W3:Y:S01]  /*3cb0*/  LDL R16, [R2+-0x68] ;  /* 0xffff980002107983 */ /* 0x000ee20000100800 */
[----:B------:R-:W-:-:S03]  /*3cc0*/  FADD R22, R22, R15 ;  /* 0x0000000f16167221 */ /* 0x000fc60000000000 */
[----:B------:R-:W3:Y:S01]  /*3cd0*/  LDL R17, [R2+-0x4] ;  /* 0xfffffc0002117983 */ /* 0x000ee20000100800 */
[----:B------:R-:W-:-:S03]  /*3ce0*/  FADD R26, R26, R7 ;  /* 0x000000071a1a7221 */ /* 0x000fc60000000000 */
[----:B------:R-:W3:Y:S04]  /*3cf0*/  LDL R15, [R2+-0x64] ;  /* 0xffff9c00020f7983 */ /* 0x000ee80000100800 */
[----:B------:R-:W3:Y:S04]  /*3d00*/  LDL R20, [R2+0x64] ;  /* 0x0000640002147983 */ /* 0x000ee80000100800 */
[----:B------:R-:W3:Y:S01]  /*3d10*/  LDL R7, [R2+-0x60] ;  /* 0xffffa00002077983 */ /* 0x000ee20000100800 */
[----:B------:R-:W-:Y:S01]  /*3d20*/  FADD R28, R21, R8 ;  /* 0x00000008151c7221 */ /* 0x000fe20000000000 */
[----:B------:R-:W-:Y:S01]  /*3d30*/  FADD R21, R22, R5 ;  /* 0x0000000516157221 */ /* 0x000fe20000000000 */
[----:B------:R-:W-:Y:S01]  /*3d40*/  FADD R26, R26, R3 ;  /* 0x000000031a1a7221 */ /* 0x000fe20000000000 */
[----:B------:R-:W3:Y:S04]  /*3d50*/  LDL R5, [R2+0x68] ;  /* 0x0000680002057983 */ /* 0x000ee80000100800 */
[----:B------:R-:W3:Y:S04]  /*3d60*/  LDL R3, [R2+-0x5c] ;  /* 0xffffa40002037983 */ /* 0x000ee80000100800 */
[----:B------:R-:W3:Y:S01]  /*3d70*/  LDL R8, [R2+0x4] ;  /* 0x0000040002087983 */ /* 0x000ee20000100800 */
[----:B-----5:R-:W-:-:S03]  /*3d80*/  FADD R11, R26, R11 ;  /* 0x0000000b1a0b7221 */ /* 0x020fc60000000000 */
[----:B------:R-:W5:Y:S01]  /*3d90*/  LDL R26, [R2+0x18] ;  /* 0x00001800021a7983 */ /* 0x000f620000100800 */
[----:B--2---:R-:W-:Y:S01]  /*3da0*/  FADD R9, R28, R9 ;  /* 0x000000091c097221 */ /* 0x004fe20000000000 */
[----:B----4-:R-:W-:Y:S02]  /*3db0*/  FADD R11, R11, R14 ;  /* 0x0000000e0b0b7221 */ /* 0x010fe40000000000 */
[----:B------:R-:W2:Y:S01]  /*3dc0*/  LDL R14, [R2+0x10] ;  /* 0x00001000020e7983 */ /* 0x000ea20000100800 */
[----:B---3--:R-:W-:Y:S01]  /*3dd0*/  FADD R10, R21, R10 ;  /* 0x0000000a150a7221 */ /* 0x008fe20000000000 */
[----:B------:R-:W-:Y:S02]  /*3de0*/  FADD R11, R11, R18 ;  /* 0x000000120b0b7221 */ /* 0x000fe40000000000 */
[----:B------:R-:W3:Y:S01]  /*3df0*/  LDL R18, [R2+0x14] ;  /* 0x0000140002127983 */ /* 0x000ee20000100800 */
[----:B------:R-:W-:-:S03]  /*3e00*/  FADD R9, R9, R12 ;  /* 0x0000000c09097221 */ /* 0x000fc60000000000 */
[----:B------:R-:W4:Y:S01]  /*3e10*/  LDL R12, [R2+0x70] ;  /* 0x00007000020c7983 */ /* 0x000f220000100800 */
[----:B------:R-:W-:-:S03]  /*3e20*/  FADD R10, R10, R13 ;  /* 0x0000000d0a0a7221 */ /* 0x000fc60000000000 */
[----:B------:R-:W5:Y:S01]  /*3e30*/  LDL R13, [R2+-0x54] ;  /* 0xffffac00020d7983 */ /* 0x000f620000100800 */
[----:B------:R-:W-:-:S03]  /*3e40*/  FADD R16, R9, R16 ;  /* 0x0000001009107221 */ /* 0x000fc60000000000 */
[----:B------:R-:W2:Y:S01]  /*3e50*/  LDL R9, [R2+0x8] ;  /* 0x0000080002097983 */ /* 0x000ea20000100800 */
[----:B------:R-:W-:-:S03]  /*3e60*/  FADD R10, R10, R17 ;  /* 0x000000110a0a7221 */ /* 0x000fc60000000000 */
[----:B------:R-:W3:Y:S01]  /*3e70*/  LDL R17, [R2+0x78] ;  /* 0x0000780002117983 */ /* 0x000ee20000100800 */
[----:B------:R-:W-:-:S03]  /*3e80*/  FADD R16, R16, R15 ;  /* 0x0000000f10107221 */ /* 0x000fc60000000000 */
[----:B------:R-:W3:Y:S01]  /*3e90*/  LDL R21, [R2+-0x48] ;  /* 0xffffb80002157983 */ /* 0x000ee20000100800 */
[----:B------:R-:W-:-:S03]  /*3ea0*/  FADD R20, R11, R20 ;  /* 0x000000140b147221 */ /* 0x000fc60000000000 */
[----:B------:R-:W4:Y:S01]  /*3eb0*/  LDL R11, [R2+0x6c] ;  /* 0x00006c00020b7983 */ /* 0x000f220000100800 */
[----:B------:R-:W-:Y:S01]  /*3ec0*/  FADD R19, R10, R19 ;  /* 0x000000130a137221 */ /* 0x000fe20000000000 */
[----:B------:R-:W-:Y:S02]  /*3ed0*/  FADD R22, R16, R7 ;  /* 0x0000000710167221 */ /* 0x000fe40000000000 */
[----:B------:R-:W5:Y:S04]  /*3ee0*/  LDL R10, [R2+-0x58] ;  /* 0xffffa800020a7983 */ /* 0x000f680000100800 */
[----:B------:R-:W3:Y:S04]  /*3ef0*/  LDL R7, [R2+0xc] ;  /* 0x00000c0002077983 */ /* 0x000ee80000100800 */
[----:B------:R-:W3:Y:S01]  /*3f00*/  LDL R15, [R2+0x74] ;  /* 0x00007400020f7983 */ /* 0x000ee20000100800 */
[----:B------:R-:W-:-:S03]  /*3f10*/  FADD R20, R20, R5 ;  /* 0x0000000514147221 */ /* 0x000fc60000000000 */
[----:B------:R-:W3:Y:S01]  /*3f20*/  LDL R16, [R2+-0x50] ;  /* 0xffffb00002107983 */ /* 0x000ee20000100800 */
[----:B------:R-:W-:-:S03]  /*3f30*/  FADD R27, R22, R3 ;  /* 0x00000003161b7221 */ /* 0x000fc60000000000 */
[----:B------:R-:W3:Y:S01]  /*3f40*/  LDL R5, [R2+-0x4c] ;  /* 0xffffb40002057983 */ /* 0x000ee20000100800 */
[----:B------:R-:W-:-:S03]  /*3f50*/  FADD R8, R19, R8 ;  /* 0x0000000813087221 */ /* 0x000fc60000000000 */
[----:B------:R-:W3:Y:S04]  /*3f60*/  LDL R22, [R2+0x7c] ;  /* 0x00007c0002167983 */ /* 0x000ee80000100800 */
[----:B------:R-:W3:Y:S04]  /*3f70*/  LDL R3, [R2+0x1c] ;  /* 0x00001c0002037983 */ /* 0x000ee80000100800 */
[----:B------:R-:W3:Y:S01]  /*3f80*/  LDL R19, [R2+0x80] ;  /* 0x0000800002137983 */ /* 0x000ee20000100800 */
[----:B------:R-:W-:-:S04]  /*3f90*/  UIADD3 UR5, UPT, UPT, UR5, 0x10, URZ ;  /* 0x0000001005057890 */ /* 0x000fc8000fffe0ff */
[----:B------:R-:W-:Y:S01]  /*3fa0*/  UISETP.NE.AND UP0, UPT, UR5, URZ, UPT ;  /* 0x000000ff0500728c */ /* 0x000fe2000bf05270 */
[----:B------:R-:W-:Y:S02]  /*3fb0*/  VIADD R4, R4, 0x10 ;  /* 0x0000001004047836 */ /* 0x000fe40000000000 */
[----:B------:R-:W-:Y:S02]  /*3fc0*/  VIADD R23, R23, 0x10 ;  /* 0x0000001017177836 */ /* 0x000fe40000000000 */
[----:B--2---:R-:W-:Y:S01]  /*3fd0*/  FADD R8, R8, R9 ;  /* 0x0000000908087221 */ /* 0x004fe20000000000 */
[----:B----4-:R-:W-:Y:S01]  /*3fe0*/  FADD R11, R20, R11 ;  /* 0x0000000b140b7221 */ /* 0x010fe20000000000 */
[----:B-----5:R-:W-:-:S03]  /*3ff0*/  FADD R10, R27, R10 ;  /* 0x0000000a1b0a7221 */ /* 0x020fc60000000000 */
[----:B------:R-:W-:Y:S01]  /*4000*/  FADD R12, R11, R12 ;  /* 0x0000000c0b0c7221 */ /* 0x000fe20000000000 */
[----:B---3--:R-:W-:Y:S01]  /*4010*/  FADD R7, R8, R7 ;  /* 0x0000000708077221 */ /* 0x008fe20000000000 */
[----:B------:R-:W-:-:S03]  /*4020*/  FADD R13, R10, R13 ;  /* 0x0000000d0a0d7221 */ /* 0x000fc60000000000 */
[----:B------:R-:W-:Y:S01]  /*4030*/  FADD R7, R7, R14 ;  /* 0x0000000e07077221 */ /* 0x000fe20000000000 */
[----:B------:R-:W-:Y:S01]  /*4040*/  FADD R12, R12, R15 ;  /* 0x0000000f0c0c7221 */ /* 0x000fe20000000000 */
[----:B------:R-:W-:Y:S02]  /*4050*/  FADD R16, R13, R16 ;  /* 0x000000100d107221 */ /* 0x000fe40000000000 */
[----:B------:R-:W-:Y:S01]  /*4060*/  FADD R7, R7, R18 ;  /* 0x0000001207077221 */ /* 0x000fe20000000000 */
[----:B------:R-:W-:Y:S01]  /*4070*/  FADD R17, R12, R17 ;  /* 0x000000110c117221 */ /* 0x000fe20000000000 */
[----:B------:R-:W-:Y:S02]  /*4080*/  FADD R16, R16, R5 ;  /* 0x0000000510107221 */ /* 0x000fe40000000000 */
[----:B------:R-:W-:Y:S01]  /*4090*/  FADD R26, R7, R26 ;  /* 0x0000001a071a7221 */ /* 0x000fe20000000000 */
[----:B------:R-:W-:Y:S01]  /*40a0*/  FADD R22, R17, R22 ;  /* 0x0000001611167221 */ /* 0x000fe20000000000 */
[----:B------:R-:W-:-:S02]  /*40b0*/  FADD R21, R16, R21 ;  /* 0x0000001510157221 */ /* 0x000fc40000000000 */
[----:B------:R-:W-:Y:S01]  /*40c0*/  FADD R18, R26, R3 ;  /* 0x000000031a127221 */ /* 0x000fe20000000000 */
[----:B------:R-:W-:Y:S01]  /*40d0*/  FADD R19, R22, R19 ;  /* 0x0000001316137221 */ /* 0x000fe20000000000 */
[----:B------:R-:W-:Y:S06]  /*40e0*/  BRA.U UP0, `(.L_x_21) ;  /* 0xfffffff900687547 */ /* 0x000fec000b83ffff */
[----:B------:R-:W-:-:S07]  /*40f0*/  VIADD R23, R4, 0xc ;  /* 0x0000000c04177836 */ /* 0x000fce0000000000 */
.L_x_20:
[----:B------:R-:W-:-:S04]  /*4100*/  ULOP3.LUT UR4, UR6, 0x1, URZ, 0xc0, !UPT ;  /* 0x0000000106047892 */ /* 0x000fc8000f8ec0ff */
[----:B------:R-:W-:-:S09]  /*4110*/  UISETP.NE.U32.AND UP0, UPT, UR4, 0x1, UPT ;  /* 0x000000010400788c */ /* 0x000fd2000bf05070 */
[----:B------:R-:W-:Y:S05]  /*4120*/  BRA.U UP0, `(.L_x_22) ;  /* 0x00000001009c7547 */ /* 0x000fea000b800000 */
[----:B------:R-:W-:-:S05]  /*4130*/  IMAD R22, R23, 0x4, R0 ;  /* 0x0000000417167824 */ /* 0x000fca00078e0200 */
[----:B------:R-:W2:Y:S04]  /*4140*/  LDL.64 R16, [R22] ;  /* 0x0000000016107983 */ /* 0x000ea80000100a00 */
[----:B------:R-:W3:Y:S04]  /*4150*/  LDL R29, [R22+0x64] ;  /* 0x00006400161d7983 */ /* 0x000ee80000100800 */
[----:B------:R-:W4:Y:S04]  /*4160*/  LDL.64 R2, [R22+0xc8] ;  /* 0x0000c80016027983 */ /* 0x000f280000100a00 */
[----:B------:R-:W5:Y:S04]  /*4170*/  LDL.64 R4, [R22+0x68] ;  /* 0x0000680016047983 */ /* 0x000f680000100a00 */
[----:B01----:R-:W5:Y:S04]  /*4180*/  LDL.64 R6, [R22+0x8] ;  /* 0x0000080016067983 */ /* 0x003f680000100a00 */
[----:B------:R-:W5:Y:S04]  /*4190*/  LDL.64 R8, [R22+0xd0] ;  /* 0x0000d00016087983 */ /* 0x000f680000100a00 */
[----:B------:R-:W5:Y:S04]  /*41a0*/  LDL.64 R10, [R22+0x70] ;  /* 0x00007000160a7983 */ /* 0x000f680000100a00 */
[----:B------:R-:W5:Y:S04]  /*41b0*/  LDL.64 R12, [R22+0x10] ;  /* 0x00001000160c7983 */ /* 0x000f680000100a00 */
[----:B------:R-:W5:Y:S01]  /*41c0*/  LDL.64 R14, [R22+0xd8] ;  /* 0x0000d800160e7983 */ /* 0x000f620000100a00 */
[----:B--2---:R-:W-:-:S03]  /*41d0*/  FADD R16, R21, R16 ;  /* 0x0000001015107221 */ /* 0x004fc60000000000 */
[----:B------:R-:W2:Y:S01]  /*41e0*/  LDL.64 R20, [R22+0x18] ;  /* 0x0000180016147983 */ /* 0x000ea20000100a00 */
[----:B------:R-:W-:-:S03]  /*41f0*/  FADD R27, R16, R17 ;  /* 0x00000011101b7221 */ /* 0x000fc60000000000 */
[----:B------:R-:W2:Y:S01]  /*4200*/  LDL.64 R16, [R22+0x78] ;  /* 0x0000780016107983 */ /* 0x000ea20000100a00 */
[----:B---3--:R-:W-:Y:S01]  /*4210*/  FADD R29, R18, R29 ;  /* 0x0000001d121d7221 */ /* 0x008fe20000000000 */
[----:B----4-:R-:W-:Y:S02]  /*4220*/  FADD R26, R19, R2 ;  /* 0x00000002131a7221 */ /* 0x010fe40000000000 */
[----:B------:R-:W3:Y:S04]  /*4230*/  LDL.64 R18, [R22+0xe0] ;  /* 0x0000e00016127983 */ /* 0x000ee80000100a00 */
[----:B------:R-:W4:Y:S01]  /*4240*/  LDL R2, [R22+0x80] ;  /* 0x0000800016027983 */ /* 0x000f220000100800 */
[----:B-----5:R-:W-:Y:S01]  /*4250*/  FADD R4, R29, R4 ;  /* 0x000000041d047221 */ /* 0x020fe20000000000 */
[----:B------:R-:W-:Y:S01]  /*4260*/  FADD R3, R26, R3 ;  /* 0x000000031a037221 */ /* 0x000fe20000000000 */
[----:B------:R-:W-:-:S02]  /*4270*/  FADD R6, R27, R6 ;  /* 0x000000061b067221 */ /* 0x000fc40000000000 */
        /* <DEDUP_REMOVED lines=8> */
[----:B------:R-:W-:-:S03]  /*4300*/  FADD R13, R12, R13 ;  /* 0x0000000d0c0d7221 */ /* 0x000fc60000000000 */
[----:B------:R-:W-:Y:S01]  /*4310*/  FADD R15, R14, R15 ;  /* 0x0000000f0e0f7221 */ /* 0x000fe20000000000 */
[----:B------:R-:W-:Y:S02]  /*4320*/  VIADD R23, R23, 0x8 ;  /* 0x0000000817177836 */ /* 0x000fe40000000000 */
[----:B--2---:R-:W-:Y:S01]  /*4330*/  FADD R20, R13, R20 ;  /* 0x000000140d147221 */ /* 0x004fe20000000000 */
[----:B------:R-:W-:-:S04]  /*4340*/  FADD R16, R11, R16 ;  /* 0x000000100b107221 */ /* 0x000fc80000000000 */
[----:B------:R-:W-:Y:S01]  /*4350*/  FADD R17, R16, R17 ;  /* 0x0000001110117221 */ /* 0x000fe20000000000 */
[----:B---3--:R-:W-:Y:S01]  /*4360*/  FADD R4, R15, R18 ;  /* 0x000000120f047221 */ /* 0x008fe20000000000 */
[----:B------:R-:W-:Y:S02]  /*4370*/  FADD R21, R20, R21 ;  /* 0x0000001514157221 */ /* 0x000fe40000000000 */
[----:B----4-:R-:W-:Y:S01]  /*4380*/  FADD R18, R17, R2 ;  /* 0x0000000211127221 */ /* 0x010fe20000000000 */
[----:B------:R-:W-:-:S07]  /*4390*/  FADD R19, R4, R19 ;  /* 0x0000001304137221 */ /* 0x000fce0000000000 */
.L_x_22:
[----:B------:R-:W-:-:S05]  /*43a0*/  IMAD R23, R23, 0x4, R0 ;  /* 0x0000000417177824 */ /* 0x000fca00078e0200 */
[----:B------:R-:W2:Y:S04]  /*43b0*/  LDL R4, [R23] ;  /* 0x0000000017047983 */ /* 0x000ea80000100800 */
[----:B------:R-:W3:Y:S04]  /*43c0*/  LDL R5, [R23+0x64] ;  /* 0x0000640017057983 */ /* 0x000ee80000100800 */
[----:B------:R-:W4:Y:S01]  /*43d0*/  LDL R0, [R23+0xc8] ;  /* 0x0000c80017007983 */ /* 0x000f220000100800 */
[----:B--2---:R-:W-:Y:S01]  /*43e0*/  FADD R4, R4, R21 ;  /* 0x0000001504047221 */ /* 0x004fe20000000000 */
[----:B---3--:R-:W-:Y:S01]  /*43f0*/  FADD R5, R5, R18 ;  /* 0x0000001205057221 */ /* 0x008fe20000000000 */
[----:B----4-:R-:W-:-:S07]  /*4400*/  FADD R19, R0, R19 ;  /* 0x0000001300137221 */ /* 0x010fce0000000000 */
.L_x_19:
[----:B------:R-:W-:Y:S01]  /*4410*/  UMOV UR4, 0x18 ;  /* 0x0000001800047882 */ /* 0x000fe20000000000 */
[----:B------:R-:W-:Y:S01]  /*4420*/  BSSY.RECONVERGENT B0, `(.L_x_23) ;  /* 0x000000f000007945 */ /* 0x000fe20003800200 */
[----:B------:R-:W-:-:S06]  /*4430*/  UIMAD UR4, UR6, UR4, 0x1 ;  /* 0x00000001060474a4 */ /* 0x000fcc000f8e0204 */
[----:B------:R-:W-:-:S04]  /*4440*/  I2FP.F32.S32 R3, UR4 ;  /* 0x0000000400037c45 */ /* 0x000fc80008201400 */
[----:B------:R-:W0:Y:S08]  /*4450*/  MUFU.RCP R0, R3 ;  /* 0x0000000300007308 */ /* 0x000e300000001000 */
[----:B------:R-:W2:Y:S01]  /*4460*/  FCHK P0, R4, R3 ;  /* 0x0000000304007302 */ /* 0x000ea20000000000 */
[----:B01----:R-:W-:-:S04]  /*4470*/  FFMA R7, -R3, R0, 1 ;  /* 0x3f80000003077423 */ /* 0x003fc80000000100 */
[----:B------:R-:W-:-:S04]  /*4480*/  FFMA R0, R0, R7, R0 ;  /* 0x0000000700007223 */ /* 0x000fc80000000000 */
[----:B------:R-:W-:-:S04]  /*4490*/  FFMA R7, R0, R4, RZ ;  /* 0x0000000400077223 */ /* 0x000fc800000000ff */
[----:B------:R-:W-:-:S04]  /*44a0*/  FFMA R2, -R3, R7, R4 ;  /* 0x0000000703027223 */ /* 0x000fc80000000104 */
[----:B------:R-:W-:Y:S01]  /*44b0*/  FFMA R2, R0, R2, R7 ;  /* 0x0000000200027223 */ /* 0x000fe20000000007 */
[----:B--2---:R-:W-:Y:S06]  /*44c0*/  @!P0 BRA `(.L_x_24) ;  /* 0x0000000000108947 */ /* 0x004fec0003800000 */
[----:B------:R-:W-:Y:S01]  /*44d0*/  IMAD.MOV.U32 R0, RZ, RZ, R4 ;  /* 0x000000ffff007224 */ /* 0x000fe200078e0004 */
[----:B------:R-:W-:-:S07]  /*44e0*/  MOV R6, 0x4500 ;  /* 0x0000450000067802 */ /* 0x000fce0000000f00 */
[----:B------:R-:W-:Y:S05]  /*44f0*/  CALL.REL.NOINC `($__internal_0_$__cuda_sm3x_div_rn_noftz_f32_slowpath) ;  /* 0x0000000000cc7944 */ /* 0x000fea0003c00000 */
[----:B------:R-:W-:-:S07]  /*4500*/  IMAD.MOV.U32 R2, RZ, RZ, R0 ;  /* 0x000000ffff027224 */ /* 0x000fce00078e0000 */
.L_x_24:
[----:B------:R-:W-:Y:S05]  /*4510*/  BSYNC.RECONVERGENT B0 ;  /* 0x0000000000007941 */ /* 0x000fea0003800200 */
.L_x_23:
[----:B------:R-:W0:Y:S01]  /*4520*/  MUFU.RCP R0, R3 ;  /* 0x0000000300007308 */ /* 0x000e220000001000 */
[----:B------:R-:W-:Y:S07]  /*4530*/  BSSY.RECONVERGENT B0, `(.L_x_25) ;  /* 0x000000c000007945 */ /* 0x000fee0003800200 */
[----:B------:R-:W1:Y:S01]  /*4540*/  FCHK P0, R5, R3 ;  /* 0x0000000305007302 */ /* 0x000e620000000000 */
[----:B0-----:R-:W-:-:S04]  /*4550*/  FFMA R7, -R3, R0, 1 ;  /* 0x3f80000003077423 */ /* 0x001fc80000000100 */
[----:B------:R-:W-:-:S04]  /*4560*/  FFMA R0, R0, R7, R0 ;  /* 0x0000000700007223 */ /* 0x000fc80000000000 */
[----:B------:R-:W-:-:S04]  /*4570*/  FFMA R4, R0, R5, RZ ;  /* 0x0000000500047223 */ /* 0x000fc800000000ff */
[----:B------:R-:W-:-:S04]  /*4580*/  FFMA R7, -R3, R4, R5 ;  /* 0x0000000403077223 */ /* 0x000fc80000000105 */
[----:B------:R-:W-:Y:S01]  /*4590*/  FFMA R4, R0, R7, R4 ;  /* 0x0000000700047223 */ /* 0x000fe20000000004 */
[----:B-1----:R-:W-:Y:S06]  /*45a0*/  @!P0 BRA `(.L_x_26) ;  /* 0x0000000000108947 */ /* 0x002fec0003800000 */
[----:B------:R-:W-:Y:S01]  /*45b0*/  IMAD.MOV.U32 R0, RZ, RZ, R5 ;  /* 0x000000ffff007224 */ /* 0x000fe200078e0005 */
[----:B------:R-:W-:-:S07]  /*45c0*/  MOV R6, 0x45e0 ;  /* 0x000045e000067802 */ /* 0x000fce0000000f00 */
[----:B------:R-:W-:Y:S05]  /*45d0*/  CALL.REL.NOINC `($__internal_0_$__cuda_sm3x_div_rn_noftz_f32_slowpath) ;  /* 0x0000000000947944 */ /* 0x000fea0003c00000 */
[----:B------:R-:W-:-:S07]  /*45e0*/  IMAD.MOV.U32 R4, RZ, RZ, R0 ;  /* 0x000000ffff047224 */ /* 0x000fce00078e0000 */
.L_x_26:
[----:B------:R-:W-:Y:S05]  /*45f0*/  BSYNC.RECONVERGENT B0 ;  /* 0x0000000000007941 */ /* 0x000fea0003800200 */
.L_x_25:
        /* <DEDUP_REMOVED lines=12> */
.L_x_28:
[----:B------:R-:W-:Y:S05]  /*46c0*/  BSYNC.RECONVERGENT B0 ;  /* 0x0000000000007941 */ /* 0x000fea0003800200 */
.L_x_27:
[----:B------:R-:W0:Y:S01]  /*46d0*/  LDC.64 R8, c[0x0][0x390] ;  /* 0x0000e400ff087b82 */ /* 0x000e220000000a00 */
[----:B------:R-:W1:Y:S01]  /*46e0*/  LDCU.64 UR4, c[0x0][0x388] ;  /* 0x00007100ff0477ac */ /* 0x000e620008000a00 */
[----:B------:R2:W3:Y:S08]  /*46f0*/  F2I.U32.TRUNC.NTZ R5, R2 ;  /* 0x0000000200057305 */ /* 0x0004f0000020f000 */
[----:B------:R-:W4:Y:S08]  /*4700*/  F2I.U32.TRUNC.NTZ R11, R4 ;  /* 0x00000004000b7305 */ /* 0x000f30000020f000 */
[----:B------:R-:W5:Y:S01]  /*4710*/  F2I.U32.TRUNC.NTZ R13, R0 ;  /* 0x00000000000d7305 */ /* 0x000f62000020f000 */
[----:B0-----:R-:W-:-:S02]  /*4720*/  VIADD R3, R8, 0xfffffffc ;  /* 0xfffffffc08037836 */ /* 0x001fc40000000000 */
[----:B------:R-:W-:Y:S02]  /*4730*/  VIADD R6, R9, 0xfffffffc ;  /* 0xfffffffc09067836 */ /* 0x000fe40000000000 */
[----:B------:R-:W-:Y:S02]  /*4740*/  VIADD R7, R8, 0x7ffffffc ;  /* 0x7ffffffc08077836 */ /* 0x000fe40000000000 */
[----:B------:R-:W-:Y:S02]  /*4750*/  IMAD R24, R25, R3, R24 ;  /* 0x0000000319187224 */ /* 0x000fe400078e0218 */
[----:B------:R-:W-:Y:S02]  /*4760*/  IMAD R7, R6, R7, RZ ;  /* 0x0000000706077224 */ /* 0x000fe400078e02ff */
[----:B------:R-:W-:Y:S01]  /*4770*/  IMAD R3, R3, R6, RZ ;  /* 0x0000000603037224 */ /* 0x000fe200078e02ff */
[----:B-1----:R-:W-:Y:S01]  /*4780*/  IADD3 R6, P0, PT, R24, UR4, RZ ;  /* 0x0000000418067c10 */ /* 0x002fe2000ff1e0ff */
[----:B------:R-:W-:-:S03]  /*4790*/  IMAD.SHL.U32 R9, R7, 0x2, RZ ;  /* 0x0000000207097824 */ /* 0x000fc600078e00ff */
[----:B------:R-:W-:Y:S02]  /*47a0*/  LEA.HI.X.SX32 R7, R24, UR5, 0x1, P0 ;  /* 0x0000000518077c11 */ /* 0x000fe400080f0eff */
[-C--:B--2---:R-:W-:Y:S02]  /*47b0*/  IADD3 R2, P0, PT, R3, R6.reuse, RZ ;  /* 0x0000000603027210 */ /* 0x084fe40007f1e0ff */
[----:B------:R-:W-:Y:S01]  /*47c0*/  IADD3 R8, P1, PT, R9, R6, RZ ;  /* 0x0000000609087210 */ /* 0x000fe20007f3e0ff */
[----:B---3--:R-:W-:Y:S01]  /*47d0*/  STG.E.U8 desc[UR8][R6.64], R5 ;  /* 0x0000000506007986 */ /* 0x008fe2000c101108 */
[-C--:B------:R-:W-:Y:S02]  /*47e0*/  LEA.HI.X.SX32 R3, R3, R7.reuse, 0x1, P0 ;  /* 0x0000000703037211 */ /* 0x080fe400000f0eff */
[----:B------:R-:W-:-:S03]  /*47f0*/  LEA.HI.X.SX32 R9, R9, R7, 0x1, P1 ;  /* 0x0000000709097211 */ /* 0x000fc600008f0eff */
[----:B----4-:R-:W-:Y:S04]  /*4800*/  STG.E.U8 desc[UR8][R2.64], R11 ;  /* 0x0000000b02007986 */ /* 0x010fe8000c101108 */
[----:B-----5:R-:W-:Y:S01]  /*4810*/  STG.E.U8 desc[UR8][R8.64], R13 ;  /* 0x0000000d08007986 */ /* 0x020fe2000c101108 */
[----:B------:R-:W-:Y:S05]  /*4820*/  EXIT ;  /* 0x000000000000794d */ /* 0x000fea0003800000 */
        .weak           $__internal_0_$__cuda_sm3x_div_rn_noftz_f32_slowpath
        .type           $__internal_0_$__cuda_sm3x_div_rn_noftz_f32_slowpath,@function
        .size           $__internal_0_$__cuda_sm3x_div_rn_noftz_f32_slowpath,(.L_x_206 - $__internal_0_$__cuda_sm3x_div_rn_noftz_f32_slowpath)
$__internal_0_$__cuda_sm3x_div_rn_noftz_f32_slowpath:
[--C-:B------:R-:W-:Y:S01]  /*4830*/  SHF.R.U32.HI R8, RZ, 0x17, R3.reuse ;  /* 0x00000017ff087819 */ /* 0x100fe20000011603 */
[----:B------:R-:W-:Y:S01]  /*4840*/  BSSY.RECONVERGENT B1, `(.L_x_29) ;  /* 0x0000063000017945 */ /* 0x000fe20003800200 */
[----:B------:R-:W-:Y:S01]  /*4850*/  SHF.R.U32.HI R7, RZ, 0x17, R0 ;  /* 0x00000017ff077819 */ /* 0x000fe20000011600 */
[----:B------:R-:W-:Y:S01]  /*4860*/  IMAD.MOV.U32 R9, RZ, RZ, R3 ;  /* 0x000000ffff097224 */ /* 0x000fe200078e0003 */
[----:B------:R-:W-:Y:S02]  /*4870*/  LOP3.LUT R8, R8, 0xff, RZ, 0xc0, !PT ;  /* 0x000000ff08087812 */ /* 0x000fe400078ec0ff */
[----:B------:R-:W-:-:S03]  /*4880*/  LOP3.LUT R12, R7, 0xff, RZ, 0xc0, !PT ;  /* 0x000000ff070c7812 */ /* 0x000fc600078ec0ff */
[----:B------:R-:W-:Y:S02]  /*4890*/  VIADD R11, R8, 0xffffffff ;  /* 0xffffffff080b7836 */ /* 0x000fe40000000000 */
[----:B------:R-:W-:-:S03]  /*48a0*/  VIADD R10, R12, 0xffffffff ;  /* 0xffffffff0c0a7836 */ /* 0x000fc60000000000 */
[----:B------:R-:W-:-:S04]  /*48b0*/  ISETP.GT.U32.AND P0, PT, R11, 0xfd, PT ;  /* 0x000000fd0b00780c */ /* 0x000fc80003f04070 */
[----:B------:R-:W-:-:S13]  /*48c0*/  ISETP.GT.U32.OR P0, PT, R10, 0xfd, P0 ;  /* 0x000000fd0a00780c */ /* 0x000fda0000704470 */
[----:B------:R-:W-:Y:S01]  /*48d0*/  @!P0 IMAD.MOV.U32 R7, RZ, RZ, RZ ;  /* 0x000000ffff078224 */ /* 0x000fe200078e00ff */
[----:B------:R-:W-:Y:S06]  /*48e0*/  @!P0 BRA `(.L_x_30) ;  /* 0x00000000005c8947 */ /* 0x000fec0003800000 */
[----:B------:R-:W-:Y:S02]  /*48f0*/  FSETP.GTU.FTZ.AND P0, PT, |R0|, +INF , PT ;  /* 0x7f8000000000780b */ /* 0x000fe40003f1c200 */
[----:B------:R-:W-:-:S04]  /*4900*/  FSETP.GTU.FTZ.AND P1, PT, |R3|, +INF , PT ;  /* 0x7f8000000300780b */ /* 0x000fc80003f3c200 */
[----:B------:R-:W-:-:S13]  /*4910*/  PLOP3.LUT P0, PT, P0, P1, PT, 0xf8, 0x8f ;  /* 0x00000000008f781c */ /* 0x000fda0000703f70 */
[----:B------:R-:W-:Y:S05]  /*4920*/  @P0 BRA `(.L_x_31) ;  /* 0x00000004004c0947 */ /* 0x000fea0003800000 */
[----:B------:R-:W-:-:S13]  /*4930*/  LOP3.LUT P0, RZ, R9, 0x7fffffff, R0, 0xc8, !PT ;  /* 0x7fffffff09ff7812 */ /* 0x000fda000780c800 */
[----:B------:R-:W-:Y:S05]  /*4940*/  @!P0 BRA `(.L_x_32) ;  /* 0x00000004003c8947 */ /* 0x000fea0003800000 */
[C---:B------:R-:W-:Y:S02]  /*4950*/  FSETP.NEU.FTZ.AND P2, PT, |R0|.reuse, +INF , PT ;  /* 0x7f8000000000780b */ /* 0x040fe40003f5d200 */
[----:B------:R-:W-:Y:S02]  /*4960*/  FSETP.NEU.FTZ.AND P1, PT, |R3|, +INF , PT ;  /* 0x7f8000000300780b */ /* 0x000fe40003f3d200 */
[----:B------:R-:W-:-:S11]  /*4970*/  FSETP.NEU.FTZ.AND P0, PT, |R0|, +INF , PT ;  /* 0x7f8000000000780b */ /* 0x000fd60003f1d200 */
[----:B------:R-:W-:Y:S05]  /*4980*/  @!P1 BRA !P2, `(.L_x_32) ;  /* 0x00000004002c9947 */ /* 0x000fea0005000000 */
[----:B------:R-:W-:-:S04]  /*4990*/  LOP3.LUT P2, RZ, R0, 0x7fffffff, RZ, 0xc0, !PT ;  /* 0x7fffffff00ff7812 */ /* 0x000fc8000784c0ff */
[----:B------:R-:W-:-:S13]  /*49a0*/  PLOP3.LUT P1, PT, P1, P2, PT, 0x2f, 0xf2 ;  /* 0x0000000000f2781c */ /* 0x000fda0000f24577 */
[----:B------:R-:W-:Y:S05]  /*49b0*/  @P1 BRA `(.L_x_33) ;  /* 0x0000000400181947 */ /* 0x000fea0003800000 */
[----:B------:R-:W-:-:S04]  /*49c0*/  LOP3.LUT P1, RZ, R9, 0x7fffffff, RZ, 0xc0, !PT ;  /* 0x7fffffff09ff7812 */ /* 0x000fc8000782c0ff */
[----:B------:R-:W-:-:S13]  /*49d0*/  PLOP3.LUT P0, PT, P0, P1, PT, 0x2f, 0xf2 ;  /* 0x0000000000f2781c */ /* 0x000fda0000702577 */
[----:B------:R-:W-:Y:S05]  /*49e0*/  @P0 BRA `(.L_x_34) ;  /* 0x0000000400000947 */ /* 0x000fea0003800000 */
[----:B------:R-:W-:Y:S02]  /*49f0*/  ISETP.GE.AND P0, PT, R10, RZ, PT ;  /* 0x000000ff0a00720c */ /* 0x000fe40003f06270 */
[----:B------:R-:W-:-:S11]  /*4a00*/  ISETP.GE.AND P1, PT, R11, RZ, PT ;  /* 0x000000ff0b00720c */ /* 0x000fd60003f26270 */
[----:B------:R-:W-:Y:S02]  /*4a10*/  @P0 IMAD.MOV.U32 R7, RZ, RZ, RZ ;  /* 0x000000ffff070224 */ /* 0x000fe400078e00ff */
[----:B------:R-:W-:Y:S01]  /*4a20*/  @!P0 FFMA R0, R0, 1.84467440737095516160e+19, RZ ;  /* 0x5f80000000008823 */ /* 0x000fe200000000ff */
[----:B------:R-:W-:Y:S02]  /*4a30*/  @!P0 IMAD.MOV.U32 R7, RZ, RZ, -0x40 ;  /* 0xffffffc0ff078424 */ /* 0x000fe400078e00ff */
[----:B------:R-:W-:Y:S02]  /*4a40*/  @!P1 FFMA R9, R3, 1.84467440737095516160e+19, RZ ;  /* 0x5f80000003099823 */ /* 0x000fe400000000ff */
[----:B------:R-:W-:-:S07]  /*4a50*/  @!P1 VIADD R7, R7, 0x40 ;  /* 0x0000004007079836 */ /* 0x000fce0000000000 */
.L_x_30:
[----:B------:R-:W-:Y:S01]  /*4a60*/  LEA R10, R8, 0xc0800000, 0x17 ;  /* 0xc0800000080a7811 */ /* 0x000fe200078eb8ff */
[----:B------:R-:W-:Y:S04]  /*4a70*/  BSSY.RECONVERGENT B2, `(.L_x_35) ;  /* 0x0000036000027945 */ /* 0x000fe80003800200 */
[----:B------:R-:W-:Y:S02]  /*4a80*/  IMAD.IADD R10, R9, 0x1, -R10 ;  /* 0x00000001090a7824 */ /* 0x000fe400078e0a0a */
[----:B------:R-:W-:Y:S02]  /*4a90*/  VIADD R9, R12, 0xffffff81 ;  /* 0xffffff810c097836 */ /* 0x000fe40000000000 */
[----:B------:R0:W1:Y:S01]  /*4aa0*/  MUFU.RCP R11, R10 ;  /* 0x0000000a000b7308 */ /* 0x0000620000001000 */
[----:B------:R-:W-:Y:S01]  /*4ab0*/  FADD.FTZ R13, -R10, -RZ ;  /* 0x800000ff0a0d7221 */ /* 0x000fe20000010100 */
[C---:B------:R-:W-:Y:S01]  /*4ac0*/  IMAD R0, R9.reuse, -0x800000, R0 ;  /* 0xff80000009007824 */ /* 0x040fe200078e0200 */
[----:B0-----:R-:W-:-:S05]  /*4ad0*/  IADD3 R10, PT, PT, R9, 0x7f, -R8 ;  /* 0x0000007f090a7810 */ /* 0x001fca0007ffe808 */
[----:B------:R-:W-:Y:S02]  /*4ae0*/  IMAD.IADD R7, R10, 0x1, R7 ;  /* 0x000000010a077824 */ /* 0x000fe400078e0207 */
[----:B-1----:R-:W-:-:S04]  /*4af0*/  FFMA R12, R11, R13, 1 ;  /* 0x3f8000000b0c7423 */ /* 0x002fc8000000000d */
[----:B------:R-:W-:-:S04]  /*4b00*/  FFMA R14, R11, R12, R11 ;  /* 0x0000000c0b0e7223 */ /* 0x000fc8000000000b */
[----:B------:R-:W-:-:S04]  /*4b10*/  FFMA R11, R0, R14, RZ ;  /* 0x0000000e000b7223 */ /* 0x000fc800000000ff */
[----:B------:R-:W-:-:S04]  /*4b20*/  FFMA R12, R13, R11, R0 ;  /* 0x0000000b0d0c7223 */ /* 0x000fc80000000000 */
[----:B------:R-:W-:-:S04]  /*4b30*/  FFMA R11, R14, R12, R11 ;  /* 0x0000000c0e0b7223 */ /* 0x000fc8000000000b */
[----:B------:R-:W-:-:S04]  /*4b40*/  FFMA R12, R13, R11, R0 ;  /* 0x0000000b0d0c7223 */ /* 0x000fc80000000000 */
[----:B------:R-:W-:-:S05]  /*4b50*/  FFMA R0, R14, R12, R11 ;  /* 0x0000000c0e007223 */ /* 0x000fca000000000b */
[----:B------:R-:W-:-:S04]  /*4b60*/  SHF.R.U32.HI R8, RZ, 0x17, R0 ;  /* 0x00000017ff087819 */ /* 0x000fc80000011600 */
[----:B------:R-:W-:-:S05]  /*4b70*/  LOP3.LUT R8, R8, 0xff, RZ, 0xc0, !PT ;  /* 0x000000ff08087812 */ /* 0x000fca00078ec0ff */
[----:B------:R-:W-:-:S04]  /*4b80*/  IMAD.IADD R13, R8, 0x1, R7 ;  /* 0x00000001080d7824 */ /* 0x000fc800078e0207 */
[----:B------:R-:W-:-:S05]  /*4b90*/  VIADD R8, R13, 0xffffffff ;  /* 0xffffffff0d087836 */ /* 0x000fca0000000000 */
[----:B------:R-:W-:-:S13]  /*4ba0*/  ISETP.GE.U32.AND P0, PT, R8, 0xfe, PT ;  /* 0x000000fe0800780c */ /* 0x000fda0003f06070 */
[----:B------:R-:W-:Y:S05]  /*4bb0*/  @!P0 BRA `(.L_x_36) ;  /* 0x0000000000808947 */ /* 0x000fea0003800000 */
[----:B------:R-:W-:-:S13]  /*4bc0*/  ISETP.GT.AND P0, PT, R13, 0xfe, PT ;  /* 0x000000fe0d00780c */ /* 0x000fda0003f04270 */
[----:B------:R-:W-:Y:S05]  /*4bd0*/  @P0 BRA `(.L_x_37) ;  /* 0x00000000006c0947 */ /* 0x000fea0003800000 */
[----:B------:R-:W-:-:S13]  /*4be0*/  ISETP.GE.AND P0, PT, R13, 0x1, PT ;  /* 0x000000010d00780c */ /* 0x000fda0003f06270 */
[----:B------:R-:W-:Y:S05]  /*4bf0*/  @P0 BRA `(.L_x_38) ;  /* 0x0000000000740947 */ /* 0x000fea0003800000 */
[----:B------:R-:W-:Y:S02]  /*4c00*/  ISETP.GE.AND P0, PT, R13, -0x18, PT ;  /* 0xffffffe80d00780c */ /* 0x000fe40003f06270 */
[----:B------:R-:W-:-:S11]  /*4c10*/  LOP3.LUT R0, R0, 0x80000000, RZ, 0xc0, !PT ;  /* 0x8000000000007812 */ /* 0x000fd600078ec0ff */
[----:B------:R-:W-:Y:S05]  /*4c20*/  @!P0 BRA `(.L_x_38) ;  /* 0x0000000000688947 */ /* 0x000fea0003800000 */
[CCC-:B------:R-:W-:Y:S01]  /*4c30*/  FFMA.RZ R7, R14.reuse, R12.reuse, R11.reuse ;  /* 0x0000000c0e077223 */ /* 0x1c0fe2000000c00b */
[C---:B------:R-:W-:Y:S02]  /*4c40*/  VIADD R10, R13.reuse, 0x20 ;  /* 0x000000200d0a7836 */ /* 0x040fe40000000000 */
[CCC-:B------:R-:W-:Y:S01]  /*4c50*/  FFMA.RM R8, R14.reuse, R12.reuse, R11.reuse ;  /* 0x0000000c0e087223 */ /* 0x1c0fe2000000400b */
[----:B------:R-:W-:Y:S02]  /*4c60*/  ISETP.NE.AND P2, PT, R13, RZ, PT ;  /* 0x000000ff0d00720c */ /* 0x000fe40003f45270 */
[----:B------:R-:W-:Y:S01]  /*4c70*/  LOP3.LUT R9, R7, 0x7fffff, RZ, 0xc0, !PT ;  /* 0x007fffff07097812 */ /* 0x000fe200078ec0ff */
[----:B------:R-:W-:Y:S01]  /*4c80*/  FFMA.RP R7, R14, R12, R11 ;  /* 0x0000000c0e077223 */ /* 0x000fe2000000800b */
[----:B------:R-:W-:Y:S01]  /*4c90*/  IMAD.MOV R11, RZ, RZ, -R13 ;  /* 0x000000ffff0b7224 */ /* 0x000fe200078e0a0d */
[----:B------:R-:W-:Y:S02]  /*4ca0*/  ISETP.NE.AND P1, PT, R13, RZ, PT ;  /* 0x000000ff0d00720c */ /* 0x000fe40003f25270 */
[----:B------:R-:W-:-:S02]  /*4cb0*/  LOP3.LUT R9, R9, 0x800000, RZ, 0xfc, !PT ;  /* 0x0080000009097812 */ /* 0x000fc400078efcff */
[----:B------:R-:W-:Y:S02]  /*4cc0*/  FSETP.NEU.FTZ.AND P0, PT, R7, R8, PT ;  /* 0x000000080700720b */ /* 0x000fe40003f1d000 */
[----:B------:R-:W-:Y:S02]  /*4cd0*/  SHF.L.U32 R10, R9, R10, RZ ;  /* 0x0000000a090a7219 */ /* 0x000fe400000006ff */
[----:B------:R-:W-:Y:S02]  /*4ce0*/  SEL R8, R11, RZ, P2 ;  /* 0x000000ff0b087207 */ /* 0x000fe40001000000 */
[----:B------:R-:W-:Y:S02]  /*4cf0*/  ISETP.NE.AND P1, PT, R10, RZ, P1 ;  /* 0x000000ff0a00720c */ /* 0x000fe40000f25270 */
[----:B------:R-:W-:Y:S02]  /*4d00*/  SHF.R.U32.HI R8, RZ, R8, R9 ;  /* 0x00000008ff087219 */ /* 0x000fe40000011609 */
[----:B------:R-:W-:-:S02]  /*4d10*/  PLOP3.LUT P0, PT, P0, P1, PT, 0xf8, 0x8f ;  /* 0x00000000008f781c */ /* 0x000fc40000703f70 */
[----:B------:R-:W-:Y:S02]  /*4d20*/  SHF.R.U32.HI R10, RZ, 0x1, R8 ;  /* 0x00000001ff0a7819 */ /* 0x000fe40000011608 */
[----:B------:R-:W-:-:S04]  /*4d30*/  SEL R7, RZ, 0x1, !P0 ;  /* 0x00000001ff077807 */ /* 0x000fc80004000000 */
[----:B------:R-:W-:-:S04]  /*4d40*/  LOP3.LUT R7, R7, 0x1, R10, 0xf8, !PT ;  /* 0x0000000107077812 */ /* 0x000fc800078ef80a */
[----:B------:R-:W-:-:S05]  /*4d50*/  LOP3.LUT R7, R7, R8, RZ, 0xc0, !PT ;  /* 0x0000000807077212 */ /* 0x000fca00078ec0ff */
[----:B------:R-:W-:-:S05]  /*4d60*/  IMAD.IADD R7, R10, 0x1, R7 ;  /* 0x000000010a077824 */ /* 0x000fca00078e0207 */
[----:B------:R-:W-:Y:S01]  /*4d70*/  LOP3.LUT R0, R7, R0, RZ, 0xfc, !PT ;  /* 0x0000000007007212 */ /* 0x000fe200078efcff */
[----:B------:R-:W-:Y:S06]  /*4d80*/  BRA `(.L_x_38) ;  /* 0x0000000000107947 */ /* 0x000fec0003800000 */
.L_x_37:
[----:B------:R-:W-:-:S04]  /*4d90*/  LOP3.LUT R0, R0, 0x80000000, RZ, 0xc0, !PT ;  /* 0x8000000000007812 */ /* 0x000fc800078ec0ff */
[----:B------:R-:W-:Y:S01]  /*4da0*/  LOP3.LUT R0, R0, 0x7f800000, RZ, 0xfc, !PT ;  /* 0x7f80000000007812 */ /* 0x000fe200078efcff */
[----:B------:R-:W-:Y:S06]  /*4db0*/  BRA `(.L_x_38) ;  /* 0x0000000000047947 */ /* 0x000fec0003800000 */
.L_x_36:
[----:B------:R-:W-:-:S07]  /*4dc0*/  IMAD R0, R7, 0x800000, R0 ;  /* 0x0080000007007824 */ /* 0x000fce00078e0200 */
.L_x_38:
[----:B------:R-:W-:Y:S05]  /*4dd0*/  BSYNC.RECONVERGENT B2 ;  /* 0x0000000000027941 */ /* 0x000fea0003800200 */
.L_x_35:
[----:B------:R-:W-:Y:S05]  /*4de0*/  BRA `(.L_x_39) ;  /* 0x0000000000207947 */ /* 0x000fea0003800000 */
.L_x_34:
[----:B------:R-:W-:-:S04]  /*4df0*/  LOP3.LUT R0, R9, 0x80000000, R0, 0x48, !PT ;  /* 0x8000000009007812 */ /* 0x000fc800078e4800 */
[----:B------:R-:W-:Y:S01]  /*4e00*/  LOP3.LUT R0, R0, 0x7f800000, RZ, 0xfc, !PT ;  /* 0x7f80000000007812 */ /* 0x000fe200078efcff */
[----:B------:R-:W-:Y:S06]  /*4e10*/  BRA `(.L_x_39) ;  /* 0x0000000000147947 */ /* 0x000fec0003800000 */
.L_x_33:
[----:B------:R-:W-:Y:S01]  /*4e20*/  LOP3.LUT R0, R9, 0x80000000, R0, 0x48, !PT ;  /* 0x8000000009007812 */ /* 0x000fe200078e4800 */
[----:B------:R-:W-:Y:S06]  /*4e30*/  BRA `(.L_x_39) ;  /* 0x00000000000c7947 */ /* 0x000fec0003800000 */
.L_x_32:
[----:B------:R-:W0:Y:S01]  /*4e40*/  MUFU.RSQ R0, -QNAN ;  /* 0xffc0000000007908 */ /* 0x000e220000001400 */
[----:B------:R-:W-:Y:S05]  /*4e50*/  BRA `(.L_x_39) ;  /* 0x0000000000047947 */ /* 0x000fea0003800000 */
.L_x_31:
[----:B------:R-:W-:-:S07]  /*4e60*/  FADD.FTZ R0, R0, R3 ;  /* 0x0000000300007221 */ /* 0x000fce0000010000 */
.L_x_39:
[----:B------:R-:W-:Y:S05]  /*4e70*/  BSYNC.RECONVERGENT B1 ;  /* 0x0000000000017941 */ /* 0x000fea0003800200 */
.L_x_29:
[----:B------:R-:W-:-:S04]  /*4e80*/  IMAD.MOV.U32 R7, RZ, RZ, 0x0 ;  /* 0x00000000ff077424 */ /* 0x000fc800078e00ff */
[----:B0-----:R-:W-:Y:S05]  /*4e90*/  RET.REL.NODEC R6 `(_Z18MedianFilterKernelPKhPhiii) ;  /* 0xffffffb006587950 */ /* 0x001fea0003c3ffff */
.L_x_40:
        /* <DEDUP_REMOVED lines=14> */
.L_x_206:


//--------------------- .text._Z16YCbCrtoRGBKernelPKhPhii --------------------------
	.section	.text._Z16YCbCrtoRGBKernelPKhPhii,"ax",@progbits
	.align	128
        .global         _Z16YCbCrtoRGBKernelPKhPhii
        .type           _Z16YCbCrtoRGBKernelPKhPhii,@function
        .size           _Z16YCbCrtoRGBKernelPKhPhii,(.L_x_211 - _Z16YCbCrtoRGBKernelPKhPhii)
        .other          _Z16YCbCrtoRGBKernelPKhPhii,@"STO_CUDA_ENTRY STV_DEFAULT"
_Z16YCbCrtoRGBKernelPKhPhii:
.text._Z16YCbCrtoRGBKernelPKhPhii:
[----:B------:R-:W-:Y:S01]  /*0000*/  LDC R1, c[0x0][0x37c] ;  /* 0x0000df00ff017b82 */ /* 0x000fe20000000800 */
[----:B------:R-:W0:Y:S07]  /*0010*/  S2R R2, SR_TID.Y ;  /* 0x0000000000027919 */ /* 0x000e2e0000002200 */
[----:B------:R-:W1:Y:S01]  /*0020*/  LDC R0, c[0x0][0x360] ;  /* 0x0000d800ff007b82 */ /* 0x000e620000000800 */
[----:B------:R-:W2:Y:S01]  /*0030*/  LDCU.64 UR6, c[0x0][0x390] ;  /* 0x00007200ff0677ac */ /* 0x000ea20008000a00 */
[----:B------:R-:W1:Y:S06]  /*0040*/  S2R R5, SR_TID.X ;  /* 0x0000000000057919 */ /* 0x000e6c0000002100 */
[----:B------:R-:W0:Y:S08]  /*0050*/  S2UR UR5, SR_CTAID.Y ;  /* 0x00000000000579c3 */ /* 0x000e300000002600 */
[----:B------:R-:W0:Y:S08]  /*0060*/  LDC R3, c[0x0][0x364] ;  /* 0x0000d900ff037b82 */ /* 0x000e300000000800 */
[----:B------:R-:W1:Y:S01]  /*0070*/  S2UR UR4, SR_CTAID.X ;  /* 0x00000000000479c3 */ /* 0x000e620000002500 */
[----:B0-----:R-:W-:-:S05]  /*0080*/  IMAD R3, R3, UR5, R2 ;  /* 0x0000000503037c24 */ /* 0x001fca000f8e0202 */
[----:B--2---:R-:W-:Y:S01]  /*0090*/  ISETP.GE.AND P0, PT, R3, UR7, PT ;  /* 0x0000000703007c0c */ /* 0x004fe2000bf06270 */
[----:B-1----:R-:W-:-:S05]  /*00a0*/  IMAD R0, R0, UR4, R5 ;  /* 0x0000000400007c24 */ /* 0x002fca000f8e0205 */
[----:B------:R-:W-:-:S13]  /*00b0*/  ISETP.GE.OR P0, PT, R0, UR6, P0 ;  /* 0x0000000600007c0c */ /* 0x000fda0008706670 */
[----:B------:R-:W-:Y:S05]  /*00c0*/  @P0 EXIT ;  /* 0x000000000000094d */ /* 0x000fea0003800000 */
[----:B------:R-:W0:Y:S01]  /*00d0*/  LDCU.128 UR8, c[0x0][0x380] ;  /* 0x00007000ff0877ac */ /* 0x000e220008000c00 */
[C---:B------:R-:W-:Y:S02]  /*00e0*/  VIADD R5, R3.reuse, UR7 ;  /* 0x0000000703057c36 */ /* 0x040fe40008000000 */
[--C-:B------:R-:W-:Y:S01]  /*00f0*/  IMAD R3, R3, UR6, R0.reuse ;  /* 0x0000000603037c24 */ /* 0x100fe2000f8e0200 */
[----:B------:R-:W1:Y:S01]  /*0100*/  LDCU.64 UR4, c[0x0][0x358] ;  /* 0x00006b00ff0477ac */ /* 0x000e620008000a00 */
[C---:B------:R-:W-:Y:S02]  /*0110*/  IMAD R2, R5.reuse, UR6, R0 ;  /* 0x0000000605027c24 */ /* 0x040fe4000f8e0200 */
[----:B------:R-:W-:Y:S01]  /*0120*/  VIADD R7, R5, UR7 ;  /* 0x0000000705077c36 */ /* 0x000fe20008000000 */
[----:B------:R-:W-:Y:S02]  /*0130*/  SHF.R.S32.HI R19, RZ, 0x1f, R3 ;  /* 0x0000001fff137819 */ /* 0x000fe40000011403 */
[----:B------:R-:W-:Y:S01]  /*0140*/  SHF.R.S32.HI R20, RZ, 0x1f, R2 ;  /* 0x0000001fff147819 */ /* 0x000fe20000011402 */
[----:B------:R-:W-:-:S05]  /*0150*/  IMAD R0, R7, UR6, R0 ;  /* 0x0000000607007c24 */ /* 0x000fca000f8e0200 */
[----:B------:R-:W-:Y:S02]  /*0160*/  SHF.R.S32.HI R18, RZ, 0x1f, R0 ;  /* 0x0000001fff127819 */ /* 0x000fe40000011400 */
[----:B0-----:R-:W-:Y:S02]  /*0170*/  IADD3 R10, P0, PT, R3, UR8, RZ ;  /* 0x00000008030a7c10 */ /* 0x001fe4000ff1e0ff */
[----:B------:R-:W-:Y:S02]  /*0180*/  IADD3 R14, P1, PT, R2, UR8, RZ ;  /* 0x00000008020e7c10 */ /* 0x000fe4000ff3e0ff */
[----:B------:R-:W-:Y:S02]  /*0190*/  IADD3.X R11, PT, PT, R19, UR9, RZ, P0, !PT ;  /* 0x00000009130b7c10 */ /* 0x000fe400087fe4ff */
[----:B------:R-:W-:Y:S02]  /*01a0*/  IADD3.X R15, PT, PT, R20, UR9, RZ, P1, !PT ;  /* 0x00000009140f7c10 */ /* 0x000fe40008ffe4ff */
[----:B------:R-:W-:Y:S01]  /*01b0*/  IADD3 R16, P0, PT, R0, UR8, RZ ;  /* 0x0000000800107c10 */ /* 0x000fe2000ff1e0ff */
[----:B-1----:R-:W2:Y:S03]  /*01c0*/  LDG.E.U8 R4, desc[UR4][R10.64] ;  /* 0x000000040a047981 */ /* 0x002ea6000c1e1100 */
[----:B------:R-:W-:Y:S01]  /*01d0*/  IADD3.X R17, PT, PT, R18, UR9, RZ, P0, !PT ;  /* 0x0000000912117c10 */ /* 0x000fe200087fe4ff */
[----:B------:R-:W3:Y:S04]  /*01e0*/  LDG.E.U8 R14, desc[UR4][R14.64] ;  /* 0x000000040e0e7981 */ /* 0x000ee8000c1e1100 */
[----:B------:R-:W4:Y:S01]  /*01f0*/  LDG.E.U8 R16, desc[UR4][R16.64] ;  /* 0x0000000410107981 */ /* 0x000f22000c1e1100 */
[----:B------:R-:W-:Y:S01]  /*0200*/  UMOV UR12, 0x581494 ;  /* 0x00581494000c7882 */ /* 0x000fe20000000000 */
[----:B------:R-:W-:Y:S01]  /*0210*/  UMOV UR13, 0x3fd60653 ;  /* 0x3fd60653000d7882 */ /* 0x000fe20000000000 */
[----:B------:R-:W-:Y:S01]  /*0220*/  UMOV UR8, 0x8d4fdf3b ;  /* 0x8d4fdf3b00087882 */ /* 0x000fe20000000000 */
[----:B------:R-:W-:Y:S01]  /*0230*/  UMOV UR9, 0x3ff66e97 ;  /* 0x3ff66e9700097882 */ /* 0x000fe20000000000 */
[----:B------:R-:W-:Y:S01]  /*0240*/  IADD3 R2, P1, PT, R2, UR10, RZ ;  /* 0x0000000a02027c10 */ /* 0x000fe2000ff3e0ff */
[----:B--2---:R-:W-:Y:S01]  /*0250*/  I2F.F64.U16 R4, R4 ;  /* 0x0000000400047312 */ /* 0x004fe20000101800 */
[----:B---3--:R-:W-:-:S02]  /*0260*/  VIADD R6, R14, 0xffffff80 ;  /* 0xffffff800e067836 */ /* 0x008fc40000000000 */
[----:B----4-:R-:W-:-:S05]  /*0270*/  VIADD R8, R16, 0xffffff80 ;  /* 0xffffff8010087836 */ /* 0x010fca0000000000 */
[----:B------:R-:W0:Y:S08]  /*0280*/  I2F.F64 R6, R6 ;  /* 0x0000000600067312 */ /* 0x000e300000201c00 */
[----:B------:R-:W1:Y:S01]  /*0290*/  I2F.F64 R8, R8 ;  /* 0x0000000800087312 */ /* 0x000e620000201c00 */
[--C-:B0-----:R-:W-:Y:S02]  /*02a0*/  DFMA R12, R6, -UR12, R4.reuse ;  /* 0x8000000c060c7c2b */ /* 0x101fe40008000004 */
[----:B-1----:R-:W-:Y:S01]  /*02b0*/  DFMA R10, R8, UR8, R4 ;  /* 0x00000008080a7c2b */ /* 0x002fe20008000004 */
[----:B------:R-:W-:Y:S01]  /*02c0*/  UMOV UR8, 0xbd9cae21 ;  /* 0xbd9cae2100087882 */ /* 0x000fe20000000000 */
[----:B------:R-:W-:-:S04]  /*02d0*/  UMOV UR9, 0x3fe6da33 ;  /* 0x3fe6da3300097882 */ /* 0x000fc80000000000 */
[----:B------:R-:W-:Y:S01]  /*02e0*/  DFMA R12, R8, -UR8, R12 ;  /* 0x80000008080c7c2b */ /* 0x000fe2000800000c */
[----:B------:R-:W-:Y:S01]  /*02f0*/  UMOV UR8, 0xac083127 ;  /* 0xac08312700087882 */ /* 0x000fe20000000000 */
[----:B------:R-:W-:Y:S01]  /*0300*/  UMOV UR9, 0x3ffc5a1c ;  /* 0x3ffc5a1c00097882 */ /* 0x000fe20000000000 */
[----:B------:R-:W-:Y:S01]  /*0310*/  IADD3 R8, P2, PT, R0, UR10, RZ ;  /* 0x0000000a00087c10 */ /* 0x000fe2000ff5e0ff */
[----:B------:R-:W-:Y:S01]  /*0320*/  DFMA R4, R6, UR8, R4 ;  /* 0x0000000806047c2b */ /* 0x000fe20008000004 */
[----:B------:R-:W0:Y:S01]  /*0330*/  F2I.U32.F64.TRUNC R11, R10 ;  /* 0x0000000a000b7311 */ /* 0x000e22000030d000 */
[----:B------:R-:W-:Y:S02]  /*0340*/  IADD3 R6, P0, PT, R3, UR10, RZ ;  /* 0x0000000a03067c10 */ /* 0x000fe4000ff1e0ff */
[----:B------:R-:W-:Y:S02]  /*0350*/  IADD3.X R3, PT, PT, R20, UR11, RZ, P1, !PT ;  /* 0x0000000b14037c10 */ /* 0x000fe40008ffe4ff */
[----:B------:R-:W-:-:S02]  /*0360*/  IADD3.X R7, PT, PT, R19, UR11, RZ, P0, !PT ;  /* 0x0000000b13077c10 */ /* 0x000fc400087fe4ff */
[----:B------:R-:W-:Y:S01]  /*0370*/  IADD3.X R9, PT, PT, R18, UR11, RZ, P2, !PT ;  /* 0x0000000b12097c10 */ /* 0x000fe200097fe4ff */
[----:B------:R-:W1:Y:S02]  /*0380*/  F2I.U32.F64.TRUNC R13, R12 ;  /* 0x0000000c000d7311 */ /* 0x000e64000030d000 */
[----:B0-----:R-:W-:Y:S06]  /*0390*/  STG.E.U8 desc[UR4][R6.64], R11 ;  /* 0x0000000b06007986 */ /* 0x001fec000c101104 */
[----:B------:R-:W0:Y:S01]  /*03a0*/  F2I.U32.F64.TRUNC R5, R4 ;  /* 0x0000000400057311 */ /* 0x000e22000030d000 */
[----:B-1----:R-:W-:Y:S04]  /*03b0*/  STG.E.U8 desc[UR4][R2.64], R13 ;  /* 0x0000000d02007986 */ /* 0x002fe8000c101104 */
[----:B0-----:R-:W-:Y:S01]  /*03c0*/  STG.E.U8 desc[UR4][R8.64], R5 ;  /* 0x0000000508007986 */ /* 0x001fe2000c101104 */
[----:B------:R-:W-:Y:S05]  /*03d0*/  EXIT ;  /* 0x000000000000794d */ /* 0x000fea0003800000 */
.L_x_41:
        /* <DEDUP_REMOVED lines=10> */
.L_x_211:


//--------------------- .text._Z16RGBtoYCbCrKernelPKhPhii --------------------------
	.section	.text._Z16RGBtoYCbCrKernelPKhPhii,"ax",@progbits
	.align	128
        .global         _Z16RGBtoYCbCrKernelPKhPhii
        .type           _Z16RGBtoYCbCrKernelPKhPhii,@function
        .size           _Z16RGBtoYCbCrKernelPKhPhii,(.L_x_212 - _Z16RGBtoYCbCrKernelPKhPhii)
        .other          _Z16RGBtoYCbCrKernelPKhPhii,@"STO_CUDA_ENTRY STV_DEFAULT"
_Z16RGBtoYCbCrKernelPKhPhii:
.text._Z16RGBtoYCbCrKernelPKhPhii:
        /* <DEDUP_REMOVED lines=20> */
[----:B------:R-:W-:-:S02]  /*0140*/  SHF.R.S32.HI R16, RZ, 0x1f, R5 ;  /* 0x0000001fff107819 */ /* 0x000fc40000011405 */
[----:B0-----:R-:W-:-:S04]  /*0150*/  IADD3 R2, P0, PT, R5, UR8, RZ ;  /* 0x0000000805027c10 */ /* 0x001fc8000ff1e0ff */
[----:B------:R-:W-:Y:S02]  /*0160*/  IADD3.X R3, PT, PT, R16, UR9, RZ, P0, !PT ;  /* 0x0000000910037c10 */ /* 0x000fe400087fe4ff */
[----:B------:R-:W-:Y:S01]  /*0170*/  IADD3 R18, P0, PT, R0, UR8, RZ ;  /* 0x0000000800127c10 */ /* 0x000fe2000ff1e0ff */
[----:B------:R-:W-:Y:S02]  /*0180*/  IMAD R4, R9, UR6, R4 ;  /* 0x0000000609047c24 */ /* 0x000fe4000f8e0204 */
[----:B-1----:R-:W2:Y:S01]  /*0190*/  LDG.E.U8 R17, desc[UR4][R2.64] ;  /* 0x0000000402117981 */ /* 0x002ea2000c1e1100 */
[----:B------:R-:W-:Y:S02]  /*01a0*/  IADD3.X R19, PT, PT, R7, UR9, RZ, P0, !PT ;  /* 0x0000000907137c10 */ /* 0x000fe400087fe4ff */
[----:B------:R-:W-:Y:S02]  /*01b0*/  IADD3 R20, P0, PT, R4, UR8, RZ ;  /* 0x0000000804147c10 */ /* 0x000fe4000ff1e0ff */
[----:B------:R-:W-:Y:S01]  /*01c0*/  SHF.R.S32.HI R6, RZ, 0x1f, R4 ;  /* 0x0000001fff067819 */ /* 0x000fe20000011404 */
[----:B------:R-:W3:Y:S03]  /*01d0*/  LDG.E.U8 R8, desc[UR4][R18.64] ;  /* 0x0000000412087981 */ /* 0x000ee6000c1e1100 */
[----:B------:R-:W-:-:S05]  /*01e0*/  IADD3.X R21, PT, PT, R6, UR9, RZ, P0, !PT ;  /* 0x0000000906157c10 */ /* 0x000fca00087fe4ff */
[----:B------:R-:W4:Y:S01]  /*01f0*/  LDG.E.U8 R20, desc[UR4][R20.64] ;  /* 0x0000000414147981 */ /* 0x000f22000c1e1100 */
[----:B------:R-:W-:Y:S01]  /*0200*/  UMOV UR8, 0x39581062 ;  /* 0x3958106200087882 */ /* 0x000fe20000000000 */
[----:B------:R-:W-:Y:S01]  /*0210*/  UMOV UR9, 0x3fe2c8b4 ;  /* 0x3fe2c8b400097882 */ /* 0x000fe20000000000 */
[----:B------:R-:W-:Y:S01]  /*0220*/  UMOV UR12, 0xeb95e5b0 ;  /* 0xeb95e5b0000c7882 */ /* 0x000fe20000000000 */
[----:B------:R-:W-:Y:S01]  /*0230*/  UMOV UR13, 0x3fd5336d ;  /* 0x3fd5336d000d7882 */ /* 0x000fe20000000000 */
[----:B------:R-:W-:Y:S01]  /*0240*/  IADD3 R4, P2, PT, R4, UR10, RZ ;  /* 0x0000000a04047c10 */ /* 0x000fe2000ff5e0ff */
[----:B--2---:R-:W0:Y:S08]  /*0250*/  I2F.F64.U16 R10, R17 ;  /* 0x00000011000a7312 */ /* 0x004e300000101800 */
[----:B---3--:R-:W1:Y:S01]  /*0260*/  I2F.F64.U16 R8, R8 ;  /* 0x0000000800087312 */ /* 0x008e620000101800 */
[----:B0-----:R-:W-:-:S07]  /*0270*/  DMUL R12, R10, UR8 ;  /* 0x000000080a0c7c28 */ /* 0x001fce0008000000 */
[----:B----4-:R-:W0:Y:S01]  /*0280*/  I2F.F64.U16 R2, R20 ;  /* 0x0000001400027312 */ /* 0x010e220000101800 */
[----:B------:R-:W-:Y:S01]  /*0290*/  UMOV UR8, 0xc0ce91c9 ;  /* 0xc0ce91c900087882 */ /* 0x000fe20000000000 */
[----:B------:R-:W-:Y:S01]  /*02a0*/  UMOV UR9, 0x3fdacbc8 ;  /* 0x3fdacbc800097882 */ /* 0x000fe20000000000 */
[C---:B------:R-:W-:Y:S01]  /*02b0*/  DMUL R14, R10.reuse, -UR12 ;  /* 0x8000000c0a0e7c28 */ /* 0x040fe20008000000 */
[----:B------:R-:W-:Y:S01]  /*02c0*/  UMOV UR12, 0x28d434a0 ;  /* 0x28d434a0000c7882 */ /* 0x000fe20000000000 */
[----:B------:R-:W-:Y:S01]  /*02d0*/  DMUL R10, R10, -UR8 ;  /* 0x800000080a0a7c28 */ /* 0x000fe20008000000 */
[----:B------:R-:W-:Y:S01]  /*02e0*/  UMOV UR8, 0xe5604189 ;  /* 0xe560418900087882 */ /* 0x000fe20000000000 */
[----:B------:R-:W-:Y:S01]  /*02f0*/  UMOV UR9, 0x3fd322d0 ;  /* 0x3fd322d000097882 */ /* 0x000fe20000000000 */
[----:B------:R-:W-:Y:S01]  /*0300*/  UMOV UR13, 0x3fc59924 ;  /* 0x3fc59924000d7882 */ /* 0x000fe20000000000 */
[C---:B-1----:R-:W-:Y:S01]  /*0310*/  DFMA R12, R8.reuse, UR8, R12 ;  /* 0x00000008080c7c2b */ /* 0x042fe2000800000c */
[----:B------:R-:W-:Y:S01]  /*0320*/  UMOV UR8, 0x9fbe76c9 ;  /* 0x9fbe76c900087882 */ /* 0x000fe20000000000 */
[C---:B------:R-:W-:Y:S01]  /*0330*/  DFMA R14, R8.reuse, -UR12, R14 ;  /* 0x8000000c080e7c2b */ /* 0x040fe2000800000e */
[----:B------:R-:W-:Y:S01]  /*0340*/  UMOV UR9, 0x3fbd2f1a ;  /* 0x3fbd2f1a00097882 */ /* 0x000fe20000000000 */
[----:B------:R-:W-:Y:S01]  /*0350*/  DFMA R10, R8, 0.5, R10 ;  /* 0x3fe00000080a782b */ /* 0x000fe2000000000a */
[----:B------:R-:W-:-:S03]  /*0360*/  IADD3 R8, P1, PT, R5, UR10, RZ ;  /* 0x0000000a05087c10 */ /* 0x000fc6000ff3e0ff */
[C---:B0-----:R-:W-:Y:S01]  /*0370*/  DFMA R12, R2.reuse, UR8, R12 ;  /* 0x00000008020c7c2b */ /* 0x041fe2000800000c */
[----:B------:R-:W-:Y:S01]  /*0380*/  UMOV UR8, 0xfcc5b8dc ;  /* 0xfcc5b8dc00087882 */ /* 0x000fe20000000000 */
[----:B------:R-:W-:Y:S01]  /*0390*/  UMOV UR9, 0x3fb4d0dc ;  /* 0x3fb4d0dc00097882 */ /* 0x000fe20000000000 */
[C---:B------:R-:W-:Y:S01]  /*03a0*/  DFMA R14, R2.reuse, 0.5, R14 ;  /* 0x3fe00000020e782b */ /* 0x040fe2000000000e */
[----:B------:R-:W-:Y:S01]  /*03b0*/  IADD3.X R9, PT, PT, R16, UR11, RZ, P1, !PT ;  /* 0x0000000b10097c10 */ /* 0x000fe20008ffe4ff */
[----:B------:R-:W-:Y:S01]  /*03c0*/  DFMA R10, R2, -UR8, R10 ;  /* 0x80000008020a7c2b */ /* 0x000fe2000800000a */
[----:B------:R-:W-:Y:S02]  /*03d0*/  IADD3.X R5, PT, PT, R6, UR11, RZ, P2, !PT ;  /* 0x0000000b06057c10 */ /* 0x000fe400097fe4ff */
[----:B------:R-:W-:Y:S02]  /*03e0*/  IADD3 R2, P0, PT, R0, UR10, RZ ;  /* 0x0000000a00027c10 */ /* 0x000fe4000ff1e0ff */
[----:B------:R-:W0:Y:S01]  /*03f0*/  F2I.U32.F64.TRUNC R13, R12 ;  /* 0x0000000c000d7311 */ /* 0x000e22000030d000 */
[----:B------:R-:W-:Y:S01]  /*0400*/  DADD R14, R14, 128 ;  /* 0x406000000e0e7429 */ /* 0x000fe20000000000 */
[----:B------:R-:W-:Y:S01]  /*0410*/  IADD3.X R3, PT, PT, R7, UR11, RZ, P0, !PT ;  /* 0x0000000b07037c10 */ /* 0x000fe200087fe4ff */
[----:B------:R-:W-:-:S08]  /*0420*/  DADD R10, R10, 128 ;  /* 0x406000000a0a7429 */ /* 0x000fd00000000000 */
[----:B------:R-:W1:Y:S01]  /*0430*/  F2I.U32.F64.TRUNC R15, R14 ;  /* 0x0000000e000f7311 */ /* 0x000e62000030d000 */
[----:B0-----:R-:W-:Y:S07]  /*0440*/  STG.E.U8 desc[UR4][R2.64], R13 ;  /* 0x0000000d02007986 */ /* 0x001fee000c101104 */
[----:B------:R-:W0:Y:S01]  /*0450*/  F2I.U32.F64.TRUNC R11, R10 ;  /* 0x0000000a000b7311 */ /* 0x000e22000030d000 */
[----:B-1----:R-:W-:Y:S04]  /*0460*/  STG.E.U8 desc[UR4][R8.64], R15 ;  /* 0x0000000f08007986 */ /* 0x002fe8000c101104 */
[----:B0-----:R-:W-:Y:S01]  /*0470*/  STG.E.U8 desc[UR4][R4.64], R11 ;  /* 0x0000000b04007986 */ /* 0x001fe2000c101104 */
[----:B------:R-:W-:Y:S05]  /*0480*/  EXIT ;  /* 0x000000000000794d */ /* 0x000fea0003800000 */
.L_x_42:
        /* <DEDUP_REMOVED lines=15> */
.L_x_212:


//--------------------- .text._Z11claheKernelPKhPhfiiii --------------------------
	.section	.text._Z11claheKernelPKhPhfiiii,"ax",@progbits
	.align	128
        .global         _Z11claheKernelPKhPhfiiii
        .type           _Z11claheKernelPKhPhfiiii,@function
        .size           _Z11claheKernelPKhPhfiiii,(.L_x_207 - _Z11claheKernelPKhPhfiiii)
        .other          _Z11claheKernelPKhPhfiiii,@"STO_CUDA_ENTRY STV_DEFAULT"
_Z11claheKernelPKhPhfiiii:
.text._Z11claheKernelPKhPhfiiii:
[----:B------:R-:W0:Y:S01]  /*0000*/  LDC R1, c[0x0][0x37c] ;  /* 0x0000df00ff017b82 */ /* 0x000e220000000800 */
[----:B------:R-:W1:Y:S07]  /*0010*/  S2R R5, SR_TID.Y ;  /* 0x0000000000057919 */ /* 0x000e6e0000002200 */
[----:B------:R-:W2:Y:S01]  /*0020*/  LDC R3, c[0x0][0x360] ;  /* 0x0000d800ff037b82 */ /* 0x000ea20000000800 */
[----:B0-----:R-:W-:Y:S01]  /*0030*/  IADD3 R1, PT, PT, R1, -0x1c00, RZ ;  /* 0xffffe40001017810 */ /* 0x001fe20007ffe0ff */
[----:B------:R-:W2:Y:S06]  /*0040*/  S2R R0, SR_TID.X ;  /* 0x0000000000007919 */ /* 0x000eac0000002100 */
[----:B------:R-:W1:Y:S08]  /*0050*/  S2UR UR5, SR_CTAID.Y ;  /* 0x00000000000579c3 */ /* 0x000e700000002600 */
[----:B------:R-:W1:Y:S08]  /*0060*/  LDC R4, c[0x0][0x364] ;  /* 0x0000d900ff047b82 */ /* 0x000e700000000800 */
[----:B------:R-:W2:Y:S08]  /*0070*/  S2UR UR4, SR_CTAID.X ;  /* 0x00000000000479c3 */ /* 0x000eb00000002500 */
[----:B------:R-:W0:Y:S01]  /*0080*/  LDC.64 R8, c[0x0][0x398] ;  /* 0x0000e600ff087b82 */ /* 0x000e220000000a00 */
[----:B-1----:R-:W-:-:S02]  /*0090*/  IMAD R4, R4, UR5, R5 ;  /* 0x0000000504047c24 */ /* 0x002fc4000f8e0205 */
[----:B--2---:R-:W-:-:S03]  /*00a0*/  IMAD R3, R3, UR4, R0 ;  /* 0x0000000403037c24 */ /* 0x004fc6000f8e0200 */
[----:B0-----:R-:W-:-:S04]  /*00b0*/  ISETP.GE.AND P0, PT, R4, R9, PT ;  /* 0x000000090400720c */ /* 0x001fc80003f06270 */
[----:B------:R-:W-:-:S13]  /*00c0*/  ISETP.GE.OR P0, PT, R3, R8, P0 ;  /* 0x000000080300720c */ /* 0x000fda0000706670 */
[----:B------:R-:W-:Y:S05]  /*00d0*/  @P0 EXIT ;  /* 0x000000000000094d */ /* 0x000fea0003800000 */
[----:B------:R-:W0:Y:S01]  /*00e0*/  LDCU UR4, c[0x0][0x394] ;  /* 0x00007280ff0477ac */ /* 0x000e220008000800 */
[----:B------:R-:W-:Y:S01]  /*00f0*/  IADD3 R25, PT, PT, R8, -0x1, RZ ;  /* 0xffffffff08197810 */ /* 0x000fe20007ffe0ff */
[----:B------:R-:W-:Y:S01]  /*0100*/  VIADD R6, R9, 0xffffffff ;  /* 0xffffffff09067836 */ /* 0x000fe20000000000 */
[----:B------:R1:W-:Y:S01]  /*0110*/  STL.128 [R1], RZ ;  /* 0x000000ff01007387 */ /* 0x0003e20000100c00 */
[----:B------:R-:W2:Y:S01]  /*0120*/  LDCU.64 UR6, c[0x0][0x358] ;  /* 0x00006b00ff0677ac */ /* 0x000ea20008000a00 */
[----:B------:R-:W-:Y:S01]  /*0130*/  I2FP.F32.S32 R25, R25 ;  /* 0x0000001900197245 */ /* 0x000fe20000201400 */
[----:B------:R-:W-:Y:S01]  /*0140*/  BSSY.RECONVERGENT B0, `(.L_x_43) ;  /* 0x000019c000007945 */ /* 0x000fe20003800200 */
[----:B------:R-:W-:Y:S01]  /*0150*/  I2FP.F32.U32 R6, R6 ;  /* 0x0000000600067245 */ /* 0x000fe20000201000 */
[----:B------:R1:W-:Y:S01]  /*0160*/  STL.128 [R1+0x10], RZ ;  /* 0x000010ff01007387 */ /* 0x0003e20000100c00 */
[----:B------:R-:W-:-:S03]  /*0170*/  IMAD.MOV.U32 R28, RZ, RZ, RZ ;  /* 0x000000ffff1c7224 */ /* 0x000fc600078e00ff */
[----:B------:R1:W-:Y:S04]  /*0180*/  STL.128 [R1+0x20], RZ ;  /* 0x000020ff01007387 */ /* 0x0003e80000100c00 */
[----:B------:R1:W-:Y:S01]  /*0190*/  STL.128 [R1+0x30], RZ ;  /* 0x000030ff01007387 */ /* 0x0003e20000100c00 */
[C---:B0-----:R-:W-:Y:S02]  /*01a0*/  VIADD R0, R3.reuse, -UR4 ;  /* 0x8000000403007c36 */ /* 0x041fe40008000000 */
[----:B------:R-:W-:Y:S01]  /*01b0*/  VIADD R2, R3, UR4 ;  /* 0x0000000403027c36 */ /* 0x000fe20008000000 */
[----:B------:R-:W-:Y:S01]  /*01c0*/  IADD3 R3, PT, PT, R4, -UR4, RZ ;  /* 0x8000000404037c10 */ /* 0x000fe2000fffe0ff */
[----:B------:R1:W-:Y:S01]  /*01d0*/  STL.128 [R1+0x40], RZ ;  /* 0x000040ff01007387 */ /* 0x0003e20000100c00 */
[----:B------:R-:W-:-:S02]  /*01e0*/  I2FP.F32.S32 R0, R0 ;  /* 0x0000000000007245 */ /* 0x000fc40000201400 */
[----:B------:R-:W-:Y:S01]  /*01f0*/  I2FP.F32.S32 R2, R2 ;  /* 0x0000000200027245 */ /* 0x000fe20000201400 */
[----:B------:R1:W-:Y:S01]  /*0200*/  STL.128 [R1+0x50], RZ ;  /* 0x000050ff01007387 */ /* 0x0003e20000100c00 */
[----:B------:R-:W-:Y:S02]  /*0210*/  FMNMX R0, RZ, R0, !PT ;  /* 0x00000000ff007209 */ /* 0x000fe40007800000 */
[----:B------:R-:W-:Y:S01]  /*0220*/  FMNMX R2, R25, R2, PT ;  /* 0x0000000219027209 */ /* 0x000fe20003800000 */
[----:B------:R1:W-:Y:S01]  /*0230*/  STL.128 [R1+0x60], RZ ;  /* 0x000060ff01007387 */ /* 0x0003e20000100c00 */
[----:B------:R-:W-:Y:S02]  /*0240*/  I2FP.F32.S32 R3, R3 ;  /* 0x0000000300037245 */ /* 0x000fe40000201400 */
[----:B------:R-:W-:Y:S01]  /*0250*/  F2I.TRUNC.NTZ R0, R0 ;  /* 0x0000000000007305 */ /* 0x000fe2000020f100 */
[----:B------:R-:W-:Y:S01]  /*0260*/  IADD3 R4, PT, PT, R4, UR4, RZ ;  /* 0x0000000404047c10 */ /* 0x000fe2000fffe0ff */
[----:B------:R1:W-:Y:S01]  /*0270*/  STL.128 [R1+0x70], RZ ;  /* 0x000070ff01007387 */ /* 0x0003e20000100c00 */
[----:B------:R-:W-:-:S02]  /*0280*/  FMNMX R7, RZ, R3, !PT ;  /* 0x00000003ff077209 */ /* 0x000fc40007800000 */
[----:B------:R-:W-:Y:S01]  /*0290*/  I2FP.F32.S32 R3, R4 ;  /* 0x0000000400037245 */ /* 0x000fe20000201400 */
[----:B------:R1:W-:Y:S01]  /*02a0*/  STL.128 [R1+0x80], RZ ;  /* 0x000080ff01007387 */ /* 0x0003e20000100c00 */
[----:B------:R-:W-:Y:S01]  /*02b0*/  HFMA2 R4, -RZ, RZ, 0, 0 ;  /* 0x00000000ff047431 */ /* 0x000fe200000001ff */
[----:B------:R-:W0:Y:S01]  /*02c0*/  F2I.TRUNC.NTZ R24, R2 ;  /* 0x0000000200187305 */ /* 0x000e22000020f100 */
[----:B------:R-:W-:Y:S01]  /*02d0*/  FMNMX R5, R6, R3, PT ;  /* 0x0000000306057209 */ /* 0x000fe20003800000 */
[----:B------:R1:W-:Y:S01]  /*02e0*/  STL.128 [R1+0x90], RZ ;  /* 0x000090ff01007387 */ /* 0x0003e20000100c00 */
[----:B------:R-:W-:-:S03]  /*02f0*/  IMAD.MOV.U32 R3, RZ, RZ, RZ ;  /* 0x000000ffff037224 */ /* 0x000fc600078e00ff */
[----:B------:R1:W-:Y:S02]  /*0300*/  STL.128 [R1+0xa0], RZ ;  /* 0x0000a0ff01007387 */ /* 0x0003e40000100c00 */
[----:B------:R-:W3:Y:S02]  /*0310*/  F2I.TRUNC.NTZ R7, R7 ;  /* 0x0000000700077305 */ /* 0x000ee4000020f100 */
[----:B------:R1:W-:Y:S04]  /*0320*/  STL.128 [R1+0xb0], RZ ;  /* 0x0000b0ff01007387 */ /* 0x0003e80000100c00 */
[----:B------:R1:W-:Y:S01]  /*0330*/  STL.128 [R1+0xc0], RZ ;  /* 0x0000c0ff01007387 */ /* 0x0003e20000100c00 */
[----:B0-----:R-:W-:Y:S01]  /*0340*/  ISETP.GT.AND P0, PT, R0, R24, PT ;  /* 0x000000180000720c */ /* 0x001fe20003f04270 */
[----:B------:R-:W0:Y:S02]  /*0350*/  F2I.TRUNC.NTZ R5, R5 ;  /* 0x0000000500057305 */ /* 0x000e24000020f100 */
[----:B------:R1:W-:Y:S04]  /*0360*/  STL.128 [R1+0xd0], RZ ;  /* 0x0000d0ff01007387 */ /* 0x0003e80000100c00 */
        /* <DEDUP_REMOVED lines=177> */
[----:B------:R1:W-:Y:S01]  /*0e80*/  STL.128 [R1+0xbf0], RZ ;  /* 0x000bf0ff01007387 */ /* 0x0003e20000100c00 */
[----:B0-23--:R-:W-:Y:S05]  /*0e90*/  @P0 BRA `(.L_x_44) ;  /* 0x0000000c00180947 */ /* 0x00dfea0003800000 */
[----:B------:R-:W-:Y:S01]  /*0ea0*/  IMAD R13, R9, R8, RZ ;  /* 0x00000008090d7224 */ /* 0x000fe200078e02ff */
[----:B------:R-:W-:Y:S01]  /*0eb0*/  IADD3 R4, PT, PT, R5, 0x1, -R7 ;  /* 0x0000000105047810 */ /* 0x000fe20007ffe807 */
[----:B------:R-:W-:Y:S01]  /*0ec0*/  BSSY.RECONVERGENT B1, `(.L_x_45) ;  /* 0x00000bd000017945 */ /* 0x000fe20003800200 */
[----:B------:R-:W-:Y:S01]  /*0ed0*/  SHF.R.S32.HI R17, RZ, 0x1f, R8 ;  /* 0x0000001fff117819 */ /* 0x000fe20000011408 */
[C---:B------:R-:W-:Y:S01]  /*0ee0*/  VIADD R14, R1.reuse, 0x800 ;  /* 0x00000800010e7836 */ /* 0x040fe20000000000 */
[----:B------:R-:W-:Y:S02]  /*0ef0*/  IADD3 R16, PT, PT, R1, 0x400, RZ ;  /* 0x0000040001107810 */ /* 0x000fe40007ffe0ff */
[----:B------:R-:W-:Y:S02]  /*0f00*/  MOV R12, R0 ;  /* 0x00000000000c7202 */ /* 0x000fe40000000f00 */
[----:B------:R-:W-:Y:S02]  /*0f10*/  LOP3.LUT R4, R4, 0x3, RZ, 0xc0, !PT ;  /* 0x0000000304047812 */ /* 0x000fe400078ec0ff */
[----:B------:R-:W-:-:S07]  /*0f20*/  SHF.R.S32.HI R15, RZ, 0x1f, R13 ;  /* 0x0000001fff0f7819 */ /* 0x000fce000001140d */
.L_x_51:
[----:B------:R-:W-:Y:S01]  /*0f30*/  ISETP.GE.AND P0, PT, R5, R7, PT ;  /* 0x000000070500720c */ /* 0x000fe20003f06270 */
[----:B------:R-:W-:-:S12]  /*0f40*/  BSSY.RECONVERGENT B2, `(.L_x_46) ;  /* 0x00000b1000027945 */ /* 0x000fd80003800200 */
[----:B0-2-4-:R-:W-:Y:S05]  /*0f50*/  @!P0 BRA `(.L_x_47) ;  /* 0x0000000800bc8947 */ /* 0x015fea0003800000 */
[----:B------:R-:W-:Y:S01]  /*0f60*/  ISETP.NE.AND P0, PT, R4, RZ, PT ;  /* 0x000000ff0400720c */ /* 0x000fe20003f05270 */
[----:B------:R-:W-:Y:S01]  /*0f70*/  BSSY.RECONVERGENT B3, `(.L_x_48) ;  /* 0x000004e000037945 */ /* 0x000fe20003800200 */
[----:B------:R-:W-:-:S11]  /*0f80*/  IMAD.MOV.U32 R18, RZ, RZ, R7 ;  /* 0x000000ffff127224 */ /* 0x000fd600078e0007 */
[----:B------:R-:W-:Y:S05]  /*0f90*/  @!P0 BRA `(.L_x_49) ;  /* 0x00000004002c8947 */ /* 0x000fea0003800000 */
[----:B------:R-:W0:Y:S01]  /*0fa0*/  LDC R19, c[0x0][0x398] ;  /* 0x0000e600ff137b82 */ /* 0x000e220000000800 */
[----:B------:R-:W2:Y:S01]  /*0fb0*/  LDCU.64 UR4, c[0x0][0x380] ;  /* 0x00007000ff0477ac */ /* 0x000ea20008000a00 */
[----:B0-----:R-:W-:-:S05]  /*0fc0*/  IMAD R3, R7, R19, R12 ;  /* 0x0000001307037224 */ /* 0x001fca00078e020c */
[----:B--2---:R-:W-:-:S04]  /*0fd0*/  IADD3 R2, P0, PT, R3, UR4, RZ ;  /* 0x0000000403027c10 */ /* 0x004fc8000ff1e0ff */
[----:B------:R-:W-:-:S05]  /*0fe0*/  LEA.HI.X.SX32 R3, R3, UR5, 0x1, P0 ;  /* 0x0000000503037c11 */ /* 0x000fca00080f0eff */
[----:B------:R-:W2:Y:S01]  /*0ff0*/  LDG.E.U8 R10, desc[UR6][R2.64] ;  /* 0x00000006020a7981 */ /* 0x000ea2000c1e1100 */
[----:B------:R-:W-:Y:S02]  /*1000*/  SHF.R.S32.HI R15, RZ, 0x1f, R13 ;  /* 0x0000001fff0f7819 */ /* 0x000fe4000001140d */
[----:B------:R-:W-:-:S04]  /*1010*/  IADD3 R8, P0, PT, R13, R2, RZ ;  /* 0x000000020d087210 */ /* 0x000fc80007f1e0ff */
[----:B------:R-:W-:-:S05]  /*1020*/  IADD3.X R9, PT, PT, R15, R3, RZ, P0, !PT ;  /* 0x000000030f097210 */ /* 0x000fca00007fe4ff */
[----:B------:R-:W3:Y:S01]  /*1030*/  LDG.E.U8 R23, desc[UR6][R8.64] ;  /* 0x0000000608177981 */ /* 0x000ee2000c1e1100 */
[----:B--2---:R-:W-:-:S05]  /*1040*/  IMAD R20, R10, 0x4, R1 ;  /* 0x000000040a147824 */ /* 0x004fca00078e0201 */
[----:B------:R-:W2:Y:S01]  /*1050*/  LDL R18, [R20] ;  /* 0x0000000014127983 */ /* 0x000ea20000100800 */
[----:B------:R-:W-:-:S04]  /*1060*/  IADD3 R10, P0, PT, R13, R8, RZ ;  /* 0x000000080d0a7210 */ /* 0x000fc80007f1e0ff */
[----:B------:R-:W-:Y:S02]  /*1070*/  IADD3.X R11, PT, PT, R15, R9, RZ, P0, !PT ;  /* 0x000000090f0b7210 */ /* 0x000fe400007fe4ff */
[----:B---3--:R-:W-:-:S04]  /*1080*/  LEA R23, R23, R16, 0x2 ;  /* 0x0000001017177211 */ /* 0x008fc800078e10ff */
[----:B------:R-:W3:Y:S01]  /*1090*/  LDG.E.U8 R11, desc[UR6][R10.64] ;  /* 0x000000060a0b7981 */ /* 0x000ee2000c1e1100 */
[----:B--2---:R-:W-:-:S05]  /*10a0*/  VIADD R21, R18, 0x1 ;  /* 0x0000000112157836 */ /* 0x004fca0000000000 */
[----:B------:R0:W-:Y:S04]  /*10b0*/  STL [R20], R21 ;  /* 0x0000001514007387 */ /* 0x0001e80000100800 */
[----:B------:R-:W2:Y:S01]  /*10c0*/  LDL R18, [R23] ;  /* 0x0000000017127983 */ /* 0x000ea20000100800 */
[----:B---3--:R-:W-:Y:S01]  /*10d0*/  LEA R26, R11, R14, 0x2 ;  /* 0x0000000e0b1a7211 */ /* 0x008fe200078e10ff */
[----:B--2---:R-:W-:-:S05]  /*10e0*/  VIADD R22, R18, 0x1 ;  /* 0x0000000112167836 */ /* 0x004fca0000000000 */
[----:B------:R0:W-:Y:S04]  /*10f0*/  STL [R23], R22 ;  /* 0x0000001617007387 */ /* 0x0001e80000100800 */
[----:B------:R-:W2:Y:S01]  /*1100*/  LDL R8, [R26] ;  /* 0x000000001a087983 */ /* 0x000ea20000100800 */
[----:B------:R-:W-:Y:S02]  /*1110*/  ISETP.NE.AND P0, PT, R4, 0x1, PT ;  /* 0x000000010400780c */ /* 0x000fe40003f05270 */
[----:B------:R-:W-:Y:S01]  /*1120*/  IADD3 R18, PT, PT, R7, 0x1, RZ ;  /* 0x0000000107127810 */ /* 0x000fe20007ffe0ff */
[----:B--2---:R-:W-:-:S05]  /*1130*/  VIADD R9, R8, 0x1 ;  /* 0x0000000108097836 */ /* 0x004fca0000000000 */
[----:B------:R0:W-:Y:S05]  /*1140*/  STL [R26], R9 ;  /* 0x000000091a007387 */ /* 0x0001ea0000100800 */
[----:B------:R-:W-:Y:S05]  /*1150*/  @!P0 BRA `(.L_x_49) ;  /* 0x0000000000bc8947 */ /* 0x000fea0003800000 */
[----:B------:R-:W-:Y:S02]  /*1160*/  IADD3 R2, P0, PT, R2, R19, RZ ;  /* 0x0000001302027210 */ /* 0x000fe40007f1e0ff */
[----:B------:R-:W-:-:S05]  /*1170*/  SHF.R.S32.HI R17, RZ, 0x1f, R19 ;  /* 0x0000001fff117819 */ /* 0x000fca0000011413 */
[----:B------:R-:W-:-:S05]  /*1180*/  IMAD.X R3, R17, 0x1, R3, P0 ;  /* 0x0000000111037824 */ /* 0x000fca00000e0603 */
[----:B------:R-:W2:Y:S01]  /*1190*/  LDG.E.U8 R10, desc[UR6][R2.64] ;  /* 0x00000006020a7981 */ /* 0x000ea2000c1e1100 */
[----:B------:R-:W-:-:S04]  /*11a0*/  IADD3 R8, P0, PT, R13, R2, RZ ;  /* 0x000000020d087210 */ /* 0x000fc80007f1e0ff */
[----:B0-----:R-:W-:-:S05]  /*11b0*/  IADD3.X R9, PT, PT, R15, R3, RZ, P0, !PT ;  /* 0x000000030f097210 */ /* 0x001fca00007fe4ff */
        /* <DEDUP_REMOVED lines=9> */
[----:B------:R-:W4:Y:S01]  /*1250*/  LDL R18, [R23] ;  /* 0x0000000017127983 */ /* 0x000f220000100800 */
[----:B---3--:R-:W-:Y:S01]  /*1260*/  LEA R26, R11, R14, 0x2 ;  /* 0x0000000e0b1a7211 */ /* 0x008fe200078e10ff */
[----:B----4-:R-:W-:-:S05]  /*1270*/  VIADD R22, R18, 0x1 ;  /* 0x0000000112167836 */ /* 0x010fca0000000000 */
[----:B------:R2:W-:Y:S04]  /*1280*/  STL [R23], R22 ;  /* 0x0000001617007387 */ /* 0x0005e80000100800 */
[----:B------:R-:W3:Y:S01]  /*1290*/  LDL R8, [R26] ;  /* 0x000000001a087983 */ /* 0x000ee20000100800 */
[----:B------:R-:W-:Y:S02]  /*12a0*/  ISETP.NE.AND P0, PT, R4, 0x2, PT ;  /* 0x000000020400780c */ /* 0x000fe40003f05270 */
[----:B------:R-:W-:Y:S01]  /*12b0*/  IADD3 R18, PT, PT, R7, 0x2, RZ ;  /* 0x0000000207127810 */ /* 0x000fe20007ffe0ff */
[----:B---3--:R-:W-:-:S05]  /*12c0*/  VIADD R9, R8, 0x1 ;  /* 0x0000000108097836 */ /* 0x008fca0000000000 */
[----:B------:R2:W-:Y:S05]  /*12d0*/  STL [R26], R9 ;  /* 0x000000091a007387 */ /* 0x0005ea0000100800 */
[----:B------:R-:W-:Y:S05]  /*12e0*/  @!P0 BRA `(.L_x_49) ;  /* 0x0000000000588947 */ /* 0x000fea0003800000 */
[----:B------:R-:W-:-:S05]  /*12f0*/  IADD3 R10, P0, PT, R2, R19, RZ ;  /* 0x00000013020a7210 */ /* 0x000fca0007f1e0ff */
[----:B------:R-:W-:-:S05]  /*1300*/  IMAD.X R11, R17, 0x1, R3, P0 ;  /* 0x00000001110b7824 */ /* 0x000fca00000e0603 */
[----:B------:R-:W3:Y:S01]  /*1310*/  LDG.E.U8 R8, desc[UR6][R10.64] ;  /* 0x000000060a087981 */ /* 0x000ee2000c1e1100 */
[----:B------:R-:W-:-:S04]  /*1320*/  IADD3 R2, P0, PT, R13, R10, RZ ;  /* 0x0000000a0d027210 */ /* 0x000fc80007f1e0ff */
[----:B------:R-:W-:-:S05]  /*1330*/  IADD3.X R3, PT, PT, R15, R11, RZ, P0, !PT ;  /* 0x0000000b0f037210 */ /* 0x000fca00007fe4ff */
[----:B--2---:R-:W2:Y:S01]  /*1340*/  LDG.E.U8 R21, desc[UR6][R2.64] ;  /* 0x0000000602157981 */ /* 0x004ea2000c1e1100 */
[----:B---3--:R-:W-:-:S05]  /*1350*/  IMAD R19, R8, 0x4, R1 ;  /* 0x0000000408137824 */ /* 0x008fca00078e0201 */
[----:B------:R-:W3:Y:S01]  /*1360*/  LDL R18, [R19] ;  /* 0x0000000013127983 */ /* 0x000ee20000100800 */
[----:B------:R-:W-:-:S04]  /*1370*/  IADD3 R8, P0, PT, R13, R2, RZ ;  /* 0x000000020d087210 */ /* 0x000fc80007f1e0ff */
[----:B------:R-:W-:Y:S02]  /*1380*/  IADD3.X R9, PT, PT, R15, R3, RZ, P0, !PT ;  /* 0x000000030f097210 */ /* 0x000fe400007fe4ff */
[----:B--2---:R-:W-:-:S04]  /*1390*/  LEA R21, R21, R16, 0x2 ;  /* 0x0000001015157211 */ /* 0x004fc800078e10ff */
[----:B------:R-:W2:Y:S01]  /*13a0*/  LDG.E.U8 R9, desc[UR6][R8.64] ;  /* 0x0000000608097981 */ /* 0x000ea2000c1e1100 */
[----:B---3--:R-:W-:-:S05]  /*13b0*/  VIADD R20, R18, 0x1 ;  /* 0x0000000112147836 */ /* 0x008fca0000000000 */
[----:B------:R3:W-:Y:S04]  /*13c0*/  STL [R19], R20 ;  /* 0x0000001413007387 */ /* 0x0007e80000100800 */
[----:B------:R-:W4:Y:S01]  /*13d0*/  LDL R10, [R21] ;  /* 0x00000000150a7983 */ /* 0x000f220000100800 */
[----:B--2---:R-:W-:Y:S01]  /*13e0*/  LEA R11, R9, R14, 0x2 ;  /* 0x0000000e090b7211 */ /* 0x004fe200078e10ff */
[----:B----4-:R-:W-:-:S05]  /*13f0*/  VIADD R10, R10, 0x1 ;  /* 0x000000010a0a7836 */ /* 0x010fca0000000000 */
[----:B------:R3:W-:Y:S04]  /*1400*/  STL [R21], R10 ;  /* 0x0000000a15007387 */ /* 0x0007e80000100800 */
[----:B------:R-:W2:Y:S01]  /*1410*/  LDL R2, [R11] ;  /* 0x000000000b027983 */ /* 0x000ea20000100800 */
[----:B------:R-:W-:Y:S01]  /*1420*/  IADD3 R18, PT, PT, R7, 0x3, RZ ;  /* 0x0000000307127810 */ /* 0x000fe20007ffe0ff */
[----:B--2---:R-:W-:-:S05]  /*1430*/  VIADD R2, R2, 0x1 ;  /* 0x0000000102027836 */ /* 0x004fca0000000000 */
[----:B------:R3:W-:Y:S02]  /*1440*/  STL [R11], R2 ;  /* 0x000000020b007387 */ /* 0x0007e40000100800 */
.L_x_49:
[----:B------:R-:W-:Y:S05]  /*1450*/  BSYNC.RECONVERGENT B3 ;  /* 0x0000000000037941 */ /* 0x000fea0003800200 */
.L_x_48:
[----:B---3--:R-:W-:-:S05]  /*1460*/  IMAD.IADD R2, R5, 0x1, -R7 ;  /* 0x0000000105027824 */ /* 0x008fca00078e0a07 */
[----:B------:R-:W-:-:S13]  /*1470*/  ISETP.GE.U32.AND P0, PT, R2, 0x3, PT ;  /* 0x000000030200780c */ /* 0x000fda0003f06070 */
[----:B------:R-:W-:Y:S05]  /*1480*/  @!P0 BRA `(.L_x_47) ;  /* 0x0000000400708947 */ /* 0x000fea0003800000 */
[----:B------:R-:W3:Y:S01]  /*1490*/  LDC R19, c[0x0][0x398] ;  /* 0x0000e600ff137b82 */ /* 0x000ee20000000800 */
[----:B0-2---:R-:W-:Y:S01]  /*14a0*/  IADD3 R20, PT, PT, -R5, R18, RZ ;  /* 0x0000001205147210 */ /* 0x005fe20007ffe1ff */
[----:B---3--:R-:W-:-:S07]  /*14b0*/  IMAD R18, R18, R19, R12 ;  /* 0x0000001312127224 */ /* 0x008fce00078e020c */
.L_x_50:
[----:B------:R-:W0:Y:S02]  /*14c0*/  LDCU.64 UR4, c[0x0][0x380] ;  /* 0x00007000ff0477ac */ /* 0x000e240008000a00 */
[----:B0---4-:R-:W-:-:S04]  /*14d0*/  IADD3 R2, P0, PT, R18, UR4, RZ ;  /* 0x0000000412027c10 */ /* 0x011fc8000ff1e0ff */
[----:B------:R-:W-:-:S05]  /*14e0*/  LEA.HI.X.SX32 R3, R18, UR5, 0x1, P0 ;  /* 0x0000000512037c11 */ /* 0x000fca00080f0eff */
[----:B------:R-:W2:Y:S01]  /*14f0*/  LDG.E.U8 R10, desc[UR6][R2.64] ;  /* 0x00000006020a7981 */ /* 0x000ea2000c1e1100 */
[----:B------:R-:W-:-:S05]  /*1500*/  IADD3 R8, P0, PT, R13, R2, RZ ;  /* 0x000000020d087210 */ /* 0x000fca0007f1e0ff */
[----:B------:R-:W-:-:S05]  /*1510*/  IMAD.X R9, R15, 0x1, R3, P0 ;  /* 0x000000010f097824 */ /* 0x000fca00000e0603 */
[----:B------:R-:W3:Y:S01]  /*1520*/  LDG.E.U8 R23, desc[UR6][R8.64] ;  /* 0x0000000608177981 */ /* 0x000ee2000c1e1100 */
[----:B--2---:R-:W-:-:S05]  /*1530*/  LEA R21, R10, R1, 0x2 ;  /* 0x000000010a157211 */ /* 0x004fca00078e10ff */
[----:B------:R-:W2:Y:S01]  /*1540*/  LDL R22, [R21] ;  /* 0x0000000015167983 */ /* 0x000ea20000100800 */
[----:B------:R-:W-:-:S05]  /*1550*/  IADD3 R10, P0, PT, R13, R8, RZ ;  /* 0x000000080d0a7210 */ /* 0x000fca0007f1e0ff */
[----:B------:R-:W-:Y:S02]  /*1560*/  IMAD.X R11, R15, 0x1, R9, P0 ;  /* 0x000000010f0b7824 */ /* 0x000fe400000e0609 */
[----:B---3--:R-:W-:-:S04]  /*1570*/  IMAD R23, R23, 0x4, R16 ;  /* 0x0000000417177824 */ /* 0x008fc800078e0210 */
[----:B------:R-:W3:Y:S01]  /*1580*/  LDG.E.U8 R11, desc[UR6][R10.64] ;  /* 0x000000060a0b7981 */ /* 0x000ee2000c1e1100 */
[----:B--2---:R-:W-:-:S05]  /*1590*/  IADD3 R22, PT, PT, R22, 0x1, RZ ;  /* 0x0000000116167810 */ /* 0x004fca0007ffe0ff */
[----:B------:R0:W-:Y:S04]  /*15a0*/  STL [R21], R22 ;  /* 0x0000001615007387 */ /* 0x0001e80000100800 */
[----:B------:R-:W2:Y:S01]  /*15b0*/  LDL R26, [R23] ;  /* 0x00000000171a7983 */ /* 0x000ea20000100800 */
[----:B------:R-:W-:Y:S02]  /*15c0*/  IADD3 R2, P0, PT, R2, R19, RZ ;  /* 0x0000001302027210 */ /* 0x000fe40007f1e0ff */
[----:B---3--:R-:W-:Y:S02]  /*15d0*/  LEA R27, R11, R14, 0x2 ;  /* 0x0000000e0b1b7211 */ /* 0x008fe400078e10ff */
[----:B------:R-:W-:-:S05]  /*15e0*/  IADD3.X R3, PT, PT, R17, R3, RZ, P0, !PT ;  /* 0x0000000311037210 */ /* 0x000fca00007fe4ff */
[----:B------:R-:W3:Y:S01]  /*15f0*/  LDG.E.U8 R30, desc[UR6][R2.64] ;  /* 0x00000006021e7981 */ /* 0x000ee2000c1e1100 */
[----:B--2---:R-:W-:-:S05]  /*1600*/  VIADD R26, R26, 0x1 ;  /* 0x000000011a1a7836 */ /* 0x004fca0000000000 */
[----:B------:R2:W-:Y:S04]  /*1610*/  STL [R23], R26 ;  /* 0x0000001a17007387 */ /* 0x0005e80000100800 */
[----:B------:R-:W4:Y:S01]  /*1620*/  LDL R28, [R27] ;  /* 0x000000001b1c7983 */ /* 0x000f220000100800 */
[----:B------:R-:W-:Y:S01]  /*1630*/  IADD3 R8, P0, PT, R13, R2, RZ ;  /* 0x000000020d087210 */ /* 0x000fe20007f1e0ff */
[----:B---3--:R-:W-:-:S04]  /*1640*/  IMAD R30, R30, 0x4, R1 ;  /* 0x000000041e1e7824 */ /* 0x008fc800078e0201 */
[----:B------:R-:W-:-:S05]  /*1650*/  IMAD.X R9, R15, 0x1, R3, P0 ;  /* 0x000000010f097824 */ /* 0x000fca00000e0603 */
[----:B------:R-:W3:Y:S01]  /*1660*/  LDG.E.U8 R29, desc[UR6][R8.64] ;  /* 0x00000006081d7981 */ /* 0x000ee2000c1e1100 */
[----:B----4-:R-:W-:-:S05]  /*1670*/  IADD3 R28, PT, PT, R28, 0x1, RZ ;  /* 0x000000011c1c7810 */ /* 0x010fca0007ffe0ff */
[----:B------:R4:W-:Y:S04]  /*1680*/  STL [R27], R28 ;  /* 0x0000001c1b007387 */ /* 0x0009e80000100800 */
[----:B0-----:R-:W5:Y:S01]  /*1690*/  LDL R21, [R30] ;  /* 0x000000001e157983 */ /* 0x001f620000100800 */
[----:B------:R-:W-:Y:S02]  /*16a0*/  IADD3 R10, P0, PT, R13, R8, RZ ;  /* 0x000000080d0a7210 */ /* 0x000fe40007f1e0ff */
[----:B---3--:R-:W-:Y:S02]  /*16b0*/  LEA R29, R29, R16, 0x2 ;  /* 0x000000101d1d7211 */ /* 0x008fe400078e10ff */
[----:B------:R-:W-:-:S06]  /*16c0*/  IADD3.X R11, PT, PT, R15, R9, RZ, P0, !PT ;  /* 0x000000090f0b7210 */ /* 0x000fcc00007fe4ff */
[----:B------:R-:W2:Y:S01]  /*16d0*/  LDG.E.U8 R11, desc[UR6][R10.64] ;  /* 0x000000060a0b7981 */ /* 0x000ea2000c1e1100 */
[----:B-----5:R-:W-:-:S05]  /*16e0*/  VIADD R21, R21, 0x1 ;  /* 0x0000000115157836 */ /* 0x020fca0000000000 */
[----:B------:R0:W-:Y:S04]  /*16f0*/  STL [R30], R21 ;  /* 0x000000151e007387 */ /* 0x0001e80000100800 */
[----:B------:R-:W3:Y:S01]  /*1700*/  LDL R22, [R29] ;  /* 0x000000001d167983 */ /* 0x000ee20000100800 */
[----:B------:R-:W-:Y:S01]  /*1710*/  IADD3 R2, P0, PT, R2, R19, RZ ;  /* 0x0000001302027210 */ /* 0x000fe20007f1e0ff */
[----:B--2---:R-:W-:-:S04]  /*1720*/  IMAD R23, R11, 0x4, R14 ;  /* 0x000000040b177824 */ /* 0x004fc800078e020e */
[----:B------:R-:W-:-:S05]  /*1730*/  IMAD.X R3, R17, 0x1, R3, P0 ;  /* 0x0000000111037824 */ /* 0x000fca00000e0603 */
[----:B----4-:R-:W2:Y:S01]  /*1740*/  LDG.E.U8 R28, desc[UR6][R2.64] ;  /* 0x00000006021c7981 */ /* 0x010ea2000c1e1100 */
[----:B---3--:R-:W-:-:S05]  /*1750*/  IADD3 R22, PT, PT, R22, 0x1, RZ ;  /* 0x0000000116167810 */ /* 0x008fca0007ffe0ff */
[----:B------:R3:W-:Y:S04]  /*1760*/  STL [R29], R22 ;  /* 0x000000161d007387 */ /* 0x0007e80000100800 */
[----:B------:R-:W4:Y:S01]  /*1770*/  LDL R26, [R23] ;  /* 0x00000000171a7983 */ /* 0x000f220000100800 */
[----:B------:R-:W-:Y:S02]  /*1780*/  IADD3 R8, P0, PT, R13, R2, RZ ;  /* 0x000000020d087210 */ /* 0x000fe40007f1e0ff */
[----:B--2---:R-:W-:Y:S02]  /*1790*/  LEA R28, R28, R1, 0x2 ;  /* 0x000000011c1c7211 */ /* 0x004fe400078e10ff */
[----:B------:R-:W-:-:S05]  /*17a0*/  IADD3.X R9, PT, PT, R15, R3, RZ, P0, !PT ;  /* 0x000000030f097210 */ /* 0x000fca00007fe4ff */
[----:B------:R-:W2:Y:S01]  /*17b0*/  LDG.E.U8 R27, desc[UR6][R8.64] ;  /* 0x00000006081b7981 */ /* 0x000ea2000c1e1100 */
[----:B----4-:R-:W-:-:S05]  /*17c0*/  VIADD R26, R26, 0x1 ;  /* 0x000000011a1a7836 */ /* 0x010fca0000000000 */
[----:B------:R4:W-:Y:S04]  /*17d0*/  STL [R23], R26 ;  /* 0x0000001a17007387 */ /* 0x0009e80000100800 */
[----:B0-----:R-:W5:Y:S01]  /*17e0*/  LDL R21, [R28] ;  /* 0x000000001c157983 */ /* 0x001f620000100800 */
[----:B------:R-:W-:Y:S01]  /*17f0*/  IADD3 R10, P0, PT, R13, R8, RZ ;  /* 0x000000080d0a7210 */ /* 0x000fe20007f1e0ff */
[----:B--2---:R-:W-:-:S04]  /*1800*/  IMAD R27, R27, 0x4, R16 ;  /* 0x000000041b1b7824 */ /* 0x004fc800078e0210 */
[----:B------:R-:W-:-:S06]  /*1810*/  IMAD.X R11, R15, 0x1, R9, P0 ;  /* 0x000000010f0b7824 */ /* 0x000fcc00000e0609 */
[----:B------:R-:W4:Y:S01]  /*1820*/  LDG.E.U8 R11, desc[UR6][R10.64] ;  /* 0x000000060a0b7981 */ /* 0x000f22000c1e1100 */
[----:B-----5:R-:W-:-:S05]  /*1830*/  IADD3 R21, PT, PT, R21, 0x1, RZ ;  /* 0x0000000115157810 */ /* 0x020fca0007ffe0ff */
[----:B------:R0:W-:Y:S04]  /*1840*/  STL [R28], R21 ;  /* 0x000000151c007387 */ /* 0x0001e80000100800 */
[----:B---3--:R-:W2:Y:S01]  /*1850*/  LDL R22, [R27] ;  /* 0x000000001b167983 */ /* 0x008ea20000100800 */
[----:B------:R-:W-:Y:S02]  /*1860*/  IADD3 R2, P0, PT, R2, R19, RZ ;  /* 0x0000001302027210 */ /* 0x000fe40007f1e0ff */
[----:B----4-:R-:W-:Y:S02]  /*1870*/  LEA R23, R11, R14, 0x2 ;  /* 0x0000000e0b177211 */ /* 0x010fe400078e10ff */
[----:B------:R-:W-:-:S05]  /*1880*/  IADD3.X R3, PT, PT, R17, R3, RZ, P0, !PT ;  /* 0x0000000311037210 */ /* 0x000fca00007fe4ff */
[----:B------:R-:W3:Y:S01]  /*1890*/  LDG.E.U8 R30, desc[UR6][R2.64] ;  /* 0x00000006021e7981 */ /* 0x000ee2000c1e1100 */
[----:B--2---:R-:W-:-:S05]  /*18a0*/  VIADD R22, R22, 0x1 ;  /* 0x0000000116167836 */ /* 0x004fca0000000000 */
[----:B------:R4:W-:Y:S04]  /*18b0*/  STL [R27], R22 ;  /* 0x000000161b007387 */ /* 0x0009e80000100800 */
[----:B------:R-:W2:Y:S01]  /*18c0*/  LDL R26, [R23] ;  /* 0x00000000171a7983 */ /* 0x000ea20000100800 */
[----:B------:R-:W-:Y:S01]  /*18d0*/  IADD3 R8, P0, PT, R13, R2, RZ ;  /* 0x000000020d087210 */ /* 0x000fe20007f1e0ff */
[----:B---3--:R-:W-:-:S04]  /*18e0*/  IMAD R30, R30, 0x4, R1 ;  /* 0x000000041e1e7824 */ /* 0x008fc800078e0201 */
[----:B------:R-:W-:-:S05]  /*18f0*/  IMAD.X R9, R15, 0x1, R3, P0 ;  /* 0x000000010f097824 */ /* 0x000fca00000e0603 */
[----:B------:R-:W3:Y:S01]  /*1900*/  LDG.E.U8 R29, desc[UR6][R8.64] ;  /* 0x00000006081d7981 */ /* 0x000ee2000c1e1100 */
[----:B--2---:R-:W-:-:S05]  /*1910*/  IADD3 R26, PT, PT, R26, 0x1, RZ ;  /* 0x000000011a1a7810 */ /* 0x004fca0007ffe0ff */
[----:B------:R4:W-:Y:S04]  /*1920*/  STL [R23], R26 ;  /* 0x0000001a17007387 */ /* 0x0009e80000100800 */
[----:B0-----:R-:W2:Y:S01]  /*1930*/  LDL R21, [R30] ;  /* 0x000000001e157983 */ /* 0x001ea20000100800 */
[----:B------:R-:W-:Y:S02]  /*1940*/  IADD3 R10, P0, PT, R13, R8, RZ ;  /* 0x000000080d0a7210 */ /* 0x000fe40007f1e0ff */
[----:B---3--:R-:W-:Y:S02]  /*1950*/  LEA R29, R29, R16, 0x2 ;  /* 0x000000101d1d7211 */ /* 0x008fe400078e10ff */
[----:B------:R-:W-:-:S06]  /*1960*/  IADD3.X R11, PT, PT, R15, R9, RZ, P0, !PT ;  /* 0x000000090f0b7210 */ /* 0x000fcc00007fe4ff */
        /* <DEDUP_REMOVED lines=8> */
[----:B------:R-:W-:-:S04]  /*19f0*/  IADD3 R20, PT, PT, R20, 0x4, RZ ;  /* 0x0000000414147810 */ /* 0x000fc80007ffe0ff */
[----:B------:R-:W-:Y:S01]  /*1a00*/  ISETP.NE.AND P0, PT, R20, 0x1, PT ;  /* 0x000000011400780c */ /* 0x000fe20003f05270 */
[----:B------:R-:W-:Y:S02]  /*1a10*/  IMAD R18, R19, 0x4, R18 ;  /* 0x0000000413127824 */ /* 0x000fe400078e0212 */
[----:B--2---:R-:W-:-:S05]  /*1a20*/  VIADD R8, R8, 0x1 ;  /* 0x0000000108087836 */ /* 0x004fca0000000000 */
[----:B------:R4:W-:Y:S05]  /*1a30*/  STL [R3], R8 ;  /* 0x0000000803007387 */ /* 0x0009ea0000100800 */
[----:B------:R-:W-:Y:S05]  /*1a40*/  @P0 BRA `(.L_x_50) ;  /* 0xfffffff8009c0947 */ /* 0x000fea000383ffff */
.L_x_47:
[----:B------:R-:W-:Y:S05]  /*1a50*/  BSYNC.RECONVERGENT B2 ;  /* 0x0000000000027941 */ /* 0x000fea0003800200 */
.L_x_46:
[C---:B------:R-:W-:Y:S02]  /*1a60*/  ISETP.NE.AND P0, PT, R12.reuse, R24, PT ;  /* 0x000000180c00720c */ /* 0x040fe40003f05270 */
[----:B------:R-:W-:-:S11]  /*1a70*/  IADD3 R12, PT, PT, R12, 0x1, RZ ;  /* 0x000000010c0c7810 */ /* 0x000fd60007ffe0ff */
[----:B------:R-:W-:Y:S05]  /*1a80*/  @P0 BRA `(.L_x_51) ;  /* 0xfffffff400280947 */ /* 0x000fea000383ffff */
[----:B------:R-:W-:Y:S05]  /*1a90*/  BSYNC.RECONVERGENT B1 ;  /* 0x0000000000017941 */ /* 0x000fea0003800200 */
.L_x_45:
[----:B------:R-:W3:Y:S04]  /*1aa0*/  LDL R28, [R1] ;  /* 0x00000000011c7983 */ /* 0x000ee80000100800 */
[----:B------:R-:W5:Y:S04]  /*1ab0*/  LDL R4, [R1+0x400] ;  /* 0x0004000001047983 */ /* 0x000f680000100800 */
[----:B----4-:R-:W4:Y:S01]  /*1ac0*/  LDL R3, [R1+0x800] ;  /* 0x0008000001037983 */ /* 0x010f220000100800 */
[----:B---3--:R-:W-:Y:S02]  /*1ad0*/  I2FP.F32.S32 R28, R28 ;  /* 0x0000001c001c7245 */ /* 0x008fe40000201400 */
[----:B-----5:R-:W-:-:S02]  /*1ae0*/  I2FP.F32.S32 R4, R4 ;  /* 0x0000000400047245 */ /* 0x020fc40000201400 */
[----:B----4-:R-:W-:-:S07]  /*1af0*/  I2FP.F32.S32 R3, R3 ;  /* 0x0000000300037245 */ /* 0x010fce0000201400 */
.L_x_44:
[----:B------:R-:W-:Y:S05]  /*1b00*/  BSYNC.RECONVERGENT B0 ;  /* 0x0000000000007941 */ /* 0x000fea0003800200 */
.L_x_43:
[----:B------:R-:W3:Y:S01]  /*1b10*/  LDCU UR4, c[0x0][0x3a0] ;  /* 0x00007400ff0477ac */ /* 0x000ee20008000800 */
[----:B------:R-:W-:Y:S01]  /*1b20*/  BSSY.RECONVERGENT B2, `(.L_x_52) ;  /* 0x000000e000027945 */ /* 0x000fe20003800200 */
[----:B---3--:R-:W-:-:S06]  /*1b30*/  UIMAD UR4, UR4, UR4, URZ ;  /* 0x00000004040472a4 */ /* 0x008fcc000f8e02ff */
[----:B------:R-:W-:-:S04]  /*1b40*/  I2FP.F32.U32 R19, UR4 ;  /* 0x0000000400137c45 */ /* 0x000fc80008201000 */
[----:B------:R-:W0:Y:S08]  /*1b50*/  MUFU.RCP R2, R19 ;  /* 0x0000001300027308 */ /* 0x000e300000001000 */
[----:B------:R-:W3:Y:S01]  /*1b60*/  FCHK P0, R28, R19 ;  /* 0x000000131c007302 */ /* 0x000ee20000000000 */
[----:B0-2---:R-:W-:-:S04]  /*1b70*/  FFMA R9, -R19, R2, 1 ;  /* 0x3f80000013097423 */ /* 0x005fc80000000102 */
[----:B------:R-:W-:-:S04]  /*1b80*/  FFMA R9, R2, R9, R2 ;  /* 0x0000000902097223 */ /* 0x000fc80000000002 */
[----:B------:R-:W-:-:S04]  /*1b90*/  FFMA R12, R9, R28, RZ ;  /* 0x0000001c090c7223 */ /* 0x000fc800000000ff */
[----:B------:R-:W-:-:S04]  /*1ba0*/  FFMA R11, -R19, R12, R28 ;  /* 0x0000000c130b7223 */ /* 0x000fc8000000011c */
[----:B------:R-:W-:Y:S01]  /*1bb0*/  FFMA R12, R9, R11, R12 ;  /* 0x0000000b090c7223 */ /* 0x000fe2000000000c */
[----:B---3--:R-:W-:Y:S06]  /*1bc0*/  @!P0 BRA `(.L_x_53) ;  /* 0x00000000000c8947 */ /* 0x008fec0003800000 */
[----:B------:R-:W-:Y:S01]  /*1bd0*/  IMAD.MOV.U32 R27, RZ, RZ, R19 ;  /* 0x000000ffff1b7224 */ /* 0x000fe200078e0013 */
[----:B------:R-:W-:-:S07]  /*1be0*/  MOV R20, 0x1c00 ;  /* 0x00001c0000147802 */ /* 0x000fce0000000f00 */
[----:B-1----:R-:W-:Y:S05]  /*1bf0*/  CALL.REL.NOINC `($__internal_1_$__cuda_sm3x_div_rn_noftz_f32_slowpath) ;  /* 0x00000054002c7944 */ /* 0x002fea0003c00000 */
.L_x_53:
[----:B------:R-:W-:Y:S05]  /*1c00*/  BSYNC.RECONVERGENT B2 ;  /* 0x0000000000027941 */ /* 0x000fea0003800200 */
.L_x_52:
[----:B------:R-:W0:Y:S01]  /*1c10*/  MUFU.RCP R11, R19 ;  /* 0x00000013000b7308 */ /* 0x000e220000001000 */
[----:B------:R2:W-:Y:S01]  /*1c20*/  STL [R1+0xc00], R12 ;  /* 0x000c000c01007387 */ /* 0x0005e20000100800 */
[----:B------:R-:W-:Y:S06]  /*1c30*/  BSSY.RECONVERGENT B2, `(.L_x_54) ;  /* 0x000000e000027945 */ /* 0x000fec0003800200 */
[----:B------:R-:W3:Y:S01]  /*1c40*/  FCHK P0, R4, R19 ;  /* 0x0000001304007302 */ /* 0x000ee20000000000 */
[----:B0-----:R-:W-:-:S04]  /*1c50*/  FFMA R2, -R19, R11, 1 ;  /* 0x3f80000013027423 */ /* 0x001fc8000000010b */
[----:B------:R-:W-:-:S04]  /*1c60*/  FFMA R11, R11, R2, R11 ;  /* 0x000000020b0b7223 */ /* 0x000fc8000000000b */
[----:B------:R-:W-:-:S04]  /*1c70*/  FFMA R2, R11, R4, RZ ;  /* 0x000000040b027223 */ /* 0x000fc800000000ff */
[----:B------:R-:W-:-:S04]  /*1c80*/  FFMA R9, -R19, R2, R4 ;  /* 0x0000000213097223 */ /* 0x000fc80000000104 */
[----:B------:R-:W-:Y:S01]  /*1c90*/  FFMA R8, R11, R9, R2 ;  /* 0x000000090b087223 */ /* 0x000fe20000000002 */
[----:B------:R-:W-:Y:S01]  /*1ca0*/  MOV R2, R12 ;  /* 0x0000000c00027202 */ /* 0x000fe20000000f00 */
[----:B--23--:R-:W-:Y:S06]  /*1cb0*/  @!P0 BRA `(.L_x_55) ;  /* 0x0000000000148947 */ /* 0x00cfec0003800000 */
[----:B------:R-:W-:Y:S01]  /*1cc0*/  IMAD.MOV.U32 R28, RZ, RZ, R4 ;  /* 0x000000ffff1c7224 */ /* 0x000fe200078e0004 */
[----:B------:R-:W-:Y:S02]  /*1cd0*/  MOV R27, R19 ;  /* 0x00000013001b7202 */ /* 0x000fe40000000f00 */
[----:B------:R-:W-:-:S07]  /*1ce0*/  MOV R20, 0x1d00 ;  /* 0x00001d0000147802 */ /* 0x000fce0000000f00 */
[----:B-1----:R-:W-:Y:S05]  /*1cf0*/  CALL.REL.NOINC `($__internal_1_$__cuda_sm3x_div_rn_noftz_f32_slowpath) ;  /* 0x0000005000ec7944 */ /* 0x002fea0003c00000 */
[----:B------:R-:W-:-:S07]  /*1d00*/  IMAD.MOV.U32 R8, RZ, RZ, R12 ;  /* 0x000000ffff087224 */ /* 0x000fce00078e000c */
.L_x_55:
[----:B------:R-:W-:Y:S05]  /*1d10*/  BSYNC.RECONVERGENT B2 ;  /* 0x0000000000027941 */ /* 0x000fea0003800200 */
.L_x_54:
[----:B------:R-:W0:Y:S01]  /*1d20*/  MUFU.RCP R12, R19 ;  /* 0x00000013000c7308 */ /* 0x000e220000001000 */
[----:B------:R2:W-:Y:S01]  /*1d30*/  STL [R1+0x1000], R8 ;  /* 0x0010000801007387 */ /* 0x0005e20000100800 */
[----:B------:R-:W-:Y:S01]  /*1d40*/  BSSY.RECONVERGENT B2, `(.L_x_56) ;  /* 0x000000d000027945 */ /* 0x000fe20003800200 */
[----:B------:R-:W-:-:S05]  /*1d50*/  MOV R11, R8 ;  /* 0x00000008000b7202 */ /* 0x000fca0000000f00 */
[----:B------:R-:W3:Y:S01]  /*1d60*/  FCHK P0, R3, R19 ;  /* 0x0000001303007302 */ /* 0x000ee20000000000 */
[----:B0-----:R-:W-:-:S04]  /*1d70*/  FFMA R4, -R19, R12, 1 ;  /* 0x3f80000013047423 */ /* 0x001fc8000000010c */
[----:B------:R-:W-:-:S04]  /*1d80*/  FFMA R12, R12, R4, R12 ;  /* 0x000000040c0c7223 */ /* 0x000fc8000000000c */
[----:B------:R-:W-:-:S04]  /*1d90*/  FFMA R4, R12, R3, RZ ;  /* 0x000000030c047223 */ /* 0x000fc800000000ff */
[----:B------:R-:W-:-:S04]  /*1da0*/  FFMA R9, -R19, R4, R3 ;  /* 0x0000000413097223 */ /* 0x000fc80000000103 */
[----:B------:R-:W-:Y:S01]  /*1db0*/  FFMA R12, R12, R9, R4 ;  /* 0x000000090c0c7223 */ /* 0x000fe20000000004 */
[----:B--23--:R-:W-:Y:S06]  /*1dc0*/  @!P0 BRA `(.L_x_57) ;  /* 0x0000000000108947 */ /* 0x00cfec0003800000 */
[----:B------:R-:W-:Y:S01]  /*1dd0*/  IMAD.MOV.U32 R28, RZ, RZ, R3 ;  /* 0x000000ffff1c7224 */ /* 0x000fe200078e0003 */
[----:B------:R-:W-:Y:S02]  /*1de0*/  MOV R27, R19 ;  /* 0x00000013001b7202 */ /* 0x000fe40000000f00 */
[----:B------:R-:W-:-:S07]  /*1df0*/  MOV R20, 0x1e10 ;  /* 0x00001e1000147802 */ /* 0x000fce0000000f00 */
[----:B-1----:R-:W-:Y:S05]  /*1e00*/  CALL.REL.NOINC `($__internal_1_$__cuda_sm3x_div_rn_noftz_f32_slowpath) ;  /* 0x0000005000a87944 */ /* 0x002fea0003c00000 */
.L_x_57:
[----:B------:R-:W-:Y:S05]  /*1e10*/  BSYNC.RECONVERGENT B2 ;  /* 0x0000000000027941 */ /* 0x000fea0003800200 */
.L_x_56:
[----:B------:R0:W-:Y:S01]  /*1e20*/  STL [R1+0x1400], R12 ;  /* 0x0014000c01007387 */ /* 0x0001e20000100800 */
[----:B------:R-:W-:Y:S01]  /*1e30*/  IMAD.MOV.U32 R3, RZ, RZ, R12 ;  /* 0x000000ffff037224 */ /* 0x000fe200078e000c */
[C---:B------:R-:W-:Y:S01]  /*1e40*/  IADD3 R4, PT, PT, R1.reuse, 0x1408, RZ ;  /* 0x0000140801047810 */ /* 0x040fe20007ffe0ff */
[C---:B------:R-:W-:Y:S01]  /*1e50*/  VIADD R13, R1.reuse, 0x8 ;  /* 0x00000008010d7836 */ /* 0x040fe20000000000 */
[C---:B------:R-:W-:Y:S01]  /*1e60*/  IADD3 R14, PT, PT, R1.reuse, 0x808, RZ ;  /* 0x00000808010e7810 */ /* 0x040fe20007ffe0ff */
[C---:B------:R-:W-:Y:S01]  /*1e70*/  VIADD R15, R1.reuse, 0x1008 ;  /* 0x00001008010f7836 */ /* 0x040fe20000000000 */
[C---:B------:R-:W-:Y:S01]  /*1e80*/  IADD3 R17, PT, PT, R1.reuse, 0xc08, RZ ;  /* 0x00000c0801117810 */ /* 0x040fe20007ffe0ff */
[----:B------:R-:W-:Y:S01]  /*1e90*/  VIADD R18, R1, 0x408 ;  /* 0x0000040801127836 */ /* 0x000fe20000000000 */
[----:B------:R-:W-:-:S06]  /*1ea0*/  UMOV UR4, URZ ;  /* 0x000000ff00047c82 */ /* 0x000fcc0008000000 */
.L_x_83:
[----:B------:R-:W2:Y:S01]  /*1eb0*/  LDL R8, [R13+-0x4] ;  /* 0xfffffc000d087983 */ /* 0x000ea20000100800 */
[----:B------:R-:W3:Y:S01]  /*1ec0*/  MUFU.RCP R10, R19 ;  /* 0x00000013000a7308 */ /* 0x000ee20000001000 */
[----:B------:R-:W-:Y:S01]  /*1ed0*/  BSSY.RECONVERGENT B2, `(.L_x_58) ;  /* 0x000000c000027945 */ /* 0x000fe20003800200 */
[----:B---3--:R-:W-:Y:S01]  /*1ee0*/  FFMA R9, -R19, R10, 1 ;  /* 0x3f80000013097423 */ /* 0x008fe2000000010a */
[----:B--2---:R-:W-:-:S03]  /*1ef0*/  I2FP.F32.S32 R28, R8 ;  /* 0x00000008001c7245 */ /* 0x004fc60000201400 */
[----:B------:R-:W-:Y:S02]  /*1f00*/  FFMA R8, R10, R9, R10 ;  /* 0x000000090a087223 */ /* 0x000fe4000000000a */
[----:B------:R-:W2:Y:S02]  /*1f10*/  FCHK P0, R28, R19 ;  /* 0x000000131c007302 */ /* 0x000ea40000000000 */
[----:B------:R-:W-:-:S04]  /*1f20*/  FFMA R9, R8, R28, RZ ;  /* 0x0000001c08097223 */ /* 0x000fc800000000ff */
[----:B------:R-:W-:-:S04]  /*1f30*/  FFMA R10, -R19, R9, R28 ;  /* 0x00000009130a7223 */ /* 0x000fc8000000011c */
[----:B0-----:R-:W-:Y:S01]  /*1f40*/  FFMA R12, R8, R10, R9 ;  /* 0x0000000a080c7223 */ /* 0x001fe20000000009 */
[----:B--2---:R-:W-:Y:S06]  /*1f50*/  @!P0 BRA `(.L_x_59) ;  /* 0x00000000000c8947 */ /* 0x004fec0003800000 */
[----:B------:R-:W-:Y:S02]  /*1f60*/  MOV R27, R19 ;  /* 0x00000013001b7202 */ /* 0x000fe40000000f00 */
[----:B------:R-:W-:-:S07]  /*1f70*/  MOV R20, 0x1f90 ;  /* 0x00001f9000147802 */ /* 0x000fce0000000f00 */
[----:B-1----:R-:W-:Y:S05]  /*1f80*/  CALL.REL.NOINC `($__internal_1_$__cuda_sm3x_div_rn_noftz_f32_slowpath) ;  /* 0x0000005000487944 */ /* 0x002fea0003c00000 */
.L_x_59:
[----:B------:R-:W-:Y:S05]  /*1f90*/  BSYNC.RECONVERGENT B2 ;  /* 0x0000000000027941 */ /* 0x000fea0003800200 */
.L_x_58:
[----:B------:R-:W-:-:S05]  /*1fa0*/  FADD R2, R12, R2 ;  /* 0x000000020c027221 */ /* 0x000fca0000000000 */
[----:B------:R0:W-:Y:S04]  /*1fb0*/  STL [R17+-0x4], R2 ;  /* 0xfffffc0211007387 */ /* 0x0001e80000100800 */
        /* <DEDUP_REMOVED lines=9> */
[----:B------:R-:W-:Y:S01]  /*2050*/  FFMA R12, R8, R10, R9 ;  /* 0x0000000a080c7223 */ /* 0x000fe20000000009 */
[----:B0-2---:R-:W-:Y:S06]  /*2060*/  @!P0 BRA `(.L_x_61) ;  /* 0x00000000000c8947 */ /* 0x005fec0003800000 */
[----:B------:R-:W-:Y:S01]  /*2070*/  IMAD.MOV.U32 R27, RZ, RZ, R19 ;  /* 0x000000ffff1b7224 */ /* 0x000fe200078e0013 */
[----:B------:R-:W-:-:S07]  /*2080*/  MOV R20, 0x20a0 ;  /* 0x000020a000147802 */ /* 0x000fce0000000f00 */
[----:B-1----:R-:W-:Y:S05]  /*2090*/  CALL.REL.NOINC `($__internal_1_$__cuda_sm3x_div_rn_noftz_f32_slowpath) ;  /* 0x0000005000047944 */ /* 0x002fea0003c00000 */
.L_x_61:
[----:B------:R-:W-:Y:S05]  /*20a0*/  BSYNC.RECONVERGENT B2 ;  /* 0x0000000000027941 */ /* 0x000fea0003800200 */
.L_x_60:
        /* <DEDUP_REMOVED lines=13> */
[----:B------:R-:W-:Y:S02]  /*2180*/  MOV R27, R19 ;  /* 0x00000013001b7202 */ /* 0x000fe40000000f00 */
[----:B------:R-:W-:-:S07]  /*2190*/  MOV R20, 0x21b0 ;  /* 0x000021b000147802 */ /* 0x000fce0000000f00 */
[----:B-1----:R-:W-:Y:S05]  /*21a0*/  CALL.REL.NOINC `($__internal_1_$__cuda_sm3x_div_rn_noftz_f32_slowpath) ;  /* 0x0000004c00c07944 */ /* 0x002fea0003c00000 */
.L_x_63:
[----:B------:R-:W-:Y:S05]  /*21b0*/  BSYNC.RECONVERGENT B2 ;  /* 0x0000000000027941 */ /* 0x000fea0003800200 */
.L_x_62:
[----:B------:R-:W-:-:S05]  /*21c0*/  FADD R21, R12, R3 ;  /* 0x000000030c157221 */ /* 0x000fca0000000000 */
[----:B------:R0:W-:Y:S04]  /*21d0*/  STL [R4+-0x4], R21 ;  /* 0xfffffc1504007387 */ /* 0x0001e80000100800 */
[----:B------:R-:W2:Y:S01]  /*21e0*/  LDL.64 R8, [R13] ;  /* 0x000000000d087983 */ /* 0x000ea20000100a00 */
[----:B------:R-:W3:Y:S01]  /*21f0*/  MUFU.RCP R10, R19 ;  /* 0x00000013000a7308 */ /* 0x000ee20000001000 */
[----:B------:R-:W-:Y:S01]  /*2200*/  BSSY.RECONVERGENT B2, `(.L_x_64) ;  /* 0x000000c000027945 */ /* 0x000fe20003800200 */
[----:B---3--:R-:W-:-:S04]  /*2210*/  FFMA R3, -R19, R10, 1 ;  /* 0x3f80000013037423 */ /* 0x008fc8000000010a */
[----:B------:R-:W-:Y:S01]  /*2220*/  FFMA R3, R10, R3, R10 ;  /* 0x000000030a037223 */ /* 0x000fe2000000000a */
[----:B--2---:R-:W-:-:S04]  /*2230*/  I2FP.F32.S32 R28, R8 ;  /* 0x00000008001c7245 */ /* 0x004fc80000201400 */
[----:B------:R-:W2:Y:S01]  /*2240*/  FCHK P0, R28, R19 ;  /* 0x000000131c007302 */ /* 0x000ea20000000000 */
[----:B------:R-:W-:-:S04]  /*2250*/  FFMA R8, R3, R28, RZ ;  /* 0x0000001c03087223 */ /* 0x000fc800000000ff */
[----:B------:R-:W-:-:S04]  /*2260*/  FFMA R11, -R19, R8, R28 ;  /* 0x00000008130b7223 */ /* 0x000fc8000000011c */
[----:B------:R-:W-:Y:S01]  /*2270*/  FFMA R12, R3, R11, R8 ;  /* 0x0000000b030c7223 */ /* 0x000fe20000000008 */
[----:B0-2---:R-:W-:Y:S06]  /*2280*/  @!P0 BRA `(.L_x_65) ;  /* 0x00000000000c8947 */ /* 0x005fec0003800000 */
[----:B------:R-:W-:Y:S01]  /*2290*/  IMAD.MOV.U32 R27, RZ, RZ, R19 ;  /* 0x000000ffff1b7224 */ /* 0x000fe200078e0013 */
[----:B------:R-:W-:-:S07]  /*22a0*/  MOV R20, 0x22c0 ;  /* 0x000022c000147802 */ /* 0x000fce0000000f00 */
[----:B-1----:R-:W-:Y:S05]  /*22b0*/  CALL.REL.NOINC `($__internal_1_$__cuda_sm3x_div_rn_noftz_f32_slowpath) ;  /* 0x0000004c007c7944 */ /* 0x002fea0003c00000 */
.L_x_65:
[----:B------:R-:W-:Y:S05]  /*22c0*/  BSYNC.RECONVERGENT B2 ;  /* 0x0000000000027941 */ /* 0x000fea0003800200 */
.L_x_64:
[----:B------:R-:W2:Y:S01]  /*22d0*/  LDL.64 R10, [R18] ;  /* 0x00000000120a7983 */ /* 0x000ea20000100a00 */
[----:B------:R-:W0:Y:S01]  /*22e0*/  MUFU.RCP R8, R19 ;  /* 0x0000001300087308 */ /* 0x000e220000001000 */
[----:B------:R-:W-:Y:S01]  /*22f0*/  BSSY.RECONVERGENT B2, `(.L_x_66) ;  /* 0x000000d000027945 */ /* 0x000fe20003800200 */
[----:B0-----:R-:W-:-:S04]  /*2300*/  FFMA R3, -R19, R8, 1 ;  /* 0x3f80000013037423 */ /* 0x001fc80000000108 */
[----:B------:R-:W-:Y:S01]  /*2310*/  FFMA R3, R8, R3, R8 ;  /* 0x0000000308037223 */ /* 0x000fe20000000008 */
[----:B------:R-:W-:Y:S01]  /*2320*/  FADD R8, R2, R12 ;  /* 0x0000000c02087221 */ /* 0x000fe20000000000 */
[----:B--2---:R-:W-:-:S04]  /*2330*/  I2FP.F32.S32 R28, R10 ;  /* 0x0000000a001c7245 */ /* 0x004fc80000201400 */
[----:B------:R-:W0:Y:S01]  /*2340*/  FCHK P0, R28, R19 ;  /* 0x000000131c007302 */ /* 0x000e220000000000 */
[----:B------:R-:W-:-:S04]  /*2350*/  FFMA R10, R3, R28, RZ ;  /* 0x0000001c030a7223 */ /* 0x000fc800000000ff */
[----:B------:R-:W-:-:S04]  /*2360*/  FFMA R23, -R19, R10, R28 ;  /* 0x0000000a13177223 */ /* 0x000fc8000000011c */
[----:B------:R-:W-:Y:S01]  /*2370*/  FFMA R12, R3, R23, R10 ;  /* 0x00000017030c7223 */ /* 0x000fe2000000000a */
[----:B0-----:R-:W-:Y:S06]  /*2380*/  @!P0 BRA `(.L_x_67) ;  /* 0x00000000000c8947 */ /* 0x001fec0003800000 */
[----:B------:R-:W-:Y:S02]  /*2390*/  MOV R27, R19 ;  /* 0x00000013001b7202 */ /* 0x000fe40000000f00 */
[----:B------:R-:W-:-:S07]  /*23a0*/  MOV R20, 0x23c0 ;  /* 0x000023c000147802 */ /* 0x000fce0000000f00 */
[----:B-1----:R-:W-:Y:S05]  /*23b0*/  CALL.REL.NOINC `($__internal_1_$__cuda_sm3x_div_rn_noftz_f32_slowpath) ;  /* 0x0000004c003c7944 */ /* 0x002fea0003c00000 */
.L_x_67:
[----:B------:R-:W-:Y:S05]  /*23c0*/  BSYNC.RECONVERGENT B2 ;  /* 0x0000000000027941 */ /* 0x000fea0003800200 */
.L_x_66:
[----:B------:R-:W2:Y:S01]  /*23d0*/  LDL.64 R2, [R14] ;  /* 0x000000000e027983 */ /* 0x000ea20000100a00 */
[----:B------:R-:W0:Y:S01]  /*23e0*/  MUFU.RCP R10, R19 ;  /* 0x00000013000a7308 */ /* 0x000e220000001000 */
[----:B------:R-:W-:Y:S01]  /*23f0*/  BSSY.RECONVERGENT B2, `(.L_x_68) ;  /* 0x000000d000027945 */ /* 0x000fe20003800200 */
[----:B0-----:R-:W-:Y:S01]  /*2400*/  FFMA R23, -R19, R10, 1 ;  /* 0x3f80000013177423 */ /* 0x001fe2000000010a */
[----:B--2---:R-:W-:-:S03]  /*2410*/  I2FP.F32.S32 R28, R2 ;  /* 0x00000002001c7245 */ /* 0x004fc60000201400 */
[----:B------:R-:W-:Y:S01]  /*2420*/  FFMA R2, R10, R23, R10 ;  /* 0x000000170a027223 */ /* 0x000fe2000000000a */
[----:B------:R-:W-:Y:S01]  /*2430*/  FADD R10, R22, R12 ;  /* 0x0000000c160a7221 */ /* 0x000fe20000000000 */
[----:B------:R-:W0:Y:S02]  /*2440*/  FCHK P0, R28, R19 ;  /* 0x000000131c007302 */ /* 0x000e240000000000 */
[----:B------:R-:W-:-:S04]  /*2450*/  FFMA R16, R2, R28, RZ ;  /* 0x0000001c02107223 */ /* 0x000fc800000000ff */
[----:B------:R-:W-:-:S04]  /*2460*/  FFMA R23, -R19, R16, R28 ;  /* 0x0000001013177223 */ /* 0x000fc8000000011c */
[----:B------:R-:W-:Y:S01]  /*2470*/  FFMA R12, R2, R23, R16 ;  /* 0x00000017020c7223 */ /* 0x000fe20000000010 */
[----:B0-----:R-:W-:Y:S06]  /*2480*/  @!P0 BRA `(.L_x_69) ;  /* 0x00000000000c8947 */ /* 0x001fec0003800000 */
[----:B------:R-:W-:Y:S01]  /*2490*/  IMAD.MOV.U32 R27, RZ, RZ, R19 ;  /* 0x000000ffff1b7224 */ /* 0x000fe200078e0013 */
[----:B------:R-:W-:-:S07]  /*24a0*/  MOV R20, 0x24c0 ;  /* 0x000024c000147802 */ /* 0x000fce0000000f00 */
[----:B-1----:R-:W-:Y:S05]  /*24b0*/  CALL.REL.NOINC `($__internal_1_$__cuda_sm3x_div_rn_noftz_f32_slowpath) ;  /* 0x0000004800fc7944 */ /* 0x002fea0003c00000 */
.L_x_69:
[----:B------:R-:W-:Y:S05]  /*24c0*/  BSYNC.RECONVERGENT B2 ;  /* 0x0000000000027941 */ /* 0x000fea0003800200 */
.L_x_68:
[----:B------:R-:W0:Y:S01]  /*24d0*/  MUFU.RCP R2, R19 ;  /* 0x0000001300027308 */ /* 0x000e220000001000 */
[----:B------:R-:W-:Y:S01]  /*24e0*/  I2FP.F32.S32 R28, R9 ;  /* 0x00000009001c7245 */ /* 0x000fe20000201400 */
[----:B------:R-:W-:Y:S06]  /*24f0*/  BSSY.RECONVERGENT B2, `(.L_x_70) ;  /* 0x000000c000027945 */ /* 0x000fec0003800200 */
[----:B------:R-:W2:Y:S01]  /*2500*/  FCHK P0, R28, R19 ;  /* 0x000000131c007302 */ /* 0x000ea20000000000 */
[----:B0-----:R-:W-:-:S04]  /*2510*/  FFMA R23, -R19, R2, 1 ;  /* 0x3f80000013177423 */ /* 0x001fc80000000102 */
[----:B------:R-:W-:Y:S01]  /*2520*/  FFMA R9, R2, R23, R2 ;  /* 0x0000001702097223 */ /* 0x000fe20000000002 */
[----:B------:R-:W-:-:S03]  /*2530*/  FADD R2, R21, R12 ;  /* 0x0000000c15027221 */ /* 0x000fc60000000000 */
[----:B------:R-:W-:-:S04]  /*2540*/  FFMA R16, R9, R28, RZ ;  /* 0x0000001c09107223 */ /* 0x000fc800000000ff */
[----:B------:R-:W-:-:S04]  /*2550*/  FFMA R23, -R19, R16, R28 ;  /* 0x0000001013177223 */ /* 0x000fc8000000011c */
[----:B------:R-:W-:Y:S01]  /*2560*/  FFMA R12, R9, R23, R16 ;  /* 0x00000017090c7223 */ /* 0x000fe20000000010 */
[----:B--2---:R-:W-:Y:S06]  /*2570*/  @!P0 BRA `(.L_x_71) ;  /* 0x00000000000c8947 */ /* 0x004fec0003800000 */
[----:B------:R-:W-:Y:S02]  /*2580*/  MOV R27, R19 ;  /* 0x00000013001b7202 */ /* 0x000fe40000000f00 */
[----:B------:R-:W-:-:S07]  /*2590*/  MOV R20, 0x25b0 ;  /* 0x000025b000147802 */ /* 0x000fce0000000f00 */
[----:B-1----:R-:W-:Y:S05]  /*25a0*/  CALL.REL.NOINC `($__internal_1_$__cuda_sm3x_div_rn_noftz_f32_slowpath) ;  /* 0x0000004800c07944 */ /* 0x002fea0003c00000 */
.L_x_71:
[----:B------:R-:W-:Y:S05]  /*25b0*/  BSYNC.RECONVERGENT B2 ;  /* 0x0000000000027941 */ /* 0x000fea0003800200 */
.L_x_70:
[----:B------:R-:W0:Y:S01]  /*25c0*/  MUFU.RCP R16, R19 ;  /* 0x0000001300107308 */ /* 0x000e220000001000 */
[----:B------:R-:W-:Y:S01]  /*25d0*/  FADD R9, R8, R12 ;  /* 0x0000000c08097221 */ /* 0x000fe20000000000 */
[----:B------:R-:W-:Y:S01]  /*25e0*/  I2FP.F32.S32 R28, R11 ;  /* 0x0000000b001c7245 */ /* 0x000fe20000201400 */
[----:B------:R-:W-:Y:S03]  /*25f0*/  BSSY.RECONVERGENT B2, `(.L_x_72) ;  /* 0x000000c000027945 */ /* 0x000fe60003800200 */
[----:B------:R2:W-:Y:S02]  /*2600*/  STL.64 [R17], R8 ;  /* 0x0000000811007387 */ /* 0x0005e40000100a00 */
        /* <DEDUP_REMOVED lines=8> */
[----:B------:R-:W-:-:S07]  /*2690*/  MOV R20, 0x26b0 ;  /* 0x000026b000147802 */ /* 0x000fce0000000f00 */
[----:B-1----:R-:W-:Y:S05]  /*26a0*/  CALL.REL.NOINC `($__internal_1_$__cuda_sm3x_div_rn_noftz_f32_slowpath) ;  /* 0x0000004800807944 */ /* 0x002fea0003c00000 */
.L_x_73:
[----:B------:R-:W-:Y:S05]  /*26b0*/  BSYNC.RECONVERGENT B2 ;  /* 0x0000000000027941 */ /* 0x000fea0003800200 */
.L_x_72:
        /* <DEDUP_REMOVED lines=12> */
[----:B------:R-:W-:Y:S02]  /*2780*/  MOV R27, R19 ;  /* 0x00000013001b7202 */ /* 0x000fe40000000f00 */
[----:B------:R-:W-:-:S07]  /*2790*/  MOV R20, 0x27b0 ;  /* 0x000027b000147802 */ /* 0x000fce0000000f00 */
[----:B-1----:R-:W-:Y:S05]  /*27a0*/  CALL.REL.NOINC `($__internal_1_$__cuda_sm3x_div_rn_noftz_f32_slowpath) ;  /* 0x0000004800407944 */ /* 0x002fea0003c00000 */
.L_x_75:
[----:B------:R-:W-:Y:S05]  /*27b0*/  BSYNC.RECONVERGENT B2 ;  /* 0x0000000000027941 */ /* 0x000fea0003800200 */
.L_x_74:
[----:B------:R-:W-:Y:S01]  /*27c0*/  FADD R3, R2, R12 ;  /* 0x0000000c02037221 */ /* 0x000fe20000000000 */
[----:B------:R-:W-:-:S04]  /*27d0*/  UISETP.NE.AND UP0, UPT, UR4, 0xfc, UPT ;  /* 0x000000fc0400788c */ /* 0x000fc8000bf05270 */
[----:B------:R0:W-:Y:S05]  /*27e0*/  STL.64 [R4], R2 ;  /* 0x0000000204007387 */ /* 0x0001ea0000100a00 */
[----:B------:R-:W-:Y:S05]  /*27f0*/  BRA.U !UP0, `(.L_x_76) ;  /* 0x0000000108ec7547 */ /* 0x000fea000b800000 */
[----:B0-----:R-:W2:Y:S01]  /*2800*/  LDL R2, [R13+0x8] ;  /* 0x000008000d027983 */ /* 0x001ea20000100800 */
[----:B------:R-:W0:Y:S01]  /*2810*/  MUFU.RCP R8, R19 ;  /* 0x0000001300087308 */ /* 0x000e220000001000 */
[----:B------:R-:W-:Y:S01]  /*2820*/  BSSY.RECONVERGENT B2, `(.L_x_77) ;  /* 0x000000c000027945 */ /* 0x000fe20003800200 */
[----:B0-----:R-:W-:Y:S01]  /*2830*/  FFMA R21, -R19, R8, 1 ;  /* 0x3f80000013157423 */ /* 0x001fe20000000108 */
[----:B--2---:R-:W-:-:S03]  /*2840*/  I2FP.F32.S32 R28, R2 ;  /* 0x00000002001c7245 */ /* 0x004fc60000201400 */
[----:B------:R-:W-:Y:S02]  /*2850*/  FFMA R2, R8, R21, R8 ;  /* 0x0000001508027223 */ /* 0x000fe40000000008 */
        /* <DEDUP_REMOVED lines=8> */
.L_x_78:
[----:B------:R-:W-:Y:S05]  /*28e0*/  BSYNC.RECONVERGENT B2 ;  /* 0x0000000000027941 */ /* 0x000fea0003800200 */
.L_x_77:
[----:B------:R-:W-:-:S05]  /*28f0*/  FADD R2, R9, R12 ;  /* 0x0000000c09027221 */ /* 0x000fca0000000000 */
[----:B------:R0:W-:Y:S04]  /*2900*/  STL [R17+0x8], R2 ;  /* 0x0000080211007387 */ /* 0x0001e80000100800 */
[----:B------:R-:W2:Y:S01]  /*2910*/  LDL R8, [R18+0x8] ;  /* 0x0000080012087983 */ /* 0x000ea20000100800 */
        /* <DEDUP_REMOVED lines=13> */
.L_x_80:
[----:B------:R-:W-:Y:S05]  /*29f0*/  BSYNC.RECONVERGENT B2 ;  /* 0x0000000000027941 */ /* 0x000fea0003800200 */
.L_x_79:
        /* <DEDUP_REMOVED lines=16> */
.L_x_82:
[----:B------:R-:W-:Y:S05]  /*2b00*/  BSYNC.RECONVERGENT B2 ;  /* 0x0000000000027941 */ /* 0x000fea0003800200 */
.L_x_81:
[----:B------:R-:W-:Y:S01]  /*2b10*/  FADD R3, R3, R12 ;  /* 0x0000000c03037221 */ /* 0x000fe20000000000 */
[----:B------:R-:W-:Y:S01]  /*2b20*/  IADD3 R13, PT, PT, R13, 0x10, RZ ;  /* 0x000000100d0d7810 */ /* 0x000fe20007ffe0ff */
[----:B------:R-:W-:Y:S01]  /*2b30*/  VIADD R14, R14, 0x10 ;  /* 0x000000100e0e7836 */ /* 0x000fe20000000000 */
[----:B------:R-:W-:Y:S01]  /*2b40*/  IADD3 R15, PT, PT, R15, 0x10, RZ ;  /* 0x000000100f0f7810 */ /* 0x000fe20007ffe0ff */
[----:B------:R-:W-:Y:S01]  /*2b50*/  VIADD R17, R17, 0x10 ;  /* 0x0000001011117836 */ /* 0x000fe20000000000 */
[----:B------:R0:W-:Y:S01]  /*2b60*/  STL [R4+0x8], R3 ;  /* 0x0000080304007387 */ /* 0x0001e20000100800 */
[----:B------:R-:W-:Y:S01]  /*2b70*/  IADD3 R18, PT, PT, R18, 0x10, RZ ;  /* 0x0000001012127810 */ /* 0x000fe20007ffe0ff */
[----:B------:R-:W-:Y:S01]  /*2b80*/  UIADD3 UR4, UPT, UPT, UR4, 0x4, URZ ;  /* 0x0000000404047890 */ /* 0x000fe2000fffe0ff */
[----:B0-----:R-:W-:Y:S01]  /*2b90*/  VIADD R4, R4, 0x10 ;  /* 0x0000001004047836 */ /* 0x001fe20000000000 */
[----:B------:R-:W-:Y:S10]  /*2ba0*/  BRA `(.L_x_83) ;  /* 0xfffffff000c07947 */ /* 0x000ff4000383ffff */
.L_x_76:
[----:B0-----:R-:W-:Y:S02]  /*2bb0*/  HFMA2 R4, -RZ, RZ, 0, 0 ;  /* 0x00000000ff047431 */ /* 0x001fe400000001ff */
[----:B------:R-:W-:-:S07]  /*2bc0*/  VIADD R3, R1, 0x1800 ;  /* 0x0000180001037836 */ /* 0x000fce0000000000 */
.L_x_116:
[----:B0-----:R-:W-:-:S05]  /*2bd0*/  LEA R2, R4, R1, 0x2 ;  /* 0x0000000104027211 */ /* 0x001fca00078e10ff */
[----:B------:R-:W2:Y:S04]  /*2be0*/  LDL.128 R8, [R2+0xc00] ;  /* 0x000c000002087983 */ /* 0x000ea80000100c00 */
[----:B------:R-:W2:Y:S04]  /*2bf0*/  LDL.128 R12, [R2+0x1000] ;  /* 0x00100000020c7983 */ /* 0x000ea80000100c00 */
[----:B------:R-:W3:Y:S01]  /*2c00*/  LDL.128 R16, [R2+0x1400] ;  /* 0x0014000002107983 */ /* 0x000ee20000100c00 */
[----:B------:R-:W-:Y:S01]  /*2c10*/  MOV R20, 0x40400000 ;  /* 0x4040000000147802 */ /* 0x000fe20000000f00 */
[----:B------:R-:W-:Y:S01]  /*2c20*/  IMAD.MOV.U32 R23, RZ, RZ, 0x3eaaaaab ;  /* 0x3eaaaaabff177424 */ /* 0x000fe200078e00ff */
[----:B------:R-:W-:Y:S01]  /*2c30*/  BSSY.RECONVERGENT B2, `(.L_x_84) ;  /* 0x0000010000027945 */ /* 0x000fe20003800200 */
[----:B------:R-:W-:-:S05]  /*2c40*/  VIADD R4, R4, 0x10 ;  /* 0x0000001004047836 */ /* 0x000fca0000000000 */
[----:B------:R-:W-:Y:S01]  /*2c50*/  ISETP.NE.AND P2, PT, R4, 0x100, PT ;  /* 0x000001000400780c */ /* 0x000fe20003f45270 */
[----:B--2---:R-:W-:Y:S01]  /*2c60*/  FADD R21, R8, R12 ;  /* 0x0000000c08157221 */ /* 0x004fe20000000000 */
[----:B------:R-:W-:-:S03]  /*2c70*/  FFMA R8, R23, -R20, 1 ;  /* 0x3f80000017087423 */ /* 0x000fc60000000814 */
[----:B---3--:R-:W-:Y:S01]  /*2c80*/  FADD R28, R21, R16 ;  /* 0x00000010151c7221 */ /* 0x008fe20000000000 */
[----:B------:R-:W-:-:S03]  /*2c90*/  FFMA R21, R8, R23, 0.3333333432674407959 ;  /* 0x3eaaaaab08157423 */ /* 0x000fc60000000017 */
[----:B------:R-:W0:Y:S01]  /*2ca0*/  FCHK P0, R28, 3 ;  /* 0x404000001c007902 */ /* 0x000e220000000000 */
[----:B------:R-:W-:-:S04]  /*2cb0*/  FFMA R8, R28, R21, RZ ;  /* 0x000000151c087223 */ /* 0x000fc800000000ff */
[----:B------:R-:W-:-:S04]  /*2cc0*/  FFMA R12, R8, -3, R28 ;  /* 0xc0400000080c7823 */ /* 0x000fc8000000001c */
[----:B------:R-:W-:Y:S01]  /*2cd0*/  FFMA R8, R21, R12, R8 ;  /* 0x0000000c15087223 */ /* 0x000fe20000000008 */
[----:B0-----:R-:W-:Y:S06]  /*2ce0*/  @!P0 BRA `(.L_x_85) ;  /* 0x0000000000108947 */ /* 0x001fec0003800000 */
[----:B------:R-:W-:Y:S02]  /*2cf0*/  MOV R27, 0x40400000 ;  /* 0x40400000001b7802 */ /* 0x000fe40000000f00 */
[----:B------:R-:W-:-:S07]  /*2d00*/  MOV R20, 0x2d20 ;  /* 0x00002d2000147802 */ /* 0x000fce0000000f00 */
[----:B-1----:R-:W-:Y:S05]  /*2d10*/  CALL.REL.NOINC `($__internal_1_$__cuda_sm3x_div_rn_noftz_f32_slowpath) ;  /* 0x0000004000e47944 */ /* 0x002fea0003c00000 */
[----:B------:R-:W-:-:S07]  /*2d20*/  IMAD.MOV.U32 R8, RZ, RZ, R12 ;  /* 0x000000ffff087224 */ /* 0x000fce00078e000c */
.L_x_85:
[----:B------:R-:W-:Y:S05]  /*2d30*/  BSYNC.RECONVERGENT B2 ;  /* 0x0000000000027941 */ /* 0x000fea0003800200 */
.L_x_84:
[----:B------:R-:W-:Y:S02]  /*2d40*/  HFMA2 R16, -RZ, RZ, 1.666015625, -0.052093505859375 ;  /* 0x3eaaaaabff107431 */ /* 0x000fe400000001ff */
[----:B------:R-:W-:Y:S01]  /*2d50*/  FADD R12, R9, R13 ;  /* 0x0000000d090c7221 */ /* 0x000fe20000000000 */
[----:B------:R-:W-:Y:S01]  /*2d60*/  IMAD.MOV.U32 R21, RZ, RZ, 0x40400000 ;  /* 0x40400000ff157424 */ /* 0x000fe200078e00ff */
[----:B------:R-:W-:Y:S02]  /*2d70*/  BSSY.RECONVERGENT B2, `(.L_x_86) ;  /* 0x000000d000027945 */ /* 0x000fe40003800200 */
[----:B------:R-:W-:-:S04]  /*2d80*/  FADD R28, R17, R12 ;  /* 0x0000000c111c7221 */ /* 0x000fc80000000000 */
[----:B------:R-:W0:Y:S01]  /*2d90*/  FCHK P0, R28, 3 ;  /* 0x404000001c007902 */ /* 0x000e220000000000 */
[----:B------:R-:W-:-:S04]  /*2da0*/  FFMA R9, R16, -R21, 1 ;  /* 0x3f80000010097423 */ /* 0x000fc80000000815 */
[----:B------:R-:W-:-:S04]  /*2db0*/  FFMA R9, R9, R16, 0.3333333432674407959 ;  /* 0x3eaaaaab09097423 */ /* 0x000fc80000000010 */
        /* <DEDUP_REMOVED lines=8> */
.L_x_87:
[----:B------:R-:W-:Y:S05]  /*2e40*/  BSYNC.RECONVERGENT B2 ;  /* 0x0000000000027941 */ /* 0x000fea0003800200 */
.L_x_86:
[----:B------:R-:W-:Y:S01]  /*2e50*/  FADD R13, R10, R14 ;  /* 0x0000000e0a0d7221 */ /* 0x000fe20000000000 */
[----:B------:R-:W-:Y:S01]  /*2e60*/  MOV R12, 0x3eaaaaab ;  /* 0x3eaaaaab000c7802 */ /* 0x000fe20000000f00 */
[----:B------:R-:W-:Y:S01]  /*2e70*/  IMAD.MOV.U32 R17, RZ, RZ, 0x40400000 ;  /* 0x40400000ff117424 */ /* 0x000fe200078e00ff */
[----:B------:R-:W-:Y:S01]  /*2e80*/  BSSY.RECONVERGENT B2, `(.L_x_88) ;  /* 0x000000d000027945 */ /* 0x000fe20003800200 */
[----:B------:R-:W-:Y:S02]  /*2e90*/  FADD R28, R18, R13 ;  /* 0x0000000d121c7221 */ /* 0x000fe40000000000 */
[----:B------:R-:W-:Y:S02]  /*2ea0*/  FFMA R17, R12, -R17, 1 ;  /* 0x3f8000000c117423 */ /* 0x000fe40000000811 */
[----:B------:R-:W0:Y:S02]  /*2eb0*/  FCHK P0, R28, 3 ;  /* 0x404000001c007902 */ /* 0x000e240000000000 */
[----:B------:R-:W-:-:S04]  /*2ec0*/  FFMA R10, R17, R12, 0.3333333432674407959 ;  /* 0x3eaaaaab110a7423 */ /* 0x000fc8000000000c */
[----:B------:R-:W-:-:S04]  /*2ed0*/  FFMA R13, R10, R28, RZ ;  /* 0x0000001c0a0d7223 */ /* 0x000fc800000000ff */
[----:B------:R-:W-:-:S04]  /*2ee0*/  FFMA R12, R13, -3, R28 ;  /* 0xc04000000d0c7823 */ /* 0x000fc8000000001c */
[----:B------:R-:W-:Y:S01]  /*2ef0*/  FFMA R10, R10, R12, R13 ;  /* 0x0000000c0a0a7223 */ /* 0x000fe2000000000d */
[----:B0-----:R-:W-:Y:S06]  /*2f00*/  @!P0 BRA `(.L_x_89) ;  /* 0x0000000000108947 */ /* 0x001fec0003800000 */
[----:B------:R-:W-:Y:S01]  /*2f10*/  HFMA2 R27, -RZ, RZ, 2.125, 0 ;  /* 0x40400000ff1b7431 */ /* 0x000fe200000001ff */
[----:B------:R-:W-:-:S07]  /*2f20*/  MOV R20, 0x2f40 ;  /* 0x00002f4000147802 */ /* 0x000fce0000000f00 */
[----:B-1----:R-:W-:Y:S05]  /*2f30*/  CALL.REL.NOINC `($__internal_1_$__cuda_sm3x_div_rn_noftz_f32_slowpath) ;  /* 0x00000040005c7944 */ /* 0x002fea0003c00000 */
[----:B------:R-:W-:-:S07]  /*2f40*/  IMAD.MOV.U32 R10, RZ, RZ, R12 ;  /* 0x000000ffff0a7224 */ /* 0x000fce00078e000c */
.L_x_89:
[----:B------:R-:W-:Y:S05]  /*2f50*/  BSYNC.RECONVERGENT B2 ;  /* 0x0000000000027941 */ /* 0x000fea0003800200 */
.L_x_88:
        /* <DEDUP_REMOVED lines=16> */
.L_x_91:
[----:B------:R-:W-:Y:S05]  /*3060*/  BSYNC.RECONVERGENT B2 ;  /* 0x0000000000027941 */ /* 0x000fea0003800200 */
.L_x_90:
[----:B------:R-:W2:Y:S04]  /*3070*/  LDL.128 R12, [R2+0xc10] ;  /* 0x000c1000020c7983 */ /* 0x000ea80000100c00 */
[----:B------:R-:W2:Y:S04]  /*3080*/  LDL.128 R16, [R2+0x1010] ;  /* 0x0010100002107983 */ /* 0x000ea80000100c00 */
[----:B------:R-:W3:Y:S01]  /*3090*/  LDL.128 R20, [R2+0x1410] ;  /* 0x0014100002147983 */ /* 0x000ee20000100c00 */
[----:B------:R-:W-:Y:S01]  /*30a0*/  MOV R26, 0x3eaaaaab ;  /* 0x3eaaaaab001a7802 */ /* 0x000fe20000000f00 */
[----:B------:R-:W-:Y:S01]  /*30b0*/  IMAD.MOV.U32 R29, RZ, RZ, 0x40400000 ;  /* 0x40400000ff1d7424 */ /* 0x000fe200078e00ff */
[----:B------:R-:W-:Y:S01]  /*30c0*/  BSSY.RECONVERGENT B2, `(.L_x_92) ;  /* 0x000000f000027945 */ /* 0x000fe20003800200 */
[----:B------:R0:W-:Y:S02]  /*30d0*/  STL.128 [R2+0x1800], R8 ;  /* 0x0018000802007387 */ /* 0x0001e40000100c00 */
[----:B------:R-:W-:Y:S01]  /*30e0*/  FFMA R29, R26, -R29, 1 ;  /* 0x3f8000001a1d7423 */ /* 0x000fe2000000081d */
[----:B--2---:R-:W-:-:S03]  /*30f0*/  FADD R27, R12, R16 ;  /* 0x000000100c1b7221 */ /* 0x004fc60000000000 */
[----:B------:R-:W-:Y:S01]  /*3100*/  FFMA R12, R29, R26, 0.3333333432674407959 ;  /* 0x3eaaaaab1d0c7423 */ /* 0x000fe2000000001a */
[----:B---3--:R-:W-:-:S04]  /*3110*/  FADD R28, R27, R20 ;  /* 0x000000141b1c7221 */ /* 0x008fc80000000000 */
[----:B------:R-:W2:Y:S01]  /*3120*/  FCHK P0, R28, 3 ;  /* 0x404000001c007902 */ /* 0x000ea20000000000 */
[----:B------:R-:W-:-:S04]  /*3130*/  FFMA R27, R12, R28, RZ ;  /* 0x0000001c0c1b7223 */ /* 0x000fc800000000ff */
[----:B------:R-:W-:-:S04]  /*3140*/  FFMA R16, R27, -3, R28 ;  /* 0xc04000001b107823 */ /* 0x000fc8000000001c */
[----:B0-----:R-:W-:Y:S01]  /*3150*/  FFMA R8, R12, R16, R27 ;  /* 0x000000100c087223 */ /* 0x001fe2000000001b */
[----:B--2---:R-:W-:Y:S06]  /*3160*/  @!P0 BRA `(.L_x_93) ;  /* 0x0000000000108947 */ /* 0x004fec0003800000 */
[----:B------:R-:W-:Y:S01]  /*3170*/  HFMA2 R27, -RZ, RZ, 2.125, 0 ;  /* 0x40400000ff1b7431 */ /* 0x000fe200000001ff */
[----:B------:R-:W-:-:S07]  /*3180*/  MOV R20, 0x31a0 ;  /* 0x000031a000147802 */ /* 0x000fce0000000f00 */
[----:B-1----:R-:W-:Y:S05]  /*3190*/  CALL.REL.NOINC `($__internal_1_$__cuda_sm3x_div_rn_noftz_f32_slowpath) ;  /* 0x0000003c00c47944 */ /* 0x002fea0003c00000 */
[----:B------:R-:W-:-:S07]  /*31a0*/  IMAD.MOV.U32 R8, RZ, RZ, R12 ;  /* 0x000000ffff087224 */ /* 0x000fce00078e000c */
.L_x_93:
[----:B------:R-:W-:Y:S05]  /*31b0*/  BSYNC.RECONVERGENT B2 ;  /* 0x0000000000027941 */ /* 0x000fea0003800200 */
.L_x_92:
        /* <DEDUP_REMOVED lines=16> */
.L_x_95:
[----:B------:R-:W-:Y:S05]  /*32c0*/  BSYNC.RECONVERGENT B2 ;  /* 0x0000000000027941 */ /* 0x000fea0003800200 */
.L_x_94:
        /* <DEDUP_REMOVED lines=16> */
.L_x_97:
[----:B------:R-:W-:Y:S05]  /*33d0*/  BSYNC.RECONVERGENT B2 ;  /* 0x0000000000027941 */ /* 0x000fea0003800200 */
.L_x_96:
        /* <DEDUP_REMOVED lines=16> */
.L_x_99:
[----:B------:R-:W-:Y:S05]  /*34e0*/  BSYNC.RECONVERGENT B2 ;  /* 0x0000000000027941 */ /* 0x000fea0003800200 */
.L_x_98:
        /* <DEDUP_REMOVED lines=20> */
.L_x_101:
[----:B------:R-:W-:Y:S05]  /*3630*/  BSYNC.RECONVERGENT B2 ;  /* 0x0000000000027941 */ /* 0x000fea0003800200 */
.L_x_100:
        /* <DEDUP_REMOVED lines=16> */
.L_x_103:
[----:B------:R-:W-:Y:S05]  /*3740*/  BSYNC.RECONVERGENT B2 ;  /* 0x0000000000027941 */ /* 0x000fea0003800200 */
.L_x_102:
        /* <DEDUP_REMOVED lines=16> */
.L_x_105:
[----:B------:R-:W-:Y:S05]  /*3850*/  BSYNC.RECONVERGENT B2 ;  /* 0x0000000000027941 */ /* 0x000fea0003800200 */
.L_x_104:
        /* <DEDUP_REMOVED lines=16> */
.L_x_107:
[----:B------:R-:W-:Y:S05]  /*3960*/  BSYNC.RECONVERGENT B2 ;  /* 0x0000000000027941 */ /* 0x000fea0003800200 */
.L_x_106:
        /* <DEDUP_REMOVED lines=20> */
.L_x_109:
[----:B------:R-:W-:Y:S05]  /*3ab0*/  BSYNC.RECONVERGENT B2 ;  /* 0x0000000000027941 */ /* 0x000fea0003800200 */
.L_x_108:
        /* <DEDUP_REMOVED lines=16> */
.L_x_111:
[----:B------:R-:W-:Y:S05]  /*3bc0*/  BSYNC.RECONVERGENT B2 ;  /* 0x0000000000027941 */ /* 0x000fea0003800200 */
.L_x_110:
        /* <DEDUP_REMOVED lines=16> */
.L_x_113:
[----:B------:R-:W-:Y:S05]  /*3cd0*/  BSYNC.RECONVERGENT B2 ;  /* 0x0000000000027941 */ /* 0x000fea0003800200 */
.L_x_112:
        /* <DEDUP_REMOVED lines=16> */
.L_x_115:
[----:B------:R-:W-:Y:S05]  /*3de0*/  BSYNC.RECONVERGENT B2 ;  /* 0x0000000000027941 */ /* 0x000fea0003800200 */
.L_x_114:
[----:B------:R0:W-:Y:S01]  /*3df0*/  STL.128 [R2+0x1830], R8 ;  /* 0x0018300802007387 */ /* 0x0001e20000100c00 */
[----:B------:R-:W-:Y:S05]  /*3e00*/  @P2 BRA `(.L_x_116) ;  /* 0xffffffec00702947 */ /* 0x000fea000383ffff */
[----:B------:R-:W-:-:S13]  /*3e10*/  ISETP.GT.AND P0, PT, R0, R24, PT ;  /* 0x000000180000720c */ /* 0x000fda0003f04270 */
[----:B------:R-:W-:Y:S05]  /*3e20*/  @P0 EXIT ;  /* 0x000000000000094d */ /* 0x000fea0003800000 */
[C---:B0-----:R-:W-:Y:S01]  /*3e30*/  IADD3 R9, PT, PT, R7.reuse, 0x1, RZ ;  /* 0x0000000107097810 */ /* 0x041fe20007ffe0ff */
[----:B------:R-:W-:Y:S01]  /*3e40*/  VIADD R8, R7, 0x2 ;  /* 0x0000000207087836 */ /* 0x000fe20000000000 */
[----:B------:R-:W-:Y:S01]  /*3e50*/  I2FP.F32.S32 R11, R7 ;  /* 0x00000007000b7245 */ /* 0x000fe20000201400 */
[----:B------:R-:W0:Y:S01]  /*3e60*/  LDC R21, c[0x0][0x390] ;  /* 0x0000e400ff157b82 */ /* 0x000e220000000800 */
[----:B------:R-:W-:Y:S01]  /*3e70*/  I2FP.F32.S32 R13, R9 ;  /* 0x00000009000d7245 */ /* 0x000fe20000201400 */
[----:B------:R-:W2:Y:S01]  /*3e80*/  LDCU UR4, c[0x0][0x398] ;  /* 0x00007300ff0477ac */ /* 0x000ea20008000800 */
[----:B------:R-:W-:Y:S01]  /*3e90*/  I2FP.F32.S32 R15, R8 ;  /* 0x00000008000f7245 */ /* 0x000fe20000201400 */
[----:B------:R-:W-:Y:S01]  /*3ea0*/  BSSY.RECONVERGENT B2, `(.L_x_117) ;  /* 0x0000110000027945 */ /* 0x000fe20003800200 */
[C---:B------:R-:W-:Y:S01]  /*3eb0*/  FMNMX R11, R6.reuse, R11, PT ;  /* 0x0000000b060b7209 */ /* 0x040fe20003800000 */
[----:B------:R-:W-:Y:S01]  /*3ec0*/  IMAD.IADD R10, R5, 0x1, -R7 ;  /* 0x00000001050a7824 */ /* 0x000fe200078e0a07 */
[C---:B------:R-:W-:Y:S01]  /*3ed0*/  FMNMX R13, R6.reuse, R13, PT ;  /* 0x0000000d060d7209 */ /* 0x040fe20003800000 */
[----:B------:R-:W-:Y:S01]  /*3ee0*/  VIADD R4, R7, 0x3 ;  /* 0x0000000307047836 */ /* 0x000fe20000000000 */
[----:B------:R-:W-:Y:S01]  /*3ef0*/  FMNMX R15, R6, R15, PT ;  /* 0x0000000f060f7209 */ /* 0x000fe20003800000 */
[----:B------:R-:W3:Y:S01]  /*3f00*/  LDCU UR10, c[0x0][0x398] ;  /* 0x00007300ff0a77ac */ /* 0x000ee20008000800 */
[----:B------:R-:W-:-:S02]  /*3f10*/  FMNMX R11, RZ, R11, !PT ;  /* 0x0000000bff0b7209 */ /* 0x000fc40007800000 */
[----:B------:R-:W-:Y:S01]  /*3f20*/  FMNMX R13, RZ, R13, !PT ;  /* 0x0000000dff0d7209 */ /* 0x000fe20007800000 */
[----:B------:R-:W4:Y:S01]  /*3f30*/  LDCU UR11, c[0x0][0x390] ;  /* 0x00007200ff0b77ac */ /* 0x000f220008000800 */
[----:B------:R-:W-:Y:S01]  /*3f40*/  FMNMX R2, RZ, R15, !PT ;  /* 0x0000000fff027209 */ /* 0x000fe20007800000 */
[----:B------:R0:W0:Y:S01]  /*3f50*/  F2I.TRUNC.NTZ R14, R11 ;  /* 0x0000000b000e7305 */ /* 0x000022000020f100 */
[----:B------:R-:W-:Y:S01]  /*3f60*/  IADD3 R17, PT, PT, R5, 0x1, RZ ;  /* 0x0000000105117810 */ /* 0x000fe20007ffe0ff */
[----:B------:R-:W0:Y:S01]  /*3f70*/  LDCU.64 UR12, c[0x0][0x380] ;  /* 0x00007000ff0c77ac */ /* 0x000e220008000a00 */
[----:B------:R-:W-:Y:S02]  /*3f80*/  MOV R19, R0 ;  /* 0x0000000000137202 */ /* 0x000fe40000000f00 */
[----:B------:R-:W-:Y:S01]  /*3f90*/  IADD3 R15, PT, PT, -R7, R17, RZ ;  /* 0x00000011070f7210 */ /* 0x000fe20007ffe1ff */
[----:B------:R-:W0:Y:S02]  /*3fa0*/  LDCU.128 UR16, c[0x0][0x380] ;  /* 0x00007000ff1077ac */ /* 0x000e240008000c00 */
[----:B------:R-:W0:Y:S02]  /*3fb0*/  F2I.TRUNC.NTZ R13, R13 ;  /* 0x0000000d000d7305 */ /* 0x000e24000020f100 */
[----:B0-----:R-:W-:Y:S01]  /*3fc0*/  FADD R21, -R21, 1 ;  /* 0x3f80000015157421 */ /* 0x001fe20000000100 */
[----:B------:R-:W-:Y:S01]  /*3fd0*/  LOP3.LUT R15, R15, 0x3, RZ, 0xc0, !PT ;  /* 0x000000030f0f7812 */ /* 0x000fe200078ec0ff */
[----:B--2---:R-:W-:-:S04]  /*3fe0*/  USHF.R.S32.HI UR4, URZ, 0x1f, UR4 ;  /* 0x0000001fff047899 */ /* 0x004fc80008011404 */
[----:B---34-:R0:W2:Y:S08]  /*3ff0*/  F2I.TRUNC.NTZ R11, R2 ;  /* 0x00000002000b7305 */ /* 0x0180b0000020f100 */
.L_x_137:
[----:B------:R-:W-:Y:S01]  /*4000*/  ISETP.GE.AND P0, PT, R5, R7, PT ;  /* 0x000000070500720c */ /* 0x000fe20003f06270 */
[----:B------:R-:W-:-:S12]  /*4010*/  BSSY.RECONVERGENT B3, `(.L_x_118) ;  /* 0x00000f4000037945 */ /* 0x000fd80003800200 */
[----:B---34-:R-:W-:Y:S05]  /*4020*/  @!P0 BRA `(.L_x_119) ;  /* 0x0000000c00c88947 */ /* 0x018fea0003800000 */
[----:B0-----:R-:W-:Y:S01]  /*4030*/  I2FP.F32.S32 R2, R19 ;  /* 0x0000001300027245 */ /* 0x001fe20000201400 */
[----:B------:R-:W-:Y:S01]  /*4040*/  BSSY.RECONVERGENT B4, `(.L_x_120) ;  /* 0x000006b000047945 */ /* 0x000fe20003800200 */
[----:B------:R-:W-:Y:S01]  /*4050*/  ISETP.NE.AND P0, PT, R15, RZ, PT ;  /* 0x000000ff0f00720c */ /* 0x000fe20003f05270 */
[----:B------:R-:W-:Y:S01]  /*4060*/  IMAD.MOV.U32 R18, RZ, RZ, R7 ;  /* 0x000000ffff127224 */ /* 0x000fe200078e0007 */
[----:B------:R-:W-:-:S04]  /*4070*/  FMNMX R2, R25, R2, PT ;  /* 0x0000000219027209 */ /* 0x000fc80003800000 */
[----:B------:R-:W-:-:S06]  /*4080*/  FMNMX R2, RZ, R2, !PT ;  /* 0x00000002ff027209 */ /* 0x000fcc0007800000 */
[----:B------:R-:W0:Y:S01]  /*4090*/  F2I.TRUNC.NTZ R2, R2 ;  /* 0x0000000200027305 */ /* 0x000e22000020f100 */
[----:B------:R-:W-:Y:S05]  /*40a0*/  @!P0 BRA `(.L_x_121) ;  /* 0x0000000400908947 */ /* 0x000fea0003800000 */
[----:B------:R-:W0:Y:S01]  /*40b0*/  LDCU UR5, c[0x0][0x398] ;  /* 0x00007300ff0577ac */ /* 0x000e220008000800 */
[----:B------:R-:W3:Y:S01]  /*40c0*/  LDCU.64 UR8, c[0x0][0x380] ;  /* 0x00007000ff0877ac */ /* 0x000ee20008000a00 */
[----:B0-----:R-:W-:Y:S01]  /*40d0*/  IMAD R12, R14, UR5, R2 ;  /* 0x000000050e0c7c24 */ /* 0x001fe2000f8e0202 */
[----:B------:R-:W0:Y:S04]  /*40e0*/  LDCU UR5, c[0x0][0x390] ;  /* 0x00007200ff0577ac */ /* 0x000e280008000800 */
[----:B---3--:R-:W-:-:S04]  /*40f0*/  IADD3 R22, P0, PT, R12, UR8, RZ ;  /* 0x000000080c167c10 */ /* 0x008fc8000ff1e0ff */
[----:B------:R-:W-:-:S05]  /*4100*/  LEA.HI.X.SX32 R23, R12, UR9, 0x1, P0 ;  /* 0x000000090c177c11 */ /* 0x000fca00080f0eff */
[----:B------:R-:W3:Y:S01]  /*4110*/  LDG.E.U8 R22, desc[UR6][R22.64] ;  /* 0x0000000616167981 */ /* 0x000ee2000c1e1100 */
[----:B------:R-:W4:Y:S01]  /*4120*/  MUFU.RCP R16, R21 ;  /* 0x0000001500107308 */ /* 0x000f220000001000 */
[----:B---3--:R-:W-:-:S06]  /*4130*/  LEA R12, R22, R3, 0x2 ;  /* 0x00000003160c7211 */ /* 0x008fcc00078e10ff */
[----:B------:R-:W0:Y:S01]  /*4140*/  LDL R12, [R12] ;  /* 0x000000000c0c7983 */ /* 0x000e220000100800 */
[C---:B----4-:R-:W-:Y:S01]  /*4150*/  FFMA R27, R16.reuse, -R21, 1 ;  /* 0x3f800000101b7423 */ /* 0x050fe20000000815 */
[----:B------:R-:W-:Y:S03]  /*4160*/  BSSY.RECONVERGENT B5, `(.L_x_122) ;  /* 0x000000c000057945 */ /* 0x000fe60003800200 */
[----:B------:R-:W-:Y:S01]  /*4170*/  FFMA R27, R16, R27, R16 ;  /* 0x0000001b101b7223 */ /* 0x000fe20000000010 */
[----:B0-----:R-:W-:-:S04]  /*4180*/  FADD R28, R12, -UR5 ;  /* 0x800000050c1c7e21 */ /* 0x001fc80008000000 */
[----:B------:R-:W-:-:S04]  /*4190*/  FMUL R28, R28, 256 ;  /* 0x438000001c1c7820 */ /* 0x000fc80000400000 */
[----:B------:R-:W0:Y:S01]  /*41a0*/  FCHK P0, R28, R21 ;  /* 0x000000151c007302 */ /* 0x000e220000000000 */
[----:B------:R-:W-:-:S04]  /*41b0*/  FFMA R16, R28, R27, RZ ;  /* 0x0000001b1c107223 */ /* 0x000fc800000000ff */
[----:B------:R-:W-:-:S04]  /*41c0*/  FFMA R18, R16, -R21, R28 ;  /* 0x8000001510127223 */ /* 0x000fc8000000001c */
[----:B------:R-:W-:Y:S01]  /*41d0*/  FFMA R12, R27, R18, R16 ;  /* 0x000000121b0c7223 */ /* 0x000fe20000000010 */
[----:B0-----:R-:W-:Y:S06]  /*41e0*/  @!P0 BRA `(.L_x_123) ;  /* 0x00000000000c8947 */ /* 0x001fec0003800000 */
[----:B------:R-:W-:Y:S01]  /*41f0*/  IMAD.MOV.U32 R27, RZ, RZ, R21 ;  /* 0x000000ffff1b7224 */ /* 0x000fe200078e0015 */
[----:B------:R-:W-:-:S07]  /*4200*/  MOV R20, 0x4220 ;  /* 0x0000422000147802 */ /* 0x000fce0000000f00 */
[----:B-12---:R-:W-:Y:S05]  /*4210*/  CALL.REL.NOINC `($__internal_1_$__cuda_sm3x_div_rn_noftz_f32_slowpath) ;  /* 0x0000002c00a47944 */ /* 0x006fea0003c00000 */
.L_x_123:
[----:B------:R-:W-:Y:S05]  /*4220*/  BSYNC.RECONVERGENT B5 ;  /* 0x0000000000057941 */ /* 0x000fea0003800200 */
.L_x_122:
[----:B------:R-:W0:Y:S01]  /*4230*/  LDC R16, c[0x0][0x398] ;  /* 0x0000e600ff107b82 */ /* 0x000e220000000800 */
[----:B------:R-:W3:Y:S01]  /*4240*/  LDCU.64 UR8, c[0x0][0x388] ;  /* 0x00007100ff0877ac */ /* 0x000ee20008000a00 */
[----:B------:R-:W-:-:S04]  /*4250*/  FMNMX R12, R12, 255, PT ;  /* 0x437f00000c0c7809 */ /* 0x000fc80003800000 */
[----:B------:R-:W-:-:S04]  /*4260*/  FMNMX R12, RZ, R12, !PT ;  /* 0x0000000cff0c7209 */ /* 0x000fc80007800000 */
[----:B------:R-:W4:Y:S01]  /*4270*/  F2I.U32.TRUNC.NTZ R27, R12 ;  /* 0x0000000c001b7305 */ /* 0x000f22000020f000 */
[----:B0-----:R-:W-:-:S05]  /*4280*/  IMAD R18, R7, R16, R19 ;  /* 0x0000001007127224 */ /* 0x001fca00078e0213 */
[----:B---3--:R-:W-:-:S04]  /*4290*/  IADD3 R22, P0, PT, R18, UR8, RZ ;  /* 0x0000000812167c10 */ /* 0x008fc8000ff1e0ff */
[----:B------:R-:W-:Y:S02]  /*42a0*/  LEA.HI.X.SX32 R23, R18, UR9, 0x1, P0 ;  /* 0x0000000912177c11 */ /* 0x000fe400080f0eff */
[----:B------:R-:W-:Y:S02]  /*42b0*/  ISETP.NE.AND P0, PT, R15, 0x1, PT ;  /* 0x000000010f00780c */ /* 0x000fe40003f05270 */
[----:B------:R-:W-:Y:S01]  /*42c0*/  MOV R18, R9 ;  /* 0x0000000900127202 */ /* 0x000fe20000000f00 */
[----:B----4-:R3:W-:Y:S10]  /*42d0*/  STG.E.U8 desc[UR6][R22.64], R27 ;  /* 0x0000001b16007986 */ /* 0x0107f4000c101106 */
[----:B------:R-:W-:Y:S05]  /*42e0*/  @!P0 BRA `(.L_x_121) ;  /* 0x0000000400008947 */ /* 0x000fea0003800000 */
[----:B------:R-:W0:Y:S01]  /*42f0*/  LDCU.64 UR8, c[0x0][0x380] ;  /* 0x00007000ff0877ac */ /* 0x000e220008000a00 */
[----:B------:R-:W-:Y:S01]  /*4300*/  IMAD R12, R13, R16, R2 ;  /* 0x000000100d0c7224 */ /* 0x000fe200078e0202 */
[----:B------:R-:W4:Y:S04]  /*4310*/  LDCU UR5, c[0x0][0x390] ;  /* 0x00007200ff0577ac */ /* 0x000f280008000800 */
[----:B0-----:R-:W-:-:S04]  /*4320*/  IADD3 R26, P0, PT, R12, UR8, RZ ;  /* 0x000000080c1a7c10 */ /* 0x001fc8000ff1e0ff */
[----:B---3--:R-:W-:-:S05]  /*4330*/  LEA.HI.X.SX32 R27, R12, UR9, 0x1, P0 ;  /* 0x000000090c1b7c11 */ /* 0x008fca00080f0eff */
[----:B------:R-:W3:Y:S01]  /*4340*/  LDG.E.U8 R26, desc[UR6][R26.64] ;  /* 0x000000061a1a7981 */ /* 0x000ee2000c1e1100 */
[----:B------:R-:W0:Y:S01]  /*4350*/  MUFU.RCP R18, R21 ;  /* 0x0000001500127308 */ /* 0x000e220000001000 */
[----:B---3--:R-:W-:-:S06]  /*4360*/  IMAD R16, R26, 0x4, R3 ;  /* 0x000000041a107824 */ /* 0x008fcc00078e0203 */
[----:B------:R-:W4:Y:S01]  /*4370*/  LDL R16, [R16] ;  /* 0x0000000010107983 */ /* 0x000f220000100800 */
[----:B0-----:R-:W-:Y:S01]  /*4380*/  FFMA R29, R18, -R21, 1 ;  /* 0x3f800000121d7423 */ /* 0x001fe20000000815 */
[----:B------:R-:W-:Y:S01]  /*4390*/  BSSY.RECONVERGENT B5, `(.L_x_124) ;  /* 0x000000c000057945 */ /* 0x000fe20003800200 */
[----:B----4-:R-:W-:-:S04]  /*43a0*/  FADD R12, R16, -UR5 ;  /* 0x80000005100c7e21 */ /* 0x010fc80008000000 */
[----:B------:R-:W-:Y:S01]  /*43b0*/  FMUL R28, R12, 256 ;  /* 0x438000000c1c7820 */ /* 0x000fe20000400000 */
[----:B------:R-:W-:-:S03]  /*43c0*/  FFMA R12, R18, R29, R18 ;  /* 0x0000001d120c7223 */ /* 0x000fc60000000012 */
[----:B------:R-:W0:Y:S01]  /*43d0*/  FCHK P0, R28, R21 ;  /* 0x000000151c007302 */ /* 0x000e220000000000 */
[----:B------:R-:W-:-:S04]  /*43e0*/  FFMA R18, R12, R28, RZ ;  /* 0x0000001c0c127223 */ /* 0x000fc800000000ff */
[----:B------:R-:W-:-:S04]  /*43f0*/  FFMA R27, R18, -R21, R28 ;  /* 0x80000015121b7223 */ /* 0x000fc8000000001c */
[----:B------:R-:W-:Y:S01]  /*4400*/  FFMA R12, R12, R27, R18 ;  /* 0x0000001b0c0c7223 */ /* 0x000fe20000000012 */
[----:B0-----:R-:W-:Y:S06]  /*4410*/  @!P0 BRA `(.L_x_125) ;  /* 0x00000000000c8947 */ /* 0x001fec0003800000 */
[----:B------:R-:W-:Y:S02]  /*4420*/  MOV R27, R21 ;  /* 0x00000015001b7202 */ /* 0x000fe40000000f00 */
[----:B------:R-:W-:-:S07]  /*4430*/  MOV R20, 0x4450 ;  /* 0x0000445000147802 */ /* 0x000fce0000000f00 */
[----:B-12---:R-:W-:Y:S05]  /*4440*/  CALL.REL.NOINC `($__internal_1_$__cuda_sm3x_div_rn_noftz_f32_slowpath) ;  /* 0x0000002c00187944 */ /* 0x006fea0003c00000 */
.L_x_125:
[----:B------:R-:W-:Y:S05]  /*4450*/  BSYNC.RECONVERGENT B5 ;  /* 0x0000000000057941 */ /* 0x000fea0003800200 */
.L_x_124:
[----:B------:R-:W0:Y:S01]  /*4460*/  LDC R29, c[0x0][0x398] ;  /* 0x0000e600ff1d7b82 */ /* 0x000e220000000800 */
[----:B------:R-:W-:Y:S01]  /*4470*/  FMNMX R12, R12, 255, PT ;  /* 0x437f00000c0c7809 */ /* 0x000fe20003800000 */
[----:B------:R-:W-:-:S03]  /*4480*/  IMAD.MOV.U32 R18, RZ, RZ, R8 ;  /* 0x000000ffff127224 */ /* 0x000fc600078e0008 */
[----:B------:R-:W-:-:S04]  /*4490*/  FMNMX R12, RZ, R12, !PT ;  /* 0x0000000cff0c7209 */ /* 0x000fc80007800000 */
[----:B------:R-:W3:Y:S01]  /*44a0*/  F2I.U32.TRUNC.NTZ R27, R12 ;  /* 0x0000000c001b7305 */ /* 0x000ee2000020f000 */
[----:B0-----:R-:W-:-:S04]  /*44b0*/  IADD3 R22, P0, PT, R22, R29, RZ ;  /* 0x0000001d16167210 */ /* 0x001fc80007f1e0ff */
[----:B------:R-:W-:Y:S02]  /*44c0*/  IADD3.X R23, PT, PT, R23, UR4, RZ, P0, !PT ;  /* 0x0000000417177c10 */ /* 0x000fe400087fe4ff */
[----:B------:R-:W-:-:S03]  /*44d0*/  ISETP.NE.AND P0, PT, R15, 0x2, PT ;  /* 0x000000020f00780c */ /* 0x000fc60003f05270 */
[----:B---3--:R4:W-:Y:S10]  /*44e0*/  STG.E.U8 desc[UR6][R22.64], R27 ;  /* 0x0000001b16007986 */ /* 0x0089f4000c101106 */
[----:B------:R-:W-:Y:S05]  /*44f0*/  @!P0 BRA `(.L_x_121) ;  /* 0x00000000007c8947 */ /* 0x000fea0003800000 */
[----:B------:R-:W0:Y:S01]  /*4500*/  LDCU.64 UR8, c[0x0][0x380] ;  /* 0x00007000ff0877ac */ /* 0x000e220008000a00 */
[----:B--2---:R-:W-:Y:S01]  /*4510*/  IMAD R12, R11, R29, R2 ;  /* 0x0000001d0b0c7224 */ /* 0x004fe200078e0202 */
[----:B------:R-:W2:Y:S04]  /*4520*/  LDCU UR5, c[0x0][0x390] ;  /* 0x00007200ff0577ac */ /* 0x000ea80008000800 */
[----:B0-----:R-:W-:-:S04]  /*4530*/  IADD3 R26, P0, PT, R12, UR8, RZ ;  /* 0x000000080c1a7c10 */ /* 0x001fc8000ff1e0ff */
[----:B----4-:R-:W-:-:S05]  /*4540*/  LEA.HI.X.SX32 R27, R12, UR9, 0x1, P0 ;  /* 0x000000090c1b7c11 */ /* 0x010fca00080f0eff */
[----:B------:R-:W3:Y:S01]  /*4550*/  LDG.E.U8 R26, desc[UR6][R26.64] ;  /* 0x000000061a1a7981 */ /* 0x000ee2000c1e1100 */
[----:B------:R-:W0:Y:S01]  /*4560*/  MUFU.RCP R18, R21 ;  /* 0x0000001500127308 */ /* 0x000e220000001000 */
[----:B---3--:R-:W-:-:S06]  /*4570*/  LEA R16, R26, R3, 0x2 ;  /* 0x000000031a107211 */ /* 0x008fcc00078e10ff */
[----:B------:R-:W2:Y:S01]  /*4580*/  LDL R16, [R16] ;  /* 0x0000000010107983 */ /* 0x000ea20000100800 */
[----:B0-----:R-:W-:Y:S01]  /*4590*/  FFMA R29, R18, -R21, 1 ;  /* 0x3f800000121d7423 */ /* 0x001fe20000000815 */
[----:B------:R-:W-:Y:S01]  /*45a0*/  BSSY.RECONVERGENT B5, `(.L_x_126) ;  /* 0x000000c000057945 */ /* 0x000fe20003800200 */
[----:B--2---:R-:W-:-:S04]  /*45b0*/  FADD R12, R16, -UR5 ;  /* 0x80000005100c7e21 */ /* 0x004fc80008000000 */
[----:B------:R-:W-:Y:S01]  /*45c0*/  FMUL R28, R12, 256 ;  /* 0x438000000c1c7820 */ /* 0x000fe20000400000 */
[----:B------:R-:W-:-:S03]  /*45d0*/  FFMA R12, R18, R29, R18 ;  /* 0x0000001d120c7223 */ /* 0x000fc60000000012 */
[----:B------:R-:W0:Y:S01]  /*45e0*/  FCHK P0, R28, R21 ;  /* 0x000000151c007302 */ /* 0x000e220000000000 */
[----:B------:R-:W-:-:S04]  /*45f0*/  FFMA R18, R12, R28, RZ ;  /* 0x0000001c0c127223 */ /* 0x000fc800000000ff */
[----:B------:R-:W-:-:S04]  /*4600*/  FFMA R27, R18, -R21, R28 ;  /* 0x80000015121b7223 */ /* 0x000fc8000000001c */
[----:B------:R-:W-:Y:S01]  /*4610*/  FFMA R12, R12, R27, R18 ;  /* 0x0000001b0c0c7223 */ /* 0x000fe20000000012 */
[----:B0-----:R-:W-:Y:S06]  /*4620*/  @!P0 BRA `(.L_x_127) ;  /* 0x00000000000c8947 */ /* 0x001fec0003800000 */
[----:B------:R-:W-:Y:S01]  /*4630*/  IMAD.MOV.U32 R27, RZ, RZ, R21 ;  /* 0x000000ffff1b7224 */ /* 0x000fe200078e0015 */
[----:B------:R-:W-:-:S07]  /*4640*/  MOV R20, 0x4660 ;  /* 0x0000466000147802 */ /* 0x000fce0000000f00 */
[----:B-1----:R-:W-:Y:S05]  /*4650*/  CALL.REL.NOINC `($__internal_1_$__cuda_sm3x_div_rn_noftz_f32_slowpath) ;  /* 0x0000002800947944 */ /* 0x002fea0003c00000 */
.L_x_127:
[----:B------:R-:W-:Y:S05]  /*4660*/  BSYNC.RECONVERGENT B5 ;  /* 0x0000000000057941 */ /* 0x000fea0003800200 */
.L_x_126:
[----:B------:R-:W0:Y:S01]  /*4670*/  LDCU UR5, c[0x0][0x398] ;  /* 0x00007300ff0577ac */ /* 0x000e220008000800 */
[----:B------:R-:W-:Y:S02]  /*4680*/  FMNMX R12, R12, 255, PT ;  /* 0x437f00000c0c7809 */ /* 0x000fe40003800000 */
[----:B------:R-:W-:Y:S02]  /*4690*/  MOV R18, R4 ;  /* 0x0000000400127202 */ /* 0x000fe40000000f00 */
[----:B------:R-:W-:-:S04]  /*46a0*/  FMNMX R12, RZ, R12, !PT ;  /* 0x0000000cff0c7209 */ /* 0x000fc80007800000 */
[----:B------:R-:W2:Y:S01]  /*46b0*/  F2I.U32.TRUNC.NTZ R27, R12 ;  /* 0x0000000c001b7305 */ /* 0x000ea2000020f000 */
[----:B0-----:R-:W-:-:S04]  /*46c0*/  IADD3 R22, P0, PT, R22, UR5, RZ ;  /* 0x0000000516167c10 */ /* 0x001fc8000ff1e0ff */
[----:B------:R-:W-:-:S05]  /*46d0*/  IADD3.X R23, PT, PT, R23, UR4, RZ, P0, !PT ;  /* 0x0000000417177c10 */ /* 0x000fca00087fe4ff */
[----:B--2---:R0:W-:Y:S04]  /*46e0*/  STG.E.U8 desc[UR6][R22.64], R27 ;  /* 0x0000001b16007986 */ /* 0x0041e8000c101106 */
.L_x_121:
[----:B------:R-:W-:Y:S05]  /*46f0*/  BSYNC.RECONVERGENT B4 ;  /* 0x0000000000047941 */ /* 0x000fea0003800200 */
.L_x_120:
[----:B------:R-:W-:-:S13]  /*4700*/  ISETP.GE.U32.AND P0, PT, R10, 0x3, PT ;  /* 0x000000030a00780c */ /* 0x000fda0003f06070 */
[----:B------:R-:W-:Y:S05]  /*4710*/  @!P0 BRA `(.L_x_119) ;  /* 0x00000008000c8947 */ /* 0x000fea0003800000 */
.L_x_136:
[----:B0--34-:R-:W-:-:S04]  /*4720*/  I2FP.F32.S32 R23, R18 ;  /* 0x0000001200177245 */ /* 0x019fc80000201400 */
[----:B------:R-:W-:-:S04]  /*4730*/  FMNMX R23, R6, R23, PT ;  /* 0x0000001706177209 */ /* 0x000fc80003800000 */
[----:B------:R-:W-:-:S04]  /*4740*/  FMNMX R12, RZ, R23, !PT ;  /* 0x00000017ff0c7209 */ /* 0x000fc80007800000 */
[----:B------:R-:W0:Y:S02]  /*4750*/  F2I.TRUNC.NTZ R23, R12 ;  /* 0x0000000c00177305 */ /* 0x000e24000020f100 */
[----:B0-----:R-:W-:-:S05]  /*4760*/  IMAD R23, R23, UR10, R2 ;  /* 0x0000000a17177c24 */ /* 0x001fca000f8e0202 */
[----:B------:R-:W-:-:S04]  /*4770*/  IADD3 R22, P0, PT, R23, UR12, RZ ;  /* 0x0000000c17167c10 */ /* 0x000fc8000ff1e0ff */
[----:B------:R-:W-:-:S05]  /*4780*/  LEA.HI.X.SX32 R23, R23, UR13, 0x1, P0 ;  /* 0x0000000d17177c11 */ /* 0x000fca00080f0eff */
[----:B------:R-:W3:Y:S01]  /*4790*/  LDG.E.U8 R22, desc[UR6][R22.64] ;  /* 0x0000000616167981 */ /* 0x000ee2000c1e1100 */
[----:B------:R-:W0:Y:S01]  /*47a0*/  MUFU.RCP R26, R21 ;  /* 0x00000015001a7308 */ /* 0x000e220000001000 */
[----:B---3--:R-:W-:-:S06]  /*47b0*/  IMAD R16, R22, 0x4, R3 ;  /* 0x0000000416107824 */ /* 0x008fcc00078e0203 */
[----:B------:R-:W3:Y:S01]  /*47c0*/  LDL R16, [R16] ;  /* 0x0000000010107983 */ /* 0x000ee20000100800 */
[C---:B0-----:R-:W-:Y:S01]  /*47d0*/  FFMA R27, R26.reuse, -R21, 1 ;  /* 0x3f8000001a1b7423 */ /* 0x041fe20000000815 */
[----:B------:R-:W-:Y:S03]  /*47e0*/  BSSY.RECONVERGENT B4, `(.L_x_128) ;  /* 0x000000c000047945 */ /* 0x000fe60003800200 */
[----:B------:R-:W-:Y:S01]  /*47f0*/  FFMA R12, R26, R27, R26 ;  /* 0x0000001b1a0c7223 */ /* 0x000fe2000000001a */
[----:B---3--:R-:W-:-:S04]  /*4800*/  FADD R20, R16, -UR11 ;  /* 0x8000000b10147e21 */ /* 0x008fc80008000000 */
[----:B------:R-:W-:-:S04]  /*4810*/  FMUL R28, R20, 256 ;  /* 0x43800000141c7820 */ /* 0x000fc80000400000 */
        /* <DEDUP_REMOVED lines=8> */
.L_x_129:
[----:B------:R-:W-:Y:S05]  /*48a0*/  BSYNC.RECONVERGENT B4 ;  /* 0x0000000000047941 */ /* 0x000fea0003800200 */
.L_x_128:
[----:B------:R-:W-:Y:S01]  /*48b0*/  VIADD R16, R18, 0x1 ;  /* 0x0000000112107836 */ /* 0x000fe20000000000 */
[----:B------:R-:W-:-:S04]  /*48c0*/  FMNMX R12, R12, 255, PT ;  /* 0x437f00000c0c7809 */ /* 0x000fc80003800000 */
[----:B------:R-:W-:Y:S01]  /*48d0*/  I2FP.F32.S32 R23, R16 ;  /* 0x0000001000177245 */ /* 0x000fe20000201400 */
[----:B------:R-:W-:Y:S01]  /*48e0*/  IMAD R16, R18, UR10, R19 ;  /* 0x0000000a12107c24 */ /* 0x000fe2000f8e0213 */
[----:B------:R-:W-:Y:S02]  /*48f0*/  FMNMX R12, RZ, R12, !PT ;  /* 0x0000000cff0c7209 */ /* 0x000fe40007800000 */
[----:B------:R-:W-:Y:S02]  /*4900*/  FMNMX R23, R6, R23, PT ;  /* 0x0000001706177209 */ /* 0x000fe40003800000 */
[----:B------:R-:W-:Y:S01]  /*4910*/  F2I.U32.TRUNC.NTZ R29, R12 ;  /* 0x0000000c001d7305 */ /* 0x000fe2000020f000 */
[----:B------:R-:W-:Y:S02]  /*4920*/  IADD3 R22, P0, PT, R16, UR18, RZ ;  /* 0x0000001210167c10 */ /* 0x000fe4000ff1e0ff */
[----:B------:R-:W-:-:S05]  /*4930*/  FMNMX R20, RZ, R23, !PT ;  /* 0x00000017ff147209 */ /* 0x000fca0007800000 */
[----:B------:R-:W0:Y:S02]  /*4940*/  F2I.TRUNC.NTZ R23, R20 ;  /* 0x0000001400177305 */ /* 0x000e24000020f100 */
[----:B0-----:R-:W-:Y:S01]  /*4950*/  IMAD R27, R23, UR10, R2 ;  /* 0x0000000a171b7c24 */ /* 0x001fe2000f8e0202 */
[----:B------:R-:W-:-:S04]  /*4960*/  LEA.HI.X.SX32 R23, R16, UR19, 0x1, P0 ;  /* 0x0000001310177c11 */ /* 0x000fc800080f0eff */
[C---:B------:R-:W-:Y:S01]  /*4970*/  IADD3 R26, P1, PT, R27.reuse, UR16, RZ ;  /* 0x000000101b1a7c10 */ /* 0x040fe2000ff3e0ff */
[----:B------:R0:W-:Y:S03]  /*4980*/  STG.E.U8 desc[UR6][R22.64], R29 ;  /* 0x0000001d16007986 */ /* 0x0001e6000c101106 */
[----:B------:R-:W-:-:S05]  /*4990*/  LEA.HI.X.SX32 R27, R27, UR17, 0x1, P1 ;  /* 0x000000111b1b7c11 */ /* 0x000fca00088f0eff */
[----:B------:R-:W3:Y:S01]  /*49a0*/  LDG.E.U8 R26, desc[UR6][R26.64] ;  /* 0x000000061a1a7981 */ /* 0x000ee2000c1e1100 */
[----:B------:R-:W4:Y:S01]  /*49b0*/  MUFU.RCP R20, R21 ;  /* 0x0000001500147308 */ /* 0x000f220000001000 */
[----:B---3--:R-:W-:-:S06]  /*49c0*/  LEA R16, R26, R3, 0x2 ;  /* 0x000000031a107211 */ /* 0x008fcc00078e10ff */
[----:B------:R-:W3:Y:S01]  /*49d0*/  LDL R16, [R16] ;  /* 0x0000000010107983 */ /* 0x000ee20000100800 */
[----:B----4-:R-:W-:Y:S01]  /*49e0*/  FFMA R31, R20, -R21, 1 ;  /* 0x3f800000141f7423 */ /* 0x010fe20000000815 */
[----:B------:R-:W-:Y:S01]  /*49f0*/  BSSY.RECONVERGENT B4, `(.L_x_130) ;  /* 0x000000c000047945 */ /* 0x000fe20003800200 */
[----:B---3--:R-:W-:-:S04]  /*4a00*/  FADD R12, R16, -UR11 ;  /* 0x8000000b100c7e21 */ /* 0x008fc80008000000 */
[----:B------:R-:W-:Y:S01]  /*4a10*/  FMUL R28, R12, 256 ;  /* 0x438000000c1c7820 */ /* 0x000fe20000400000 */
[----:B------:R-:W-:-:S03]  /*4a20*/  FFMA R12, R20, R31, R20 ;  /* 0x0000001f140c7223 */ /* 0x000fc60000000014 */
[----:B------:R-:W3:Y:S01]  /*4a30*/  FCHK P0, R28, R21 ;  /* 0x000000151c007302 */ /* 0x000ee20000000000 */
[----:B------:R-:W-:-:S04]  /*4a40*/  FFMA R20, R12, R28, RZ ;  /* 0x0000001c0c147223 */ /* 0x000fc800000000ff */
[----:B0-----:R-:W-:-:S04]  /*4a50*/  FFMA R29, R20, -R21, R28 ;  /* 0x80000015141d7223 */ /* 0x001fc8000000001c */
[----:B------:R-:W-:Y:S01]  /*4a60*/  FFMA R12, R12, R29, R20 ;  /* 0x0000001d0c0c7223 */ /* 0x000fe20000000014 */
[----:B---3--:R-:W-:Y:S06]  /*4a70*/  @!P0 BRA `(.L_x_131) ;  /* 0x00000000000c8947 */ /* 0x008fec0003800000 */
[----:B------:R-:W-:Y:S01]  /*4a80*/  IMAD.MOV.U32 R27, RZ, RZ, R21 ;  /* 0x000000ffff1b7224 */ /* 0x000fe200078e0015 */
[----:B------:R-:W-:-:S07]  /*4a90*/  MOV R20, 0x4ab0 ;  /* 0x00004ab000147802 */ /* 0x000fce0000000f00 */
[----:B-12---:R-:W-:Y:S05]  /*4aa0*/  CALL.REL.NOINC `($__internal_1_$__cuda_sm3x_div_rn_noftz_f32_slowpath) ;  /* 0x0000002400807944 */ /* 0x006fea0003c00000 */
.L_x_131:
[----:B------:R-:W-:Y:S05]  /*4ab0*/  BSYNC.RECONVERGENT B4 ;  /* 0x0000000000047941 */ /* 0x000fea0003800200 */
.L_x_130:
[----:B------:R-:W-:Y:S02]  /*4ac0*/  IADD3 R16, PT, PT, R18, 0x2, RZ ;  /* 0x0000000212107810 */ /* 0x000fe40007ffe0ff */
[----:B------:R-:W-:Y:S02]  /*4ad0*/  FMNMX R12, R12, 255, PT ;  /* 0x437f00000c0c7809 */ /* 0x000fe40003800000 */
[----:B------:R-:W-:Y:S02]  /*4ae0*/  I2FP.F32.S32 R27, R16 ;  /* 0x00000010001b7245 */ /* 0x000fe40000201400 */
[----:B------:R-:W-:Y:S02]  /*4af0*/  FMNMX R12, RZ, R12, !PT ;  /* 0x0000000cff0c7209 */ /* 0x000fe40007800000 */
[----:B------:R-:W-:Y:S02]  /*4b00*/  FMNMX R27, R6, R27, PT ;  /* 0x0000001b061b7209 */ /* 0x000fe40003800000 */
[----:B------:R-:W0:Y:S01]  /*4b10*/  F2I.U32.TRUNC.NTZ R29, R12 ;  /* 0x0000000c001d7305 */ /* 0x000e22000020f000 */
[----:B------:R-:W-:-:S02]  /*4b20*/  IADD3 R22, P0, PT, R22, UR10, RZ ;  /* 0x0000000a16167c10 */ /* 0x000fc4000ff1e0ff */
[----:B------:R-:W-:Y:S02]  /*4b30*/  FMNMX R16, RZ, R27, !PT ;  /* 0x0000001bff107209 */ /* 0x000fe40007800000 */
[----:B------:R-:W-:-:S03]  /*4b40*/  IADD3.X R23, PT, PT, R23, UR4, RZ, P0, !PT ;  /* 0x0000000417177c10 */ /* 0x000fc600087fe4ff */
[----:B------:R-:W3:Y:S02]  /*4b50*/  F2I.TRUNC.NTZ R27, R16 ;  /* 0x00000010001b7305 */ /* 0x000ee4000020f100 */
[----:B0-----:R0:W-:Y:S01]  /*4b60*/  STG.E.U8 desc[UR6][R22.64], R29 ;  /* 0x0000001d16007986 */ /* 0x0011e2000c101106 */
[----:B---3--:R-:W-:-:S05]  /*4b70*/  IMAD R27, R27, UR10, R2 ;  /* 0x0000000a1b1b7c24 */ /* 0x008fca000f8e0202 */
[----:B------:R-:W-:-:S04]  /*4b80*/  IADD3 R26, P1, PT, R27, UR12, RZ ;  /* 0x0000000c1b1a7c10 */ /* 0x000fc8000ff3e0ff */
[----:B------:R-:W-:-:S05]  /*4b90*/  LEA.HI.X.SX32 R27, R27, UR13, 0x1, P1 ;  /* 0x0000000d1b1b7c11 */ /* 0x000fca00088f0eff */
[----:B------:R-:W3:Y:S01]  /*4ba0*/  LDG.E.U8 R26, desc[UR6][R26.64] ;  /* 0x000000061a1a7981 */ /* 0x000ee2000c1e1100 */
[----:B------:R-:W4:Y:S01]  /*4bb0*/  MUFU.RCP R20, R21 ;  /* 0x0000001500147308 */ /* 0x000f220000001000 */
[----:B---3--:R-:W-:-:S06]  /*4bc0*/  IMAD R16, R26, 0x4, R3 ;  /* 0x000000041a107824 */ /* 0x008fcc00078e0203 */
        /* <DEDUP_REMOVED lines=11> */
[----:B------:R-:W-:Y:S02]  /*4c80*/  MOV R27, R21 ;  /* 0x00000015001b7202 */ /* 0x000fe40000000f00 */
[----:B------:R-:W-:-:S07]  /*4c90*/  MOV R20, 0x4cb0 ;  /* 0x00004cb000147802 */ /* 0x000fce0000000f00 */
[----:B-12---:R-:W-:Y:S05]  /*4ca0*/  CALL.REL.NOINC `($__internal_1_$__cuda_sm3x_div_rn_noftz_f32_slowpath) ;  /* 0x0000002400007944 */ /* 0x006fea0003c00000 */
.L_x_133:
[----:B------:R-:W-:Y:S05]  /*4cb0*/  BSYNC.RECONVERGENT B4 ;  /* 0x0000000000047941 */ /* 0x000fea0003800200 */
.L_x_132:
[----:B------:R-:W-:Y:S01]  /*4cc0*/  VIADD R16, R18, 0x3 ;  /* 0x0000000312107836 */ /* 0x000fe20000000000 */
[----:B------:R-:W-:Y:S02]  /*4cd0*/  FMNMX R12, R12, 255, PT ;  /* 0x437f00000c0c7809 */ /* 0x000fe40003800000 */
[----:B------:R-:W-:Y:S02]  /*4ce0*/  IADD3 R22, P0, PT, R22, UR10, RZ ;  /* 0x0000000a16167c10 */ /* 0x000fe4000ff1e0ff */
[----:B------:R-:W-:Y:S02]  /*4cf0*/  I2FP.F32.S32 R27, R16 ;  /* 0x00000010001b7245 */ /* 0x000fe40000201400 */
[----:B------:R-:W-:Y:S02]  /*4d00*/  FMNMX R12, RZ, R12, !PT ;  /* 0x0000000cff0c7209 */ /* 0x000fe40007800000 */
[----:B------:R-:W-:Y:S02]  /*4d10*/  FMNMX R27, R6, R27, PT ;  /* 0x0000001b061b7209 */ /* 0x000fe40003800000 */
[----:B------:R-:W0:Y:S01]  /*4d20*/  F2I.U32.TRUNC.NTZ R29, R12 ;  /* 0x0000000c001d7305 */ /* 0x000e22000020f000 */
[----:B------:R-:W-:-:S02]  /*4d30*/  IADD3.X R23, PT, PT, R23, UR4, RZ, P0, !PT ;  /* 0x0000000417177c10 */ /* 0x000fc400087fe4ff */
[----:B------:R-:W-:-:S05]  /*4d40*/  FMNMX R16, RZ, R27, !PT ;  /* 0x0000001bff107209 */ /* 0x000fca0007800000 */
[----:B------:R-:W3:Y:S01]  /*4d50*/  F2I.TRUNC.NTZ R27, R16 ;  /* 0x00000010001b7305 */ /* 0x000ee2000020f100 */
[----:B0-----:R0:W-:Y:S01]  /*4d60*/  STG.E.U8 desc[UR6][R22.64], R29 ;  /* 0x0000001d16007986 */ /* 0x0011e2000c101106 */
[----:B---3--:R-:W-:-:S05]  /*4d70*/  IMAD R27, R27, UR10, R2 ;  /* 0x0000000a1b1b7c24 */ /* 0x008fca000f8e0202 */
[----:B------:R-:W-:-:S04]  /*4d80*/  IADD3 R26, P1, PT, R27, UR12, RZ ;  /* 0x0000000c1b1a7c10 */ /* 0x000fc8000ff3e0ff */
        /* <DEDUP_REMOVED lines=18> */
.L_x_135:
[----:B------:R-:W-:Y:S05]  /*4eb0*/  BSYNC.RECONVERGENT B4 ;  /* 0x0000000000047941 */ /* 0x000fea0003800200 */
.L_x_134:
[----:B------:R-:W-:Y:S01]  /*4ec0*/  FMNMX R12, R12, 255, PT ;  /* 0x437f00000c0c7809 */ /* 0x000fe20003800000 */
[----:B------:R-:W-:Y:S01]  /*4ed0*/  VIADD R18, R18, 0x4 ;  /* 0x0000000412127836 */ /* 0x000fe20000000000 */
[----:B------:R-:W-:Y:S02]  /*4ee0*/  IADD3 R22, P0, PT, R22, UR10, RZ ;  /* 0x0000000a16167c10 */ /* 0x000fe4000ff1e0ff */
[----:B------:R-:W-:Y:S02]  /*4ef0*/  FMNMX R12, RZ, R12, !PT ;  /* 0x0000000cff0c7209 */ /* 0x000fe40007800000 */
[----:B------:R-:W-:Y:S02]  /*4f00*/  IADD3.X R23, PT, PT, R23, UR4, RZ, P0, !PT ;  /* 0x0000000417177c10 */ /* 0x000fe400087fe4ff */
[----:B------:R-:W0:Y:S01]  /*4f10*/  F2I.U32.TRUNC.NTZ R27, R12 ;  /* 0x0000000c001b7305 */ /* 0x000e22000020f000 */
[----:B------:R-:W-:Y:S02]  /*4f20*/  ISETP.NE.AND P0, PT, R18, R17, PT ;  /* 0x000000111200720c */ /* 0x000fe40003f05270 */
[----:B0-----:R0:W-:Y:S11]  /*4f30*/  STG.E.U8 desc[UR6][R22.64], R27 ;  /* 0x0000001b16007986 */ /* 0x0011f6000c101106 */
[----:B------:R-:W-:Y:S05]  /*4f40*/  @P0 BRA `(.L_x_136) ;  /* 0xfffffff400f40947 */ /* 0x000fea000383ffff */
.L_x_119:
[----:B------:R-:W-:Y:S05]  /*4f50*/  BSYNC.RECONVERGENT B3 ;  /* 0x0000000000037941 */ /* 0x000fea0003800200 */
.L_x_118:
[C---:B------:R-:W-:Y:S02]  /*4f60*/  ISETP.NE.AND P0, PT, R19.reuse, R24, PT ;  /* 0x000000181300720c */ /* 0x040fe40003f05270 */
[----:B0-----:R-:W-:-:S04]  /*4f70*/  IADD3 R2, PT, PT, R19, 0x1, RZ ;  /* 0x0000000113027810 */ /* 0x001fc80007ffe0ff */
[----:B------:R-:W-:-:S07]  /*4f80*/  MOV R19, R2 ;  /* 0x0000000200137202 */ /* 0x000fce0000000f00 */
[----:B------:R-:W-:Y:S05]  /*4f90*/  @P0 BRA `(.L_x_137) ;  /* 0xfffffff000180947 */ /* 0x000fea000383ffff */
[----:B------:R-:W-:Y:S05]  /*4fa0*/  BSYNC.RECONVERGENT B2 ;  /* 0x0000000000027941 */ /* 0x000fea0003800200 */
.L_x_117:
[----:B------:R-:W0:Y:S01]  /*4fb0*/  LDC.64 R18, c[0x0][0x398] ;  /* 0x0000e600ff127b82 */ /* 0x000e220000000a00 */
[----:B------:R-:W-:Y:S01]  /*4fc0*/  BSSY.RECONVERGENT B2, `(.L_x_138) ;  /* 0x0000102000027945 */ /* 0x000fe20003800200 */
[----:B---34-:R-:W-:Y:S01]  /*4fd0*/  IMAD.MOV.U32 R23, RZ, RZ, R0 ;  /* 0x000000ffff177224 */ /* 0x018fe200078e0000 */
[----:B------:R-:W3:Y:S01]  /*4fe0*/  LDCU UR16, c[0x0][0x398] ;  /* 0x00007300ff1077ac */ /* 0x000ee20008000800 */
[----:B------:R-:W4:Y:S01]  /*4ff0*/  LDCU UR17, c[0x0][0x390] ;  /* 0x00007200ff1177ac */ /* 0x000f220008000800 */
[----:B------:R-:W0:Y:S01]  /*5000*/  LDCU.64 UR12, c[0x0][0x380] ;  /* 0x00007000ff0c77ac */ /* 0x000e220008000a00 */
[----:B------:R-:W0:Y:S02]  /*5010*/  LDCU.128 UR8, c[0x0][0x380] ;  /* 0x00007000ff0877ac */ /* 0x000e240008000c00 */
[----:B0--34-:R-:W-:-:S07]  /*5020*/  IMAD R2, R19, R18, RZ ;  /* 0x0000001213027224 */ /* 0x019fce00078e02ff */
.L_x_158:
[----:B------:R-:W-:Y:S01]  /*5030*/  ISETP.GE.AND P0, PT, R5, R7, PT ;  /* 0x000000070500720c */ /* 0x000fe20003f06270 */
[----:B------:R-:W-:-:S12]  /*5040*/  BSSY.RECONVERGENT B3, `(.L_x_139) ;  /* 0x00000f6000037945 */ /* 0x000fd80003800200 */
[----:B0--34-:R-:W-:Y:S05]  /*5050*/  @!P0 BRA `(.L_x_140) ;  /* 0x0000000c00d08947 */ /* 0x019fea0003800000 */
[-C--:B------:R-:W-:Y:S01]  /*5060*/  I2FP.F32.S32 R12, R23.reuse ;  /* 0x00000017000c7245 */ /* 0x080fe20000201400 */
[----:B------:R-:W-:Y:S01]  /*5070*/  BSSY.RECONVERGENT B4, `(.L_x_141) ;  /* 0x000006d000047945 */ /* 0x000fe20003800200 */
[----:B------:R-:W-:Y:S02]  /*5080*/  ISETP.NE.AND P0, PT, R15, RZ, PT ;  /* 0x000000ff0f00720c */ /* 0x000fe40003f05270 */
[----:B------:R-:W-:Y:S02]  /*5090*/  FMNMX R12, R25, R12, PT ;  /* 0x0000000c190c7209 */ /* 0x000fe40003800000 */
[----:B------:R-:W-:Y:S02]  /*50a0*/  IADD3 R18, PT, PT, R2, R23, RZ ;  /* 0x0000001702127210 */ /* 0x000fe40007ffe0ff */
[----:B------:R-:W-:Y:S02]  /*50b0*/  FMNMX R12, RZ, R12, !PT ;  /* 0x0000000cff0c7209 */ /* 0x000fe40007800000 */
[----:B------:R-:W-:-:S02]  /*50c0*/  MOV R22, R7 ;  /* 0x0000000700167202 */ /* 0x000fc40000000f00 */
[----:B------:R-:W0:Y:S02]  /*50d0*/  F2I.TRUNC.NTZ R19, R12 ;  /* 0x0000000c00137305 */ /* 0x000e24000020f100 */
[----:B0-----:R-:W-:Y:S01]  /*50e0*/  IMAD.IADD R19, R2, 0x1, R19 ;  /* 0x0000000102137824 */ /* 0x001fe200078e0213 */
[----:B------:R-:W-:Y:S06]  /*50f0*/  @!P0 BRA `(.L_x_142) ;  /* 0x0000000400908947 */ /* 0x000fec0003800000 */
        /* <DEDUP_REMOVED lines=10> */
[----:B----4-:R-:W-:Y:S01]  /*51a0*/  FFMA R29, R20, -R21, 1 ;  /* 0x3f800000141d7423 */ /* 0x010fe20000000815 */
[----:B------:R-:W-:Y:S01]  /*51b0*/  BSSY.RECONVERGENT B5, `(.L_x_143) ;  /* 0x000000c000057945 */ /* 0x000fe20003800200 */
[----:B0-----:R-:W-:-:S04]  /*51c0*/  FADD R12, R16, -UR5 ;  /* 0x80000005100c7e21 */ /* 0x001fc80008000000 */
        /* <DEDUP_REMOVED lines=10> */
.L_x_144:
[----:B------:R-:W-:Y:S05]  /*5270*/  BSYNC.RECONVERGENT B5 ;  /* 0x0000000000057941 */ /* 0x000fea0003800200 */
.L_x_143:
[----:B------:R-:W0:Y:S01]  /*5280*/  LDC R16, c[0x0][0x398] ;  /* 0x0000e600ff107b82 */ /* 0x000e220000000800 */
[----:B------:R-:W3:Y:S01]  /*5290*/  LDCU.64 UR14, c[0x0][0x388] ;  /* 0x00007100ff0e77ac */ /* 0x000ee20008000a00 */
[----:B------:R-:W-:Y:S01]  /*52a0*/  FMNMX R12, R12, 255, PT ;  /* 0x437f00000c0c7809 */ /* 0x000fe20003800000 */
[----:B------:R-:W-:-:S03]  /*52b0*/  IMAD.MOV.U32 R22, RZ, RZ, R9 ;  /* 0x000000ffff167224 */ /* 0x000fc600078e0009 */
[----:B------:R-:W-:-:S04]  /*52c0*/  FMNMX R12, RZ, R12, !PT ;  /* 0x0000000cff0c7209 */ /* 0x000fc80007800000 */
[----:B------:R-:W4:Y:S01]  /*52d0*/  F2I.U32.TRUNC.NTZ R27, R12 ;  /* 0x0000000c001b7305 */ /* 0x000f22000020f000 */
[----:B0-----:R-:W-:-:S05]  /*52e0*/  IMAD R20, R7, R16, R18 ;  /* 0x0000001007147224 */ /* 0x001fca00078e0212 */
[----:B---3--:R-:W-:-:S04]  /*52f0*/  IADD3 R32, P0, PT, R20, UR14, RZ ;  /* 0x0000000e14207c10 */ /* 0x008fc8000ff1e0ff */
[----:B------:R-:W-:Y:S02]  /*5300*/  LEA.HI.X.SX32 R33, R20, UR15, 0x1, P0 ;  /* 0x0000000f14217c11 */ /* 0x000fe400080f0eff */
[----:B------:R-:W-:-:S03]  /*5310*/  ISETP.NE.AND P0, PT, R15, 0x1, PT ;  /* 0x000000010f00780c */ /* 0x000fc60003f05270 */
[----:B----4-:R0:W-:Y:S10]  /*5320*/  STG.E.U8 desc[UR6][R32.64], R27 ;  /* 0x0000001b20007986 */ /* 0x0101f4000c101106 */
[----:B------:R-:W-:Y:S05]  /*5330*/  @!P0 BRA `(.L_x_142) ;  /* 0x0000000400008947 */ /* 0x000fea0003800000 */
[----:B------:R-:W3:Y:S01]  /*5340*/  LDCU.64 UR14, c[0x0][0x380] ;  /* 0x00007000ff0e77ac */ /* 0x000ee20008000a00 */
[----:B------:R-:W-:Y:S01]  /*5350*/  IMAD R12, R13, R16, R19 ;  /* 0x000000100d0c7224 */ /* 0x000fe200078e0213 */
[----:B------:R-:W4:Y:S04]  /*5360*/  LDCU UR5, c[0x0][0x390] ;  /* 0x00007200ff0577ac */ /* 0x000f280008000800 */
[----:B---3--:R-:W-:-:S04]  /*5370*/  IADD3 R26, P0, PT, R12, UR14, RZ ;  /* 0x0000000e0c1a7c10 */ /* 0x008fc8000ff1e0ff */
[----:B0-----:R-:W-:-:S05]  /*5380*/  LEA.HI.X.SX32 R27, R12, UR15, 0x1, P0 ;  /* 0x0000000f0c1b7c11 */ /* 0x001fca00080f0eff */
[----:B------:R-:W3:Y:S01]  /*5390*/  LDG.E.U8 R26, desc[UR6][R26.64] ;  /* 0x000000061a1a7981 */ /* 0x000ee2000c1e1100 */
[----:B------:R-:W0:Y:S01]  /*53a0*/  MUFU.RCP R20, R21 ;  /* 0x0000001500147308 */ /* 0x000e220000001000 */
[----:B---3--:R-:W-:-:S06]  /*53b0*/  LEA R16, R26, R3, 0x2 ;  /* 0x000000031a107211 */ /* 0x008fcc00078e10ff */
        /* <DEDUP_REMOVED lines=14> */
.L_x_146:
[----:B------:R-:W-:Y:S05]  /*54a0*/  BSYNC.RECONVERGENT B5 ;  /* 0x0000000000057941 */ /* 0x000fea0003800200 */
.L_x_145:
        /* <DEDUP_REMOVED lines=14> */
[----:B---3--:R-:W-:-:S05]  /*5590*/  LEA.HI.X.SX32 R27, R12, UR15, 0x1, P0 ;  /* 0x0000000f0c1b7c11 */ /* 0x008fca00080f0eff */
        /* <DEDUP_REMOVED lines=16> */
[----:B-1----:R-:W-:Y:S05]  /*56a0*/  CALL.REL.NOINC `($__internal_1_$__cuda_sm3x_div_rn_noftz_f32_slowpath) ;  /* 0x0000001800807944 */ /* 0x002fea0003c00000 */
.L_x_148:
[----:B------:R-:W-:Y:S05]  /*56b0*/  BSYNC.RECONVERGENT B5 ;  /* 0x0000000000057941 */ /* 0x000fea0003800200 */
.L_x_147:
[----:B------:R-:W0:Y:S01]  /*56c0*/  LDCU UR5, c[0x0][0x398] ;  /* 0x00007300ff0577ac */ /* 0x000e220008000800 */
[----:B------:R-:W-:Y:S01]  /*56d0*/  FMNMX R12, R12, 255, PT ;  /* 0x437f00000c0c7809 */ /* 0x000fe20003800000 */
[----:B------:R-:W-:-:S03]  /*56e0*/  IMAD.MOV.U32 R22, RZ, RZ, R4 ;  /* 0x000000ffff167224 */ /* 0x000fc600078e0004 */
[----:B------:R-:W-:-:S04]  /*56f0*/  FMNMX R12, RZ, R12, !PT ;  /* 0x0000000cff0c7209 */ /* 0x000fc80007800000 */
[----:B------:R-:W2:Y:S01]  /*5700*/  F2I.U32.TRUNC.NTZ R29, R12 ;  /* 0x0000000c001d7305 */ /* 0x000ea2000020f000 */
[----:B0-----:R-:W-:-:S04]  /*5710*/  IADD3 R26, P0, PT, R32, UR5, RZ ;  /* 0x00000005201a7c10 */ /* 0x001fc8000ff1e0ff */
[----:B------:R-:W-:-:S05]  /*5720*/  IADD3.X R27, PT, PT, R33, UR4, RZ, P0, !PT ;  /* 0x00000004211b7c10 */ /* 0x000fca00087fe4ff */
[----:B--2---:R4:W-:Y:S04]  /*5730*/  STG.E.U8 desc[UR6][R26.64], R29 ;  /* 0x0000001d1a007986 */ /* 0x0049e8000c101106 */
.L_x_142:
[----:B------:R-:W-:Y:S05]  /*5740*/  BSYNC.RECONVERGENT B4 ;  /* 0x0000000000047941 */ /* 0x000fea0003800200 */
.L_x_141:
[----:B------:R-:W-:-:S13]  /*5750*/  ISETP.GE.U32.AND P0, PT, R10, 0x3, PT ;  /* 0x000000030a00780c */ /* 0x000fda0003f06070 */
[----:B------:R-:W-:Y:S05]  /*5760*/  @!P0 BRA `(.L_x_140) ;  /* 0x00000008000c8947 */ /* 0x000fea0003800000 */
.L_x_157:
[----:B0--34-:R-:W-:-:S04]  /*5770*/  I2FP.F32.S32 R27, R22 ;  /* 0x00000016001b7245 */ /* 0x019fc80000201400 */
[----:B------:R-:W-:-:S04]  /*5780*/  FMNMX R27, R6, R27, PT ;  /* 0x0000001b061b7209 */ /* 0x000fc80003800000 */
[----:B------:R-:W-:-:S06]  /*5790*/  FMNMX R12, RZ, R27, !PT ;  /* 0x0000001bff0c7209 */ /* 0x000fcc0007800000 */
[----:B------:R-:W0:Y:S02]  /*57a0*/  F2I.TRUNC.NTZ R12, R12 ;  /* 0x0000000c000c7305 */ /* 0x000e24000020f100 */
[----:B0-----:R-:W-:-:S05]  /*57b0*/  IMAD R16, R12, UR16, R19 ;  /* 0x000000100c107c24 */ /* 0x001fca000f8e0213 */
[----:B------:R-:W-:-:S04]  /*57c0*/  IADD3 R26, P0, PT, R16, UR12, RZ ;  /* 0x0000000c101a7c10 */ /* 0x000fc8000ff1e0ff */
[----:B------:R-:W-:-:S05]  /*57d0*/  LEA.HI.X.SX32 R27, R16, UR13, 0x1, P0 ;  /* 0x0000000d101b7c11 */ /* 0x000fca00080f0eff */
[----:B------:R-:W3:Y:S01]  /*57e0*/  LDG.E.U8 R26, desc[UR6][R26.64] ;  /* 0x000000061a1a7981 */ /* 0x000ee2000c1e1100 */
[----:B------:R-:W0:Y:S01]  /*57f0*/  MUFU.RCP R30, R21 ;  /* 0x00000015001e7308 */ /* 0x000e220000001000 */
[----:B---3--:R-:W-:-:S06]  /*5800*/  LEA R16, R26, R3, 0x2 ;  /* 0x000000031a107211 */ /* 0x008fcc00078e10ff */
        /* <DEDUP_REMOVED lines=14> */
.L_x_150:
[----:B------:R-:W-:Y:S05]  /*58f0*/  BSYNC.RECONVERGENT B4 ;  /* 0x0000000000047941 */ /* 0x000fea0003800200 */
.L_x_149:
[----:B------:R-:W-:Y:S01]  /*5900*/  VIADD R16, R22, 0x1 ;  /* 0x0000000116107836 */ /* 0x000fe20000000000 */
[----:B------:R-:W-:-:S04]  /*5910*/  FMNMX R12, R12, 255, PT ;  /* 0x437f00000c0c7809 */ /* 0x000fc80003800000 */
[----:B------:R-:W-:Y:S01]  /*5920*/  I2FP.F32.S32 R27, R16 ;  /* 0x00000010001b7245 */ /* 0x000fe20000201400 */
[----:B------:R-:W-:Y:S01]  /*5930*/  IMAD R16, R22, UR16, R18 ;  /* 0x0000001016107c24 */ /* 0x000fe2000f8e0212 */
[----:B------:R-:W-:Y:S02]  /*5940*/  FMNMX R12, RZ, R12, !PT ;  /* 0x0000000cff0c7209 */ /* 0x000fe40007800000 */
[----:B------:R-:W-:Y:S02]  /*5950*/  FMNMX R27, R6, R27, PT ;  /* 0x0000001b061b7209 */ /* 0x000fe40003800000 */
[----:B------:R-:W0:Y:S01]  /*5960*/  F2I.U32.TRUNC.NTZ R29, R12 ;  /* 0x0000000c001d7305 */ /* 0x000e22000020f000 */
[C---:B------:R-:W-:Y:S02]  /*5970*/  IADD3 R32, P0, PT, R16.reuse, UR10, RZ ;  /* 0x0000000a10207c10 */ /* 0x040fe4000ff1e0ff */
[----:B------:R-:W-:Y:S02]  /*5980*/  FMNMX R20, RZ, R27, !PT ;  /* 0x0000001bff147209 */ /* 0x000fe40007800000 */
[----:B------:R-:W-:-:S04]  /*5990*/  LEA.HI.X.SX32 R33, R16, UR11, 0x1, P0 ;  /* 0x0000000b10217c11 */ /* 0x000fc800080f0eff */
        /* <DEDUP_REMOVED lines=22> */
.L_x_152:
[----:B------:R-:W-:Y:S05]  /*5b00*/  BSYNC.RECONVERGENT B4 ;  /* 0x0000000000047941 */ /* 0x000fea0003800200 */
.L_x_151:
        /* <DEDUP_REMOVED lines=8> */
[----:B------:R-:W-:-:S06]  /*5b90*/  FMNMX R16, RZ, R27, !PT ;  /* 0x0000001bff107209 */ /* 0x000fcc0007800000 */
        /* <DEDUP_REMOVED lines=22> */
.L_x_154:
[----:B------:R-:W-:Y:S05]  /*5d00*/  BSYNC.RECONVERGENT B4 ;  /* 0x0000000000047941 */ /* 0x000fea0003800200 */
.L_x_153:
        /* <DEDUP_REMOVED lines=31> */
.L_x_156:
[----:B------:R-:W-:Y:S05]  /*5f00*/  BSYNC.RECONVERGENT B4 ;  /* 0x0000000000047941 */ /* 0x000fea0003800200 */
.L_x_155:
        /* <DEDUP_REMOVED lines=9> */
.L_x_140:
[----:B------:R-:W-:Y:S05]  /*5fa0*/  BSYNC.RECONVERGENT B3 ;  /* 0x0000000000037941 */ /* 0x000fea0003800200 */
.L_x_139:
[C---:B------:R-:W-:Y:S02]  /*5fb0*/  ISETP.NE.AND P0, PT, R23.reuse, R24, PT ;  /* 0x000000181700720c */ /* 0x040fe40003f05270 */
[----:B------:R-:W-:-:S11]  /*5fc0*/  IADD3 R23, PT, PT, R23, 0x1, RZ ;  /* 0x0000000117177810 */ /* 0x000fd60007ffe0ff */
[----:B------:R-:W-:Y:S05]  /*5fd0*/  @P0 BRA `(.L_x_158) ;  /* 0xfffffff000140947 */ /* 0x000fea000383ffff */
[----:B------:R-:W-:Y:S05]  /*5fe0*/  BSYNC.RECONVERGENT B2 ;  /* 0x0000000000027941 */ /* 0x000fea0003800200 */
.L_x_138:
[----:B------:R-:W-:Y:S01]  /*5ff0*/  ISETP.GE.AND P0, PT, R5, R7, PT ;  /* 0x000000070500720c */ /* 0x000fe20003f06270 */
[----:B------:R-:W-:-:S12]  /*6000*/  BSSY.RECONVERGENT B2, `(.L_x_159) ;  /* 0x0000106000027945 */ /* 0x000fd80003800200 */
[----:B0-----:R-:W-:Y:S05]  /*6010*/  @!P0 BRA `(.L_x_160) ;  /* 0x0000001000108947 */ /* 0x001fea0003800000 */
[----:B------:R-:W-:Y:S01]  /*6020*/  I2FP.F32.S32 R12, R0 ;  /* 0x00000000000c7245 */ /* 0x000fe20000201400 */
[----:B------:R-:W-:Y:S01]  /*6030*/  BSSY.RECONVERGENT B3, `(.L_x_161) ;  /* 0x000006d000037945 */ /* 0x000fe20003800200 */
[----:B------:R-:W-:Y:S02]  /*6040*/  ISETP.NE.AND P0, PT, R15, RZ, PT ;  /* 0x000000ff0f00720c */ /* 0x000fe40003f05270 */
[----:B------:R-:W-:Y:S02]  /*6050*/  FMNMX R12, R25, R12, PT ;  /* 0x0000000c190c7209 */ /* 0x000fe40003800000 */
[----:B------:R-:W-:Y:S02]  /*6060*/  MOV R23, R7 ;  /* 0x0000000700177202 */ /* 0x000fe40000000f00 */
[----:B------:R-:W-:-:S04]  /*6070*/  FMNMX R12, RZ, R12, !PT ;  /* 0x0000000cff0c7209 */ /* 0x000fc80007800000 */
[----:B------:R-:W5:Y:S02]  /*6080*/  F2I.TRUNC.NTZ R19, R12 ;  /* 0x0000000c00137305 */ /* 0x000f64000020f100 */
[----:B-----5:R-:W-:Y:S01]  /*6090*/  IMAD R22, R2, 0x2, R19 ;  /* 0x0000000202167824 */ /* 0x020fe200078e0213 */
[----:B------:R-:W-:Y:S06]  /*60a0*/  @!P0 BRA `(.L_x_162) ;  /* 0x0000000400948947 */ /* 0x000fec0003800000 */
[----:B------:R-:W5:Y:S01]  /*60b0*/  LDCU UR5, c[0x0][0x398] ;  /* 0x00007300ff0577ac */ /* 0x000f620008000800 */
[----:B------:R-:W0:Y:S01]  /*60c0*/  LDCU.64 UR14, c[0x0][0x380] ;  /* 0x00007000ff0e77ac */ /* 0x000e220008000a00 */
[----:B-----5:R-:W-:Y:S01]  /*60d0*/  IMAD R12, R14, UR5, R22 ;  /* 0x000000050e0c7c24 */ /* 0x020fe2000f8e0216 */
[----:B------:R-:W5:Y:S04]  /*60e0*/  LDCU UR5, c[0x0][0x390] ;  /* 0x00007200ff0577ac */ /* 0x000f680008000800 */
[----:B0-----:R-:W-:-:S04]  /*60f0*/  IADD3 R18, P0, PT, R12, UR14, RZ ;  /* 0x0000000e0c127c10 */ /* 0x001fc8000ff1e0ff */
[----:B------:R-:W-:-:S05]  /*6100*/  LEA.HI.X.SX32 R19, R12, UR15, 0x1, P0 ;  /* 0x0000000f0c137c11 */ /* 0x000fca00080f0eff */
[----:B------:R-:W2:Y:S01]  /*6110*/  LDG.E.U8 R18, desc[UR6][R18.64] ;  /* 0x0000000612127981 */ /* 0x000ea2000c1e1100 */
[----:B------:R-:W0:Y:S01]  /*6120*/  MUFU.RCP R20, R21 ;  /* 0x0000001500147308 */ /* 0x000e220000001000 */
[----:B--2---:R-:W-:-:S06]  /*6130*/  LEA R16, R18, R3, 0x2 ;  /* 0x0000000312107211 */ /* 0x004fcc00078e10ff */
[----:B------:R-:W5:Y:S01]  /*6140*/  LDL R16, [R16] ;  /* 0x0000000010107983 */ /* 0x000f620000100800 */
[----:B0-----:R-:W-:Y:S01]  /*6150*/  FFMA R23, R20, -R21, 1 ;  /* 0x3f80000014177423 */ /* 0x001fe20000000815 */
[----:B------:R-:W-:Y:S01]  /*6160*/  BSSY.RECONVERGENT B4, `(.L_x_163) ;  /* 0x000000c000047945 */ /* 0x000fe20003800200 */
[----:B-----5:R-:W-:-:S04]  /*6170*/  FADD R12, R16, -UR5 ;  /* 0x80000005100c7e21 */ /* 0x020fc80008000000 */
[----:B------:R-:W-:Y:S01]  /*6180*/  FMUL R28, R12, 256 ;  /* 0x438000000c1c7820 */ /* 0x000fe20000400000 */
[----:B------:R-:W-:-:S03]  /*6190*/  FFMA R12, R20, R23, R20 ;  /* 0x00000017140c7223 */ /* 0x000fc60000000014 */
[----:B------:R-:W0:Y:S01]  /*61a0*/  FCHK P0, R28, R21 ;  /* 0x000000151c007302 */ /* 0x000e220000000000 */
[----:B------:R-:W-:-:S04]  /*61b0*/  FFMA R20, R12, R28, RZ ;  /* 0x0000001c0c147223 */ /* 0x000fc800000000ff */
[----:B------:R-:W-:-:S04]  /*61c0*/  FFMA R19, R20, -R21, R28 ;  /* 0x8000001514137223 */ /* 0x000fc8000000001c */
[----:B------:R-:W-:Y:S01]  /*61d0*/  FFMA R12, R12, R19, R20 ;  /* 0x000000130c0c7223 */ /* 0x000fe20000000014 */
[----:B0-----:R-:W-:Y:S06]  /*61e0*/  @!P0 BRA `(.L_x_164) ;  /* 0x00000000000c8947 */ /* 0x001fec0003800000 */
[----:B---34-:R-:W-:Y:S02]  /*61f0*/  MOV R27, R21 ;  /* 0x00000015001b7202 */ /* 0x018fe40000000f00 */
[----:B------:R-:W-:-:S07]  /*6200*/  MOV R20, 0x6220 ;  /* 0x0000622000147802 */ /* 0x000fce0000000f00 */
[----:B-1----:R-:W-:Y:S05]  /*6210*/  CALL.REL.NOINC `($__internal_1_$__cuda_sm3x_div_rn_noftz_f32_slowpath) ;  /* 0x0000000c00a47944 */ /* 0x002fea0003c00000 */
.L_x_164:
[----:B------:R-:W-:Y:S05]  /*6220*/  BSYNC.RECONVERGENT B4 ;  /* 0x0000000000047941 */ /* 0x000fea0003800200 */
.L_x_163:
[----:B------:R-:W0:Y:S01]  /*6230*/  LDC R20, c[0x0][0x398] ;  /* 0x0000e600ff147b82 */ /* 0x000e220000000800 */
[----:B------:R-:W2:Y:S01]  /*6240*/  LDCU.64 UR14, c[0x0][0x388] ;  /* 0x00007100ff0e77ac */ /* 0x000ea20008000a00 */
[----:B------:R-:W-:Y:S01]  /*6250*/  FMNMX R12, R12, 255, PT ;  /* 0x437f00000c0c7809 */ /* 0x000fe20003800000 */
[----:B------:R-:W-:Y:S01]  /*6260*/  IMAD R16, R2, 0x2, R0 ;  /* 0x0000000202107824 */ /* 0x000fe200078e0200 */
[----:B------:R-:W-:Y:S02]  /*6270*/  MOV R23, R9 ;  /* 0x0000000900177202 */ /* 0x000fe40000000f00 */
[----:B------:R-:W-:-:S04]  /*6280*/  FMNMX R12, RZ, R12, !PT ;  /* 0x0000000cff0c7209 */ /* 0x000fc80007800000 */
[----:B---34-:R-:W3:Y:S01]  /*6290*/  F2I.U32.TRUNC.NTZ R27, R12 ;  /* 0x0000000c001b7305 */ /* 0x018ee2000020f000 */
[----:B0-----:R-:W-:-:S05]  /*62a0*/  IMAD R16, R7, R20, R16 ;  /* 0x0000001407107224 */ /* 0x001fca00078e0210 */
[----:B--2---:R-:W-:-:S04]  /*62b0*/  IADD3 R18, P0, PT, R16, UR14, RZ ;  /* 0x0000000e10127c10 */ /* 0x004fc8000ff1e0ff */
[----:B------:R-:W-:Y:S02]  /*62c0*/  LEA.HI.X.SX32 R19, R16, UR15, 0x1, P0 ;  /* 0x0000000f10137c11 */ /* 0x000fe400080f0eff */
[----:B------:R-:W-:-:S03]  /*62d0*/  ISETP.NE.AND P0, PT, R15, 0x1, PT ;  /* 0x000000010f00780c */ /* 0x000fc60003f05270 */
[----:B---3--:R0:W-:Y:S10]  /*62e0*/  STG.E.U8 desc[UR6][R18.64], R27 ;  /* 0x0000001b12007986 */ /* 0x0081f4000c101106 */
[----:B------:R-:W-:Y:S05]  /*62f0*/  @!P0 BRA `(.L_x_162) ;  /* 0x0000000400008947 */ /* 0x000fea0003800000 */
[----:B------:R-:W2:Y:S01]  /*6300*/  LDCU.64 UR14, c[0x0][0x380] ;  /* 0x00007000ff0e77ac */ /* 0x000ea20008000a00 */
[----:B------:R-:W-:Y:S01]  /*6310*/  IMAD R12, R13, R20, R22 ;  /* 0x000000140d0c7224 */ /* 0x000fe200078e0216 */
[----:B------:R-:W3:Y:S04]  /*6320*/  LDCU UR5, c[0x0][0x390] ;  /* 0x00007200ff0577ac */ /* 0x000ee80008000800 */
[----:B--2---:R-:W-:-:S04]  /*6330*/  IADD3 R26, P0, PT, R12, UR14, RZ ;  /* 0x0000000e0c1a7c10 */ /* 0x004fc8000ff1e0ff */
[----:B0-----:R-:W-:-:S05]  /*6340*/  LEA.HI.X.SX32 R27, R12, UR15, 0x1, P0 ;  /* 0x0000000f0c1b7c11 */ /* 0x001fca00080f0eff */
[----:B------:R-:W2:Y:S01]  /*6350*/  LDG.E.U8 R26, desc[UR6][R26.64] ;  /* 0x000000061a1a7981 */ /* 0x000ea2000c1e1100 */
[----:B------:R-:W0:Y:S01]  /*6360*/  MUFU.RCP R20, R21 ;  /* 0x0000001500147308 */ /* 0x000e220000001000 */
[----:B--2---:R-:W-:-:S06]  /*6370*/  LEA R16, R26, R3, 0x2 ;  /* 0x000000031a107211 */ /* 0x004fcc00078e10ff */
[----:B------:R-:W3:Y:S01]  /*6380*/  LDL R16, [R16] ;  /* 0x0000000010107983 */ /* 0x000ee20000100800 */
[----:B0-----:R-:W-:Y:S01]  /*6390*/  FFMA R23, R20, -R21, 1 ;  /* 0x3f80000014177423 */ /* 0x001fe20000000815 */
[----:B------:R-:W-:Y:S01]  /*63a0*/  BSSY.RECONVERGENT B4, `(.L_x_165) ;  /* 0x000000c000047945 */ /* 0x000fe20003800200 */
[----:B---3--:R-:W-:-:S04]  /*63b0*/  FADD R12, R16, -UR5 ;  /* 0x80000005100c7e21 */ /* 0x008fc80008000000 */
        /* <DEDUP_REMOVED lines=10> */
.L_x_166:
[----:B------:R-:W-:Y:S05]  /*6460*/  BSYNC.RECONVERGENT B4 ;  /* 0x0000000000047941 */ /* 0x000fea0003800200 */
.L_x_165:
[----:B------:R-:W0:Y:S01]  /*6470*/  LDC R29, c[0x0][0x398] ;  /* 0x0000e600ff1d7b82 */ /* 0x000e220000000800 */
[----:B------:R-:W-:Y:S02]  /*6480*/  FMNMX R12, R12, 255, PT ;  /* 0x437f00000c0c7809 */ /* 0x000fe40003800000 */
[----:B------:R-:W-:Y:S02]  /*6490*/  MOV R23, R8 ;  /* 0x0000000800177202 */ /* 0x000fe40000000f00 */
[----:B------:R-:W-:-:S04]  /*64a0*/  FMNMX R12, RZ, R12, !PT ;  /* 0x0000000cff0c7209 */ /* 0x000fc80007800000 */
[----:B------:R-:W2:Y:S01]  /*64b0*/  F2I.U32.TRUNC.NTZ R27, R12 ;  /* 0x0000000c001b7305 */ /* 0x000ea2000020f000 */
[----:B0-----:R-:W-:-:S04]  /*64c0*/  IADD3 R18, P0, PT, R18, R29, RZ ;  /* 0x0000001d12127210 */ /* 0x001fc80007f1e0ff */
[----:B------:R-:W-:Y:S02]  /*64d0*/  IADD3.X R19, PT, PT, R19, UR4, RZ, P0, !PT ;  /* 0x0000000413137c10 */ /* 0x000fe400087fe4ff */
[----:B------:R-:W-:-:S03]  /*64e0*/  ISETP.NE.AND P0, PT, R15, 0x2, PT ;  /* 0x000000020f00780c */ /* 0x000fc60003f05270 */
[----:B--2---:R0:W-:Y:S10]  /*64f0*/  STG.E.U8 desc[UR6][R18.64], R27 ;  /* 0x0000001b12007986 */ /* 0x0041f4000c101106 */
        /* <DEDUP_REMOVED lines=23> */
.L_x_168:
[----:B------:R-:W-:Y:S05]  /*6670*/  BSYNC.RECONVERGENT B4 ;  /* 0x0000000000047941 */ /* 0x000fea0003800200 */
.L_x_167:
        /* <DEDUP_REMOVED lines=8> */
.L_x_162:
[----:B------:R-:W-:Y:S05]  /*6700*/  BSYNC.RECONVERGENT B3 ;  /* 0x0000000000037941 */ /* 0x000fea0003800200 */
.L_x_161:
[----:B------:R-:W-:-:S13]  /*6710*/  ISETP.GE.U32.AND P0, PT, R10, 0x3, PT ;  /* 0x000000030a00780c */ /* 0x000fda0003f06070 */
[----:B------:R-:W-:Y:S05]  /*6720*/  @!P0 BRA `(.L_x_160) ;  /* 0x00000008004c8947 */ /* 0x000fea0003800000 */
[----:B0-----:R-:W0:Y:S02]  /*6730*/  LDC.64 R18, c[0x0][0x398] ;  /* 0x0000e600ff127b82 */ /* 0x001e240000000a00 */
[----:B0-----:R-:W-:-:S05]  /*6740*/  LEA R19, R19, R23, 0x1 ;  /* 0x0000001713137211 */ /* 0x001fca00078e08ff */
[----:B------:R-:W-:-:S07]  /*6750*/  IMAD R18, R19, R18, R0 ;  /* 0x0000001213127224 */ /* 0x000fce00078e0200 */
.L_x_177:
[----:B0-----:R-:W-:Y:S01]  /*6760*/  I2FP.F32.S32 R19, R23 ;  /* 0x0000001700137245 */ /* 0x001fe20000201400 */
[----:B------:R-:W0:Y:S03]  /*6770*/  LDCU UR5, c[0x0][0x398] ;  /* 0x00007300ff0577ac */ /* 0x000e260008000800 */
[----:B------:R-:W-:Y:S01]  /*6780*/  FMNMX R19, R6, R19, PT ;  /* 0x0000001306137209 */ /* 0x000fe20003800000 */
[----:B------:R-:W4:Y:S03]  /*6790*/  LDCU.64 UR14, c[0x0][0x380] ;  /* 0x00007000ff0e77ac */ /* 0x000f260008000a00 */
[----:B------:R-:W-:-:S06]  /*67a0*/  FMNMX R19, RZ, R19, !PT ;  /* 0x00000013ff137209 */ /* 0x000fcc0007800000 */
[----:B------:R-:W0:Y:S02]  /*67b0*/  F2I.TRUNC.NTZ R19, R19 ;  /* 0x0000001300137305 */ /* 0x000e24000020f100 */
[----:B0-----:R-:W-:Y:S01]  /*67c0*/  IMAD R12, R19, UR5, R22 ;  /* 0x00000005130c7c24 */ /* 0x001fe2000f8e0216 */
[----:B------:R-:W0:Y:S04]  /*67d0*/  LDCU UR5, c[0x0][0x390] ;  /* 0x00007200ff0577ac */ /* 0x000e280008000800 */
[----:B----4-:R-:W-:-:S04]  /*67e0*/  IADD3 R26, P0, PT, R12, UR14, RZ ;  /* 0x0000000e0c1a7c10 */ /* 0x010fc8000ff1e0ff */
[----:B---3--:R-:W-:-:S05]  /*67f0*/  LEA.HI.X.SX32 R27, R12, UR15, 0x1, P0 ;  /* 0x0000000f0c1b7c11 */ /* 0x008fca00080f0eff */
[----:B------:R-:W3:Y:S01]  /*6800*/  LDG.E.U8 R26, desc[UR6][R26.64] ;  /* 0x000000061a1a7981 */ /* 0x000ee2000c1e1100 */
[----:B------:R-:W4:Y:S01]  /*6810*/  MUFU.RCP R20, R21 ;  /* 0x0000001500147308 */ /* 0x000f220000001000 */
[----:B---3--:R-:W-:-:S06]  /*6820*/  IMAD R16, R26, 0x4, R3 ;  /* 0x000000041a107824 */ /* 0x008fcc00078e0203 */
        /* <DEDUP_REMOVED lines=14> */
.L_x_170:
[----:B------:R-:W-:Y:S05]  /*6910*/  BSYNC.RECONVERGENT B3 ;  /* 0x0000000000037941 */ /* 0x000fea0003800200 */
.L_x_169:
[----:B------:R-:W-:Y:S01]  /*6920*/  IADD3 R16, PT, PT, R23, 0x1, RZ ;  /* 0x0000000117107810 */ /* 0x000fe20007ffe0ff */
[----:B------:R-:W0:Y:S01]  /*6930*/  LDCU UR5, c[0x0][0x398] ;  /* 0x00007300ff0577ac */ /* 0x000e220008000800 */
[----:B------:R-:W-:Y:S02]  /*6940*/  FMNMX R12, R12, 255, PT ;  /* 0x437f00000c0c7809 */ /* 0x000fe40003800000 */
[----:B------:R-:W-:Y:S01]  /*6950*/  I2FP.F32.S32 R19, R16 ;  /* 0x0000001000137245 */ /* 0x000fe20000201400 */
[----:B------:R-:W3:Y:S01]  /*6960*/  LDCU.128 UR20, c[0x0][0x380] ;  /* 0x00007000ff1477ac */ /* 0x000ee20008000c00 */
[----:B------:R-:W-:Y:S02]  /*6970*/  FMNMX R12, RZ, R12, !PT ;  /* 0x0000000cff0c7209 */ /* 0x000fe40007800000 */
[----:B------:R-:W-:-:S04]  /*6980*/  FMNMX R19, R6, R19, PT ;  /* 0x0000001306137209 */ /* 0x000fc80003800000 */
[----:B------:R-:W-:Y:S02]  /*6990*/  FMNMX R16, RZ, R19, !PT ;  /* 0x00000013ff107209 */ /* 0x000fe40007800000 */
[----:B------:R-:W4:Y:S08]  /*69a0*/  F2I.U32.TRUNC.NTZ R19, R12 ;  /* 0x0000000c00137305 */ /* 0x000f30000020f000 */
[----:B------:R-:W0:Y:S01]  /*69b0*/  F2I.TRUNC.NTZ R27, R16 ;  /* 0x00000010001b7305 */ /* 0x000e22000020f100 */
[----:B---3--:R-:W-:-:S04]  /*69c0*/  IADD3 R32, P0, PT, R18, UR22, RZ ;  /* 0x0000001612207c10 */ /* 0x008fc8000ff1e0ff */
[----:B------:R-:W-:-:S05]  /*69d0*/  LEA.HI.X.SX32 R33, R18, UR23, 0x1, P0 ;  /* 0x0000001712217c11 */ /* 0x000fca00080f0eff */
[----:B----4-:R3:W-:Y:S01]  /*69e0*/  STG.E.U8 desc[UR6][R32.64], R19 ;  /* 0x0000001320007986 */ /* 0x0107e2000c101106 */
[----:B0-----:R-:W-:Y:S01]  /*69f0*/  IMAD R27, R27, UR5, R22 ;  /* 0x000000051b1b7c24 */ /* 0x001fe2000f8e0216 */
[----:B------:R-:W0:Y:S04]  /*6a00*/  LDCU UR5, c[0x0][0x390] ;  /* 0x00007200ff0577ac */ /* 0x000e280008000800 */
[----:B------:R-:W-:-:S04]  /*6a10*/  IADD3 R26, P1, PT, R27, UR20, RZ ;  /* 0x000000141b1a7c10 */ /* 0x000fc8000ff3e0ff */
[----:B------:R-:W-:-:S05]  /*6a20*/  LEA.HI.X.SX32 R27, R27, UR21, 0x1, P1 ;  /* 0x000000151b1b7c11 */ /* 0x000fca00088f0eff */
[----:B------:R-:W4:Y:S01]  /*6a30*/  LDG.E.U8 R26, desc[UR6][R26.64] ;  /* 0x000000061a1a7981 */ /* 0x000f22000c1e1100 */
[----:B------:R-:W5:Y:S01]  /*6a40*/  MUFU.RCP R20, R21 ;  /* 0x0000001500147308 */ /* 0x000f620000001000 */
[----:B----4-:R-:W-:-:S06]  /*6a50*/  IMAD R16, R26, 0x4, R3 ;  /* 0x000000041a107824 */ /* 0x010fcc00078e0203 */
[----:B------:R-:W0:Y:S01]  /*6a60*/  LDL R16, [R16] ;  /* 0x0000000010107983 */ /* 0x000e220000100800 */
[----:B-----5:R-:W-:Y:S01]  /*6a70*/  FFMA R29, R20, -R21, 1 ;  /* 0x3f800000141d7423 */ /* 0x020fe20000000815 */
[----:B------:R-:W-:Y:S01]  /*6a80*/  BSSY.RECONVERGENT B3, `(.L_x_171) ;  /* 0x000000c000037945 */ /* 0x000fe20003800200 */
[----:B0-----:R-:W-:-:S04]  /*6a90*/  FADD R12, R16, -UR5 ;  /* 0x80000005100c7e21 */ /* 0x001fc80008000000 */
[----:B------:R-:W-:Y:S01]  /*6aa0*/  FMUL R28, R12, 256 ;  /* 0x438000000c1c7820 */ /* 0x000fe20000400000 */
[----:B------:R-:W-:-:S03]  /*6ab0*/  FFMA R12, R20, R29, R20 ;  /* 0x0000001d140c7223 */ /* 0x000fc60000000014 */
[----:B------:R-:W0:Y:S01]  /*6ac0*/  FCHK P0, R28, R21 ;  /* 0x000000151c007302 */ /* 0x000e220000000000 */
[----:B---3--:R-:W-:-:S04]  /*6ad0*/  FFMA R19, R12, R28, RZ ;  /* 0x0000001c0c137223 */ /* 0x008fc800000000ff */
[----:B------:R-:W-:-:S04]  /*6ae0*/  FFMA R20, R19, -R21, R28 ;  /* 0x8000001513147223 */ /* 0x000fc8000000001c */
[----:B------:R-:W-:Y:S01]  /*6af0*/  FFMA R12, R12, R20, R19 ;  /* 0x000000140c0c7223 */ /* 0x000fe20000000013 */
[----:B0-----:R-:W-:Y:S06]  /*6b00*/  @!P0 BRA `(.L_x_172) ;  /* 0x00000000000c8947 */ /* 0x001fec0003800000 */
[----:B------:R-:W-:Y:S02]  /*6b10*/  MOV R27, R21 ;  /* 0x00000015001b7202 */ /* 0x000fe40000000f00 */
[----:B------:R-:W-:-:S07]  /*6b20*/  MOV R20, 0x6b40 ;  /* 0x00006b4000147802 */ /* 0x000fce0000000f00 */
[----:B-12---:R-:W-:Y:S05]  /*6b30*/  CALL.REL.NOINC `($__internal_1_$__cuda_sm3x_div_rn_noftz_f32_slowpath) ;  /* 0x00000004005c7944 */ /* 0x006fea0003c00000 */
.L_x_172:
[----:B------:R-:W-:Y:S05]  /*6b40*/  BSYNC.RECONVERGENT B3 ;  /* 0x0000000000037941 */ /* 0x000fea0003800200 */
.L_x_171:
[----:B------:R-:W-:Y:S01]  /*6b50*/  IADD3 R16, PT, PT, R23, 0x2, RZ ;  /* 0x0000000217107810 */ /* 0x000fe20007ffe0ff */
[----:B------:R-:W0:Y:S01]  /*6b60*/  LDCU UR5, c[0x0][0x398] ;  /* 0x00007300ff0577ac */ /* 0x000e220008000800 */
[----:B------:R-:W-:Y:S02]  /*6b70*/  FMNMX R12, R12, 255, PT ;  /* 0x437f00000c0c7809 */ /* 0x000fe40003800000 */
[----:B------:R-:W-:Y:S01]  /*6b80*/  I2FP.F32.S32 R19, R16 ;  /* 0x0000001000137245 */ /* 0x000fe20000201400 */
[----:B------:R-:W3:Y:S01]  /*6b90*/  LDCU.64 UR14, c[0x0][0x380] ;  /* 0x00007000ff0e77ac */ /* 0x000ee20008000a00 */
[----:B------:R-:W-:Y:S02]  /*6ba0*/  FMNMX R12, RZ, R12, !PT ;  /* 0x0000000cff0c7209 */ /* 0x000fe40007800000 */
[----:B------:R-:W-:-:S04]  /*6bb0*/  FMNMX R19, R6, R19, PT ;  /* 0x0000001306137209 */ /* 0x000fc80003800000 */
[----:B------:R-:W-:Y:S02]  /*6bc0*/  FMNMX R16, RZ, R19, !PT ;  /* 0x00000013ff107209 */ /* 0x000fe40007800000 */
[----:B------:R-:W4:Y:S01]  /*6bd0*/  F2I.U32.TRUNC.NTZ R19, R12 ;  /* 0x0000000c00137305 */ /* 0x000f22000020f000 */
[----:B0-----:R-:W-:-:S07]  /*6be0*/  IADD3 R32, P0, PT, R32, UR5, RZ ;  /* 0x0000000520207c10 */ /* 0x001fce000ff1e0ff */
[----:B------:R-:W0:Y:S01]  /*6bf0*/  F2I.TRUNC.NTZ R27, R16 ;  /* 0x00000010001b7305 */ /* 0x000e22000020f100 */
[----:B------:R-:W-:-:S05]  /*6c00*/  IADD3.X R33, PT, PT, R33, UR4, RZ, P0, !PT ;  /* 0x0000000421217c10 */ /* 0x000fca00087fe4ff */
[----:B----4-:R4:W-:Y:S01]  /*6c10*/  STG.E.U8 desc[UR6][R32.64], R19 ;  /* 0x0000001320007986 */ /* 0x0109e2000c101106 */
[----:B0-----:R-:W-:Y:S01]  /*6c20*/  IMAD R27, R27, UR5, R22 ;  /* 0x000000051b1b7c24 */ /* 0x001fe2000f8e0216 */
[----:B------:R-:W0:Y:S04]  /*6c30*/  LDCU UR5, c[0x0][0x390] ;  /* 0x00007200ff0577ac */ /* 0x000e280008000800 */
[----:B---3--:R-:W-:-:S04]  /*6c40*/  IADD3 R26, P1, PT, R27, UR14, RZ ;  /* 0x0000000e1b1a7c10 */ /* 0x008fc8000ff3e0ff */
[----:B------:R-:W-:-:S05]  /*6c50*/  LEA.HI.X.SX32 R27, R27, UR15, 0x1, P1 ;  /* 0x0000000f1b1b7c11 */ /* 0x000fca00088f0eff */
[----:B------:R-:W3:Y:S01]  /*6c60*/  LDG.E.U8 R26, desc[UR6][R26.64] ;  /* 0x000000061a1a7981 */ /* 0x000ee2000c1e1100 */
[----:B------:R-:W5:Y:S01]  /*6c70*/  MUFU.RCP R20, R21 ;  /* 0x0000001500147308 */ /* 0x000f620000001000 */
[----:B---3--:R-:W-:-:S06]  /*6c80*/  IMAD R16, R26, 0x4, R3 ;  /* 0x000000041a107824 */ /* 0x008fcc00078e0203 */
[----:B------:R-:W0:Y:S01]  /*6c90*/  LDL R16, [R16] ;  /* 0x0000000010107983 */ /* 0x000e220000100800 */
[----:B-----5:R-:W-:Y:S01]  /*6ca0*/  FFMA R29, R20, -R21, 1 ;  /* 0x3f800000141d7423 */ /* 0x020fe20000000815 */
[----:B------:R-:W-:Y:S01]  /*6cb0*/  BSSY.RECONVERGENT B3, `(.L_x_173) ;  /* 0x000000c000037945 */ /* 0x000fe20003800200 */
[----:B0-----:R-:W-:-:S04]  /*6cc0*/  FADD R12, R16, -UR5 ;  /* 0x80000005100c7e21 */ /* 0x001fc80008000000 */
[----:B------:R-:W-:Y:S01]  /*6cd0*/  FMUL R28, R12, 256 ;  /* 0x438000000c1c7820 */ /* 0x000fe20000400000 */
[----:B------:R-:W-:-:S03]  /*6ce0*/  FFMA R12, R20, R29, R20 ;  /* 0x0000001d140c7223 */ /* 0x000fc60000000014 */
[----:B------:R-:W0:Y:S01]  /*6cf0*/  FCHK P0, R28, R21 ;  /* 0x000000151c007302 */ /* 0x000e220000000000 */
[----:B----4-:R-:W-:-:S04]  /*6d00*/  FFMA R19, R12, R28, RZ ;  /* 0x0000001c0c137223 */ /* 0x010fc800000000ff */
[----:B------:R-:W-:-:S04]  /*6d10*/  FFMA R20, R19, -R21, R28 ;  /* 0x8000001513147223 */ /* 0x000fc8000000001c */
[----:B------:R-:W-:Y:S01]  /*6d20*/  FFMA R12, R12, R20, R19 ;  /* 0x000000140c0c7223 */ /* 0x000fe20000000013 */
[----:B0-----:R-:W-:Y:S06]  /*6d30*/  @!P0 BRA `(.L_x_174) ;  /* 0x00000000000c8947 */ /* 0x001fec0003800000 */
[----:B------:R-:W-:Y:S02]  /*6d40*/  MOV R27, R21 ;  /* 0x00000015001b7202 */ /* 0x000fe40000000f00 */
[----:B------:R-:W-:-:S07]  /*6d50*/  MOV R20, 0x6d70 ;  /* 0x00006d7000147802 */ /* 0x000fce0000000f00 */
[----:B-12---:R-:W-:Y:S05]  /*6d60*/  CALL.REL.NOINC `($__internal_1_$__cuda_sm3x_div_rn_noftz_f32_slowpath) ;  /* 0x0000000000d07944 */ /* 0x006fea0003c00000 */
.L_x_174:
[----:B------:R-:W-:Y:S05]  /*6d70*/  BSYNC.RECONVERGENT B3 ;  /* 0x0000000000037941 */ /* 0x000fea0003800200 */
.L_x_173:
        /* <DEDUP_REMOVED lines=34> */
.L_x_176:
[----:B------:R-:W-:Y:S05]  /*6fa0*/  BSYNC.RECONVERGENT B3 ;  /* 0x0000000000037941 */ /* 0x000fea0003800200 */
.L_x_175:
[----:B------:R-:W0:Y:S01]  /*6fb0*/  LDC R29, c[0x0][0x398] ;  /* 0x0000e600ff1d7b82 */ /* 0x000e220000000800 */
[----:B------:R-:W-:Y:S02]  /*6fc0*/  FMNMX R12, R12, 255, PT ;  /* 0x437f00000c0c7809 */ /* 0x000fe40003800000 */
[----:B------:R-:W-:Y:S02]  /*6fd0*/  IADD3 R23, PT, PT, R23, 0x4, RZ ;  /* 0x0000000417177810 */ /* 0x000fe40007ffe0ff */
[----:B------:R-:W-:-:S04]  /*6fe0*/  FMNMX R12, RZ, R12, !PT ;  /* 0x0000000cff0c7209 */ /* 0x000fc80007800000 */
[----:B------:R-:W3:Y:S01]  /*6ff0*/  F2I.U32.TRUNC.NTZ R19, R12 ;  /* 0x0000000c00137305 */ /* 0x000ee2000020f000 */
[----:B0-----:R-:W-:Y:S01]  /*7000*/  IADD3 R26, P0, PT, R32, R29, RZ ;  /* 0x0000001d201a7210 */ /* 0x001fe20007f1e0ff */
[----:B------:R-:W-:-:S03]  /*7010*/  IMAD R18, R29, 0x4, R18 ;  /* 0x000000041d127824 */ /* 0x000fc600078e0212 */
[----:B------:R-:W-:Y:S02]  /*7020*/  IADD3.X R27, PT, PT, R33, UR4, RZ, P0, !PT ;  /* 0x00000004211b7c10 */ /* 0x000fe400087fe4ff */
[----:B------:R-:W-:-:S03]  /*7030*/  ISETP.NE.AND P0, PT, R23, R17, PT ;  /* 0x000000111700720c */ /* 0x000fc60003f05270 */
[----:B---3--:R0:W-:Y:S10]  /*7040*/  STG.E.U8 desc[UR6][R26.64], R19 ;  /* 0x000000131a007986 */ /* 0x0081f4000c101106 */
[----:B------:R-:W-:Y:S05]  /*7050*/  @P0 BRA `(.L_x_177) ;  /* 0xfffffff400c00947 */ /* 0x000fea000383ffff */
.L_x_160:
[----:B------:R-:W-:Y:S05]  /*7060*/  BSYNC.RECONVERGENT B2 ;  /* 0x0000000000027941 */ /* 0x000fea0003800200 */
.L_x_159:
[C---:B------:R-:W-:Y:S02]  /*7070*/  ISETP.NE.AND P0, PT, R0.reuse, R24, PT ;  /* 0x000000180000720c */ /* 0x040fe40003f05270 */
[----:B------:R-:W-:-:S11]  /*7080*/  IADD3 R0, PT, PT, R0, 0x1, RZ ;  /* 0x0000000100007810 */ /* 0x000fd60007ffe0ff */
[----:B------:R-:W-:Y:S05]  /*7090*/  @P0 BRA `(.L_x_138) ;  /* 0xffffffec00d40947 */ /* 0x000fea000383ffff */
[----:B------:R-:W-:Y:S05]  /*70a0*/  EXIT ;  /* 0x000000000000794d */ /* 0x000fea0003800000 */
        .weak           $__internal_1_$__cuda_sm3x_div_rn_noftz_f32_slowpath
        .type           $__internal_1_$__cuda_sm3x_div_rn_noftz_f32_slowpath,@function
        .size           $__internal_1_$__cuda_sm3x_div_rn_noftz_f32_slowpath,(.L_x_207 - $__internal_1_$__cuda_sm3x_div_rn_noftz_f32_slowpath)
$__internal_1_$__cuda_sm3x_div_rn_noftz_f32_slowpath:
[----:B------:R-:W-:Y:S01]  /*70b0*/  SHF.R.U32.HI R16, RZ, 0x17, R27 ;  /* 0x00000017ff107819 */ /* 0x000fe2000001161b */
[----:B------:R-:W-:Y:S01]  /*70c0*/  BSSY.RECONVERGENT B0, `(.L_x_178) ;  /* 0x0000063000007945 */ /* 0x000fe20003800200 */
[----:B------:R-:W-:Y:S02]  /*70d0*/  SHF.R.U32.HI R30, RZ, 0x17, R28 ;  /* 0x00000017ff1e7819 */ /* 0x000fe4000001161c */
[----:B------:R-:W-:Y:S02]  /*70e0*/  LOP3.LUT R16, R16, 0xff, RZ, 0xc0, !PT ;  /* 0x000000ff10107812 */ /* 0x000fe400078ec0ff */
[----:B------:R-:W-:Y:S02]  /*70f0*/  LOP3.LUT R30, R30, 0xff, RZ, 0xc0, !PT ;  /* 0x000000ff1e1e7812 */ /* 0x000fe400078ec0ff */
[----:B------:R-:W-:Y:S02]  /*7100*/  IADD3 R12, PT, PT, R16, -0x1, RZ ;  /* 0xffffffff100c7810 */ /* 0x000fe40007ffe0ff */
[----:B------:R-:W-:Y:S01]  /*7110*/  MOV R29, R28 ;  /* 0x0000001c001d7202 */ /* 0x000fe20000000f00 */
[----:B------:R-:W-:Y:S01]  /*7120*/  VIADD R26, R30, 0xffffffff ;  /* 0xffffffff1e1a7836 */ /* 0x000fe20000000000 */
[----:B------:R-:W-:-:S04]  /*7130*/  ISETP.GT.U32.AND P0, PT, R12, 0xfd, PT ;  /* 0x000000fd0c00780c */ /* 0x000fc80003f04070 */
[----:B------:R-:W-:-:S13]  /*7140*/  ISETP.GT.U32.OR P0, PT, R26, 0xfd, P0 ;  /* 0x000000fd1a00780c */ /* 0x000fda0000704470 */
[----:B------:R-:W-:Y:S01]  /*7150*/  @!P0 MOV R31, RZ ;  /* 0x000000ff001f8202 */ /* 0x000fe20000000f00 */
        /* <DEDUP_REMOVED lines=19> */
[----:B------:R-:W-:Y:S01]  /*7290*/  @P0 IMAD.MOV.U32 R31, RZ, RZ, RZ ;  /* 0x000000ffff1f0224 */ /* 0x000fe200078e00ff */
[----:B------:R-:W-:Y:S01]  /*72a0*/  @!P0 MOV R31, 0xffffffc0 ;  /* 0xffffffc0001f8802 */ /* 0x000fe20000000f00 */
[----:B------:R-:W-:Y:S01]  /*72b0*/  @!P0 FFMA R29, R28, 1.84467440737095516160e+19, RZ ;  /* 0x5f8000001c1d8823 */ /* 0x000fe200000000ff */
[----:B------:R-:W-:Y:S02]  /*72c0*/  @!P1 FFMA R27, R27, 1.84467440737095516160e+19, RZ ;  /* 0x5f8000001b1b9823 */ /* 0x000fe400000000ff */
[----:B------:R-:W-:-:S07]  /*72d0*/  @!P1 IADD3 R31, PT, PT, R31, 0x40, RZ ;  /* 0x000000401f1f9810 */ /* 0x000fce0007ffe0ff */
.L_x_179:
[----:B------:R-:W-:Y:S01]  /*72e0*/  LEA R12, R16, 0xc0800000, 0x17 ;  /* 0xc0800000100c7811 */ /* 0x000fe200078eb8ff */
[----:B------:R-:W-:Y:S01]  /*72f0*/  BSSY.RECONVERGENT B1, `(.L_x_184) ;  /* 0x0000036000017945 */ /* 0x000fe20003800200 */
[----:B------:R-:W-:-:S03]  /*7300*/  IADD3 R30, PT, PT, R30, -0x7f, RZ ;  /* 0xffffff811e1e7810 */ /* 0x000fc60007ffe0ff */
[----:B------:R-:W-:Y:S02]  /*7310*/  IMAD.IADD R27, R27, 0x1, -R12 ;  /* 0x000000011b1b7824 */ /* 0x000fe400078e0a0c */
[C---:B------:R-:W-:Y:S01]  /*7320*/  IMAD R29, R30.reuse, -0x800000, R29 ;  /* 0xff8000001e1d7824 */ /* 0x040fe200078e021d */
[----:B------:R-:W-:Y:S01]  /*7330*/  IADD3 R30, PT, PT, R30, 0x7f, -R16 ;  /* 0x0000007f1e1e7810 */ /* 0x000fe20007ffe810 */
[----:B------:R-:W0:Y:S01]  /*7340*/  MUFU.RCP R26, R27 ;  /* 0x0000001b001a7308 */ /* 0x000e220000001000 */
[----:B------:R-:W-:Y:S02]  /*7350*/  FADD.FTZ R28, -R27, -RZ ;  /* 0x800000ff1b1c7221 */ /* 0x000fe40000010100 */
[----:B------:R-:W-:Y:S02]  /*7360*/  IADD3 R31, PT, PT, R30, R31, RZ ;  /* 0x0000001f1e1f7210 */ /* 0x000fe40007ffe0ff */
[----:B0-----:R-:W-:-:S04]  /*7370*/  FFMA R12, R26, R28, 1 ;  /* 0x3f8000001a0c7423 */ /* 0x001fc8000000001c */
        /* <DEDUP_REMOVED lines=8> */
[----:B------:R-:W-:-:S05]  /*7400*/  IMAD.IADD R16, R16, 0x1, R31 ;  /* 0x0000000110107824 */ /* 0x000fca00078e021f */
[----:B------:R-:W-:-:S04]  /*7410*/  IADD3 R29, PT, PT, R16, -0x1, RZ ;  /* 0xffffffff101d7810 */ /* 0x000fc80007ffe0ff */
        /* <DEDUP_REMOVED lines=10> */
[CCC-:B------:R-:W-:Y:S01]  /*74c0*/  FFMA.RP R30, R12.reuse, R28.reuse, R26.reuse ;  /* 0x0000001c0c1e7223 */ /* 0x1c0fe2000000801a */
[----:B------:R-:W-:Y:S01]  /*74d0*/  FFMA.RM R26, R12, R28, R26 ;  /* 0x0000001c0c1a7223 */ /* 0x000fe2000000401a */
[C---:B------:R-:W-:Y:S02]  /*74e0*/  IADD3 R12, PT, PT, R16.reuse, 0x20, RZ ;  /* 0x00000020100c7810 */ /* 0x040fe40007ffe0ff */
[----:B------:R-:W-:Y:S02]  /*74f0*/  LOP3.LUT R29, R29, 0x7fffff, RZ, 0xc0, !PT ;  /* 0x007fffff1d1d7812 */ /* 0x000fe400078ec0ff */
[C---:B------:R-:W-:Y:S02]  /*7500*/  ISETP.NE.AND P3, PT, R16.reuse, RZ, PT ;  /* 0x000000ff1000720c */ /* 0x040fe40003f65270 */
[----:B------:R-:W-:Y:S02]  /*7510*/  LOP3.LUT R29, R29, 0x800000, RZ, 0xfc, !PT ;  /* 0x008000001d1d7812 */ /* 0x000fe400078efcff */
[----:B------:R-:W-:Y:S01]  /*7520*/  ISETP.NE.AND P1, PT, R16, RZ, PT ;  /* 0x000000ff1000720c */ /* 0x000fe20003f25270 */
[----:B------:R-:W-:Y:S01]  /*7530*/  IMAD.MOV R16, RZ, RZ, -R16 ;  /* 0x000000ffff107224 */ /* 0x000fe200078e0a10 */
[----:B------:R-:W-:-:S02]  /*7540*/  SHF.L.U32 R12, R29, R12, RZ ;  /* 0x0000000c1d0c7219 */ /* 0x000fc400000006ff */
[----:B------:R-:W-:Y:S02]  /*7550*/  FSETP.NEU.FTZ.AND P0, PT, R30, R26, PT ;  /* 0x0000001a1e00720b */ /* 0x000fe40003f1d000 */
[----:B------:R-:W-:Y:S02]  /*7560*/  SEL R16, R16, RZ, P3 ;  /* 0x000000ff10107207 */ /* 0x000fe40001800000 */
[----:B------:R-:W-:Y:S02]  /*7570*/  ISETP.NE.AND P1, PT, R12, RZ, P1 ;  /* 0x000000ff0c00720c */ /* 0x000fe40000f25270 */
[----:B------:R-:W-:Y:S02]  /*7580*/  SHF.R.U32.HI R29, RZ, R16, R29 ;  /* 0x00000010ff1d7219 */ /* 0x000fe4000001161d */
[----:B------:R-:W-:Y:S02]  /*7590*/  PLOP3.LUT P0, PT, P0, P1, PT, 0xf8, 0x8f ;  /* 0x00000000008f781c */ /* 0x000fe40000703f70 */
[----:B------:R-:W-:-:S02]  /*75a0*/  SHF.R.U32.HI R16, RZ, 0x1, R29 ;  /* 0x00000001ff107819 */ /* 0x000fc4000001161d */
[----:B------:R-:W-:-:S04]  /*75b0*/  SEL R12, RZ, 0x1, !P0 ;  /* 0x00000001ff0c7807 */ /* 0x000fc80004000000 */
[----:B------:R-:W-:-:S04]  /*75c0*/  LOP3.LUT R12, R12, 0x1, R16, 0xf8, !PT ;  /* 0x000000010c0c7812 */ /* 0x000fc800078ef810 */
[----:B------:R-:W-:-:S04]  /*75d0*/  LOP3.LUT R12, R12, R29, RZ, 0xc0, !PT ;  /* 0x0000001d0c0c7212 */ /* 0x000fc800078ec0ff */
[----:B------:R-:W-:-:S04]  /*75e0*/  IADD3 R12, PT, PT, R16, R12, RZ ;  /* 0x0000000c100c7210 */ /* 0x000fc80007ffe0ff */
[----:B------:R-:W-:Y:S01]  /*75f0*/  LOP3.LUT R27, R12, R27, RZ, 0xfc, !PT ;  /* 0x0000001b0c1b7212 */ /* 0x000fe200078efcff */
[----:B------:R-:W-:Y:S06]  /*7600*/  BRA `(.L_x_187) ;  /* 0x0000000000107947 */ /* 0x000fec0003800000 */
.L_x_186:
[----:B------:R-:W-:-:S04]  /*7610*/  LOP3.LUT R27, R27, 0x80000000, RZ, 0xc0, !PT ;  /* 0x800000001b1b7812 */ /* 0x000fc800078ec0ff */
[----:B------:R-:W-:Y:S01]  /*7620*/  LOP3.LUT R27, R27, 0x7f800000, RZ, 0xfc, !PT ;  /* 0x7f8000001b1b7812 */ /* 0x000fe200078efcff */
[----:B------:R-:W-:Y:S06]  /*7630*/  BRA `(.L_x_187) ;  /* 0x0000000000047947 */ /* 0x000fec0003800000 */
.L_x_185:
[----:B------:R-:W-:-:S07]  /*7640*/  LEA R27, R31, R27, 0x17 ;  /* 0x0000001b1f1b7211 */ /* 0x000fce00078eb8ff */
.L_x_187:
[----:B------:R-:W-:Y:S05]  /*7650*/  BSYNC.RECONVERGENT B1 ;  /* 0x0000000000017941 */ /* 0x000fea0003800200 */
.L_x_184:
[----:B------:R-:W-:Y:S05]  /*7660*/  BRA `(.L_x_188) ;  /* 0x0000000000207947 */ /* 0x000fea0003800000 */
.L_x_183:
[----:B------:R-:W-:-:S04]  /*7670*/  LOP3.LUT R27, R27, 0x80000000, R29, 0x48, !PT ;  /* 0x800000001b1b7812 */ /* 0x000fc800078e481d */
[----:B------:R-:W-:Y:S01]  /*7680*/  LOP3.LUT R27, R27, 0x7f800000, RZ, 0xfc, !PT ;  /* 0x7f8000001b1b7812 */ /* 0x000fe200078efcff */
[----:B------:R-:W-:Y:S06]  /*7690*/  BRA `(.L_x_188) ;  /* 0x0000000000147947 */ /* 0x000fec0003800000 */
.L_x_182:
[----:B------:R-:W-:Y:S01]  /*76a0*/  LOP3.LUT R27, R27, 0x80000000, R29, 0x48, !PT ;  /* 0x800000001b1b7812 */ /* 0x000fe200078e481d */
[----:B------:R-:W-:Y:S06]  /*76b0*/  BRA `(.L_x_188) ;  /* 0x00000000000c7947 */ /* 0x000fec0003800000 */
.L_x_181:
[----:B------:R-:W0:Y:S01]  /*76c0*/  MUFU.RSQ R27, -QNAN ;  /* 0xffc00000001b7908 */ /* 0x000e220000001400 */
[----:B------:R-:W-:Y:S05]  /*76d0*/  BRA `(.L_x_188) ;  /* 0x0000000000047947 */ /* 0x000fea0003800000 */
.L_x_180:
[----:B------:R-:W-:-:S07]  /*76e0*/  FADD.FTZ R27, R28, R27 ;  /* 0x0000001b1c1b7221 */ /* 0x000fce0000010000 */
.L_x_188:
[----:B------:R-:W-:Y:S05]  /*76f0*/  BSYNC.RECONVERGENT B0 ;  /* 0x0000000000007941 */ /* 0x000fea0003800200 */
.L_x_178:
[----:B0-----:R-:W-:Y:S02]  /*7700*/  IMAD.MOV.U32 R12, RZ, RZ, R27 ;  /* 0x000000ffff0c7224 */ /* 0x001fe400078e001b */
[----:B------:R-:W-:Y:S01]  /*7710*/  HFMA2 R27, -RZ, RZ, 0, 0 ;  /* 0x00000000ff1b7431 */ /* 0x000fe200000001ff */
[----:B------:R-:W-:-:S04]  /*7720*/  MOV R26, R20 ;  /* 0x00000014001a7202 */ /* 0x000fc80000000f00 */
[----:B------:R-:W-:Y:S05]  /*7730*/  RET.REL.NODEC R26 `(_Z11claheKernelPKhPhfiiii) ;  /* 0xffffff881a307950 */ /* 0x000fea0003c3ffff */
.L_x_189:
        /* <DEDUP_REMOVED lines=12> */
.L_x_207:


//--------------------- .text._Z16compute_hist_avgPKiS0_S0_iiPf --------------------------
	.section	.text._Z16compute_hist_avgPKiS0_S0_iiPf,"ax",@progbits
	.align	128
        .global         _Z16compute_hist_avgPKiS0_S0_iiPf
        .type           _Z16compute_hist_avgPKiS0_S0_iiPf,@function
        .size           _Z16compute_hist_avgPKiS0_S0_iiPf,(.L_x_208 - _Z16compute_hist_avgPKiS0_S0_iiPf)
        .other          _Z16compute_hist_avgPKiS0_S0_iiPf,@"STO_CUDA_ENTRY STV_DEFAULT"
_Z16compute_hist_avgPKiS0_S0_iiPf:
.text._Z16compute_hist_avgPKiS0_S0_iiPf:
[----:B------:R-:W-:Y:S01]  /*0000*/  LDC R1, c[0x0][0x37c] ;  /* 0x0000df00ff017b82 */ /* 0x000fe20000000800 */
[----:B------:R-:W0:Y:S07]  /*0010*/  S2R R3, SR_TID.X ;  /* 0x0000000000037919 */ /* 0x000e2e0000002100 */
[----:B------:R-:W0:Y:S01]  /*0020*/  S2UR UR4, SR_CTAID.X ;  /* 0x00000000000479c3 */ /* 0x000e220000002500 */
[----:B------:R-:W1:Y:S07]  /*0030*/  LDCU UR5, c[0x0][0x39c] ;  /* 0x00007380ff0577ac */ /* 0x000e6e0008000800 */
[----:B------:R-:W0:Y:S02]  /*0040*/  LDC R2, c[0x0][0x360] ;  /* 0x0000d800ff027b82 */ /* 0x000e240000000800 */
[----:B0-----:R-:W-:-:S05]  /*0050*/  IMAD R2, R2, UR4, R3 ;  /* 0x0000000402027c24 */ /* 0x001fca000f8e0203 */
[----:B-1----:R-:W-:-:S13]  /*0060*/  ISETP.GE.AND P0, PT, R2, UR5, PT ;  /* 0x0000000502007c0c */ /* 0x002fda000bf06270 */
[----:B------:R-:W-:Y:S05]  /*0070*/  @P0 EXIT ;  /* 0x000000000000094d */ /* 0x000fea0003800000 */
[----:B------:R-:W0:Y:S01]  /*0080*/  LDC.64 R4, c[0x0][0x380] ;  /* 0x0000e000ff047b82 */ /* 0x000e220000000a00 */
[----:B------:R-:W1:Y:S01]  /*0090*/  LDCU.64 UR4, c[0x0][0x358] ;  /* 0x00006b00ff0477ac */ /* 0x000e620008000a00 */
[----:B------:R-:W2:Y:S06]  /*00a0*/  LDCU UR6, c[0x0][0x398] ;  /* 0x00007300ff0677ac */ /* 0x000eac0008000800 */
[----:B------:R-:W3:Y:S08]  /*00b0*/  LDC.64 R6, c[0x0][0x388] ;  /* 0x0000e200ff067b82 */ /* 0x000ef00000000a00 */
[----:B------:R-:W4:Y:S01]  /*00c0*/  LDC.64 R8, c[0x0][0x390] ;  /* 0x0000e400ff087b82 */ /* 0x000f220000000a00 */
[----:B0-----:R-:W-:-:S06]  /*00d0*/  IMAD.WIDE R4, R2, 0x4, R4 ;  /* 0x0000000402047825 */ /* 0x001fcc00078e0204 */
[----:B-1----:R-:W5:Y:S01]  /*00e0*/  LDG.E R4, desc[UR4][R4.64] ;  /* 0x0000000404047981 */ /* 0x002f62000c1e1900 */
[----:B---3--:R-:W-:-:S06]  /*00f0*/  IMAD.WIDE R6, R2, 0x4, R6 ;  /* 0x0000000402067825 */ /* 0x008fcc00078e0206 */
[----:B------:R-:W5:Y:S01]  /*0100*/  LDG.E R7, desc[UR4][R6.64] ;  /* 0x0000000406077981 */ /* 0x000f62000c1e1900 */
[----:B----4-:R-:W-:-:S06]  /*0110*/  IMAD.WIDE R8, R2, 0x4, R8 ;  /* 0x0000000402087825 */ /* 0x010fcc00078e0208 */
[----:B------:R-:W5:Y:S01]  /*0120*/  LDG.E R8, desc[UR4][R8.64] ;  /* 0x0000000408087981 */ /* 0x000f62000c1e1900 */
[----:B--2---:R-:W-:-:S05]  /*0130*/  I2FP.F32.S32 R0, UR6 ;  /* 0x0000000600007c45 */ /* 0x004fca0008201400 */
[----:B------:R-:W-:-:S04]  /*0140*/  FMUL R3, R0, 3 ;  /* 0x4040000000037820 */ /* 0x000fc80000400000 */
[----:B------:R-:W0:Y:S01]  /*0150*/  MUFU.RCP R10, R3 ;  /* 0x00000003000a7308 */ /* 0x000e220000001000 */
[----:B------:R-:W-:Y:S01]  /*0160*/  BSSY.RECONVERGENT B0, `(.L_x_190) ;  /* 0x000000d000007945 */ /* 0x000fe20003800200 */
[----:B0-----:R-:W-:-:S04]  /*0170*/  FFMA R11, -R3, R10, 1 ;  /* 0x3f800000030b7423 */ /* 0x001fc8000000010a */
[----:B------:R-:W-:Y:S01]  /*0180*/  FFMA R11, R10, R11, R10 ;  /* 0x0000000b0a0b7223 */ /* 0x000fe2000000000a */
[----:B-----5:R-:W-:-:S04]  /*0190*/  IADD3 R0, PT, PT, R8, R7, R4 ;  /* 0x0000000708007210 */ /* 0x020fc80007ffe004 */
[----:B------:R-:W-:-:S04]  /*01a0*/  I2FP.F32.S32 R0, R0 ;  /* 0x0000000000007245 */ /* 0x000fc80000201400 */
[----:B------:R-:W0:Y:S01]  /*01b0*/  FCHK P0, R0, R3 ;  /* 0x0000000300007302 */ /* 0x000e220000000000 */
[----:B------:R-:W-:-:S04]  /*01c0*/  FFMA R4, R0, R11, RZ ;  /* 0x0000000b00047223 */ /* 0x000fc800000000ff */
[----:B------:R-:W-:-:S04]  /*01d0*/  FFMA R5, -R3, R4, R0 ;  /* 0x0000000403057223 */ /* 0x000fc80000000100 */
[----:B------:R-:W-:Y:S01]  /*01e0*/  FFMA R11, R11, R5, R4 ;  /* 0x000000050b0b7223 */ /* 0x000fe20000000004 */
[----:B0-----:R-:W-:Y:S06]  /*01f0*/  @!P0 BRA `(.L_x_191) ;  /* 0x00000000000c8947 */ /* 0x001fec0003800000 */
[----:B------:R-:W-:-:S07]  /*0200*/  MOV R4, 0x220 ;  /* 0x0000022000047802 */ /* 0x000fce0000000f00 */
[----:B------:R-:W-:Y:S05]  /*0210*/  CALL.REL.NOINC `($__internal_2_$__cuda_sm3x_div_rn_noftz_f32_slowpath) ;  /* 0x0000000000187944 */ /* 0x000fea0003c00000 */
[----:B------:R-:W-:-:S07]  /*0220*/  IMAD.MOV.U32 R11, RZ, RZ, R0 ;  /* 0x000000ffff0b7224 */ /* 0x000fce00078e0000 */
.L_x_191:
[----:B------:R-:W-:Y:S05]  /*0230*/  BSYNC.RECONVERGENT B0 ;  /* 0x0000000000007941 */ /* 0x000fea0003800200 */
.L_x_190:
[----:B------:R-:W0:Y:S02]  /*0240*/  LDC.64 R4, c[0x0][0x3a0] ;  /* 0x0000e800ff047b82 */ /* 0x000e240000000a00 */
[----:B0-----:R-:W-:-:S05]  /*0250*/  IMAD.WIDE R2, R2, 0x4, R4 ;  /* 0x0000000402027825 */ /* 0x001fca00078e0204 */
[----:B------:R-:W-:Y:S01]  /*0260*/  STG.E desc[UR4][R2.64], R11 ;  /* 0x0000000b02007986 */ /* 0x000fe2000c101904 */
[----:B------:R-:W-:Y:S05]  /*0270*/  EXIT ;  /* 0x000000000000794d */ /* 0x000fea0003800000 */
        .weak           $__internal_2_$__cuda_sm3x_div_rn_noftz_f32_slowpath
        .type           $__internal_2_$__cuda_sm3x_div_rn_noftz_f32_slowpath,@function
        .size           $__internal_2_$__cuda_sm3x_div_rn_noftz_f32_slowpath,(.L_x_208 - $__internal_2_$__cuda_sm3x_div_rn_noftz_f32_slowpath)
$__internal_2_$__cuda_sm3x_div_rn_noftz_f32_slowpath:
[--C-:B------:R-:W-:Y:S01]  /*0280*/  SHF.R.U32.HI R6, RZ, 0x17, R3.reuse ;  /* 0x00000017ff067819 */ /* 0x100fe20000011603 */
[----:B------:R-:W-:Y:S01]  /*0290*/  BSSY.RECONVERGENT B1, `(.L_x_192) ;  /* 0x0000064000017945 */ /* 0x000fe20003800200 */
[--C-:B------:R-:W-:Y:S01]  /*02a0*/  SHF.R.U32.HI R5, RZ, 0x17, R0.reuse ;  /* 0x00000017ff057819 */ /* 0x100fe20000011600 */
[----:B------:R-:W-:Y:S01]  /*02b0*/  IMAD.MOV.U32 R7, RZ, RZ, R0 ;  /* 0x000000ffff077224 */ /* 0x000fe200078e0000 */
[----:B------:R-:W-:Y:S01]  /*02c0*/  LOP3.LUT R6, R6, 0xff, RZ, 0xc0, !PT ;  /* 0x000000ff06067812 */ /* 0x000fe200078ec0ff */
[----:B------:R-:W-:Y:S01]  /*02d0*/  IMAD.MOV.U32 R8, RZ, RZ, R3 ;  /* 0x000000ffff087224 */ /* 0x000fe200078e0003 */
        /* <DEDUP_REMOVED lines=30> */
.L_x_193:
[----:B------:R-:W-:Y:S01]  /*04c0*/  LEA R3, R6, 0xc0800000, 0x17 ;  /* 0xc080000006037811 */ /* 0x000fe200078eb8ff */
[----:B------:R-:W-:Y:S01]  /*04d0*/  VIADD R5, R5, 0xffffff81 ;  /* 0xffffff8105057836 */ /* 0x000fe20000000000 */
[----:B------:R-:W-:Y:S03]  /*04e0*/  BSSY.RECONVERGENT B2, `(.L_x_198) ;  /* 0x0000035000027945 */ /* 0x000fe60003800200 */
[----:B------:R-:W-:Y:S01]  /*04f0*/  IMAD.IADD R3, R8, 0x1, -R3 ;  /* 0x0000000108037824 */ /* 0x000fe200078e0a03 */
[C---:B------:R-:W-:Y:S01]  /*0500*/  IADD3 R6, PT, PT, R5.reuse, 0x7f, -R6 ;  /* 0x0000007f05067810 */ /* 0x040fe20007ffe806 */
[----:B------:R-:W-:Y:S02]  /*0510*/  IMAD R0, R5, -0x800000, R7 ;  /* 0xff80000005007824 */ /* 0x000fe400078e0207 */
[----:B------:R-:W0:Y:S01]  /*0520*/  MUFU.RCP R8, R3 ;  /* 0x0000000300087308 */ /* 0x000e220000001000 */
[----:B------:R-:W-:Y:S01]  /*0530*/  FADD.FTZ R11, -R3, -RZ ;  /* 0x800000ff030b7221 */ /* 0x000fe20000010100 */
[----:B------:R-:W-:-:S03]  /*0540*/  IMAD.IADD R6, R6, 0x1, R9 ;  /* 0x0000000106067824 */ /* 0x000fc600078e0209 */
        /* <DEDUP_REMOVED lines=21> */
[CCC-:B------:R-:W-:Y:S01]  /*06a0*/  FFMA.RM R6, R10.reuse, R8.reuse, R7.reuse ;  /* 0x000000080a067223 */ /* 0x1c0fe20000004007 */
[C---:B------:R-:W-:Y:S02]  /*06b0*/  ISETP.NE.AND P2, PT, R9.reuse, RZ, PT ;  /* 0x000000ff0900720c */ /* 0x040fe40003f45270 */
[----:B------:R-:W-:Y:S02]  /*06c0*/  ISETP.NE.AND P1, PT, R9, RZ, PT ;  /* 0x000000ff0900720c */ /* 0x000fe40003f25270 */
[----:B------:R-:W-:Y:S01]  /*06d0*/  LOP3.LUT R5, R3, 0x7fffff, RZ, 0xc0, !PT ;  /* 0x007fffff03057812 */ /* 0x000fe200078ec0ff */
[----:B------:R-:W-:Y:S01]  /*06e0*/  FFMA.RP R3, R10, R8, R7 ;  /* 0x000000080a037223 */ /* 0x000fe20000008007 */
[----:B------:R-:W-:Y:S02]  /*06f0*/  VIADD R8, R9, 0x20 ;  /* 0x0000002009087836 */ /* 0x000fe40000000000 */
[----:B------:R-:W-:Y:S01]  /*0700*/  LOP3.LUT R5, R5, 0x800000, RZ, 0xfc, !PT ;  /* 0x0080000005057812 */ /* 0x000fe200078efcff */
[----:B------:R-:W-:Y:S01]  /*0710*/  IMAD.MOV R7, RZ, RZ, -R9 ;  /* 0x000000ffff077224 */ /* 0x000fe200078e0a09 */
[----:B------:R-:W-:-:S02]  /*0720*/  FSETP.NEU.FTZ.AND P0, PT, R3, R6, PT ;  /* 0x000000060300720b */ /* 0x000fc40003f1d000 */
[----:B------:R-:W-:Y:S02]  /*0730*/  SHF.L.U32 R8, R5, R8, RZ ;  /* 0x0000000805087219 */ /* 0x000fe400000006ff */
[----:B------:R-:W-:Y:S02]  /*0740*/  SEL R6, R7, RZ, P2 ;  /* 0x000000ff07067207 */ /* 0x000fe40001000000 */
[----:B------:R-:W-:Y:S02]  /*0750*/  ISETP.NE.AND P1, PT, R8, RZ, P1 ;  /* 0x000000ff0800720c */ /* 0x000fe40000f25270 */
[----:B------:R-:W-:Y:S02]  /*0760*/  SHF.R.U32.HI R6, RZ, R6, R5 ;  /* 0x00000006ff067219 */ /* 0x000fe40000011605 */
[----:B------:R-:W-:Y:S02]  /*0770*/  PLOP3.LUT P0, PT, P0, P1, PT, 0xf8, 0x8f ;  /* 0x00000000008f781c */ /* 0x000fe40000703f70 */
[----:B------:R-:W-:-:S02]  /*0780*/  SHF.R.U32.HI R8, RZ, 0x1, R6 ;  /* 0x00000001ff087819 */ /* 0x000fc40000011606 */
[----:B------:R-:W-:-:S04]  /*0790*/  SEL R3, RZ, 0x1, !P0 ;  /* 0x00000001ff037807 */ /* 0x000fc80004000000 */
[----:B------:R-:W-:-:S04]  /*07a0*/  LOP3.LUT R3, R3, 0x1, R8, 0xf8, !PT ;  /* 0x0000000103037812 */ /* 0x000fc800078ef808 */
[----:B------:R-:W-:-:S05]  /*07b0*/  LOP3.LUT R3, R3, R6, RZ, 0xc0, !PT ;  /* 0x0000000603037212 */ /* 0x000fca00078ec0ff */
[----:B------:R-:W-:-:S05]  /*07c0*/  IMAD.IADD R3, R8, 0x1, R3 ;  /* 0x0000000108037824 */ /* 0x000fca00078e0203 */
[----:B------:R-:W-:Y:S01]  /*07d0*/  LOP3.LUT R0, R3, R0, RZ, 0xfc, !PT ;  /* 0x0000000003007212 */ /* 0x000fe200078efcff */
[----:B------:R-:W-:Y:S06]  /*07e0*/  BRA `(.L_x_201) ;  /* 0x0000000000107947 */ /* 0x000fec0003800000 */
.L_x_200:
[----:B------:R-:W-:-:S04]  /*07f0*/  LOP3.LUT R0, R0, 0x80000000, RZ, 0xc0, !PT ;  /* 0x8000000000007812 */ /* 0x000fc800078ec0ff */
[----:B------:R-:W-:Y:S01]  /*0800*/  LOP3.LUT R0, R0, 0x7f800000, RZ, 0xfc, !PT ;  /* 0x7f80000000007812 */ /* 0x000fe200078efcff */
[----:B------:R-:W-:Y:S06]  /*0810*/  BRA `(.L_x_201) ;  /* 0x0000000000047947 */ /* 0x000fec0003800000 */
.L_x_199:
[----:B------:R-:W-:-:S07]  /*0820*/  IMAD R0, R6, 0x800000, R0 ;  /* 0x0080000006007824 */ /* 0x000fce00078e0200 */
.L_x_201:
[----:B------:R-:W-:Y:S05]  /*0830*/  BSYNC.RECONVERGENT B2 ;  /* 0x0000000000027941 */ /* 0x000fea0003800200 */
.L_x_198:
[----:B------:R-:W-:Y:S05]  /*0840*/  BRA `(.L_x_202) ;  /* 0x0000000000207947 */ /* 0x000fea0003800000 */
.L_x_197:
[----:B------:R-:W-:-:S04]  /*0850*/  LOP3.LUT R0, R8, 0x80000000, R7, 0x48, !PT ;  /* 0x8000000008007812 */ /* 0x000fc800078e4807 */
[----:B------:R-:W-:Y:S01]  /*0860*/  LOP3.LUT R0, R0, 0x7f800000, RZ, 0xfc, !PT ;  /* 0x7f80000000007812 */ /* 0x000fe200078efcff */
[----:B------:R-:W-:Y:S06]  /*0870*/  BRA `(.L_x_202) ;  /* 0x0000000000147947 */ /* 0x000fec0003800000 */
.L_x_196:
[----:B------:R-:W-:Y:S01]  /*0880*/  LOP3.LUT R0, R8, 0x80000000, R7, 0x48, !PT ;  /* 0x8000000008007812 */ /* 0x000fe200078e4807 */
[----:B------:R-:W-:Y:S06]  /*0890*/  BRA `(.L_x_202) ;  /* 0x00000000000c7947 */ /* 0x000fec0003800000 */
.L_x_195:
[----:B------:R-:W0:Y:S01]  /*08a0*/  MUFU.RSQ R0, -QNAN ;  /* 0xffc0000000007908 */ /* 0x000e220000001400 */
[----:B------:R-:W-:Y:S05]  /*08b0*/  BRA `(.L_x_202) ;  /* 0x0000000000047947 */ /* 0x000fea0003800000 */
.L_x_194:
[----:B------:R-:W-:-:S07]  /*08c0*/  FADD.FTZ R0, R0, R3 ;  /* 0x0000000300007221 */ /* 0x000fce0000010000 */
.L_x_202:
[----:B------:R-:W-:Y:S05]  /*08d0*/  BSYNC.RECONVERGENT B1 ;  /* 0x0000000000017941 */ /* 0x000fea0003800200 */
.L_x_192:
[----:B------:R-:W-:-:S04]  /*08e0*/  IMAD.MOV.U32 R5, RZ, RZ, 0x0 ;  /* 0x00000000ff057424 */ /* 0x000fc800078e00ff */
[----:B0-----:R-:W-:Y:S05]  /*08f0*/  RET.REL.NODEC R4 `(_Z16compute_hist_avgPKiS0_S0_iiPf) ;  /* 0xfffffff404c07950 */ /* 0x001fea0003c3ffff */
.L_x_203:
        /* <DEDUP_REMOVED lines=16> */
.L_x_208:


//--------------------- .text._Z18equalizationKernelPKhPhPfii --------------------------
	.section	.text._Z18equalizationKernelPKhPhPfii,"ax",@progbits
	.align	128
        .global         _Z18equalizationKernelPKhPhPfii
        .type           _Z18equalizationKernelPKhPhPfii,@function
        .size           _Z18equalizationKernelPKhPhPfii,(.L_x_215 - _Z18equalizationKernelPKhPhPfii)
        .other          _Z18equalizationKernelPKhPhPfii,@"STO_CUDA_ENTRY STV_DEFAULT"
_Z18equalizationKernelPKhPhPfii:
.text._Z18equalizationKernelPKhPhPfii:
        /* <DEDUP_REMOVED lines=14> */
[----:B------:R-:W-:Y:S02]  /*00e0*/  IMAD R0, R3, UR8, R0 ;  /* 0x0000000803007c24 */ /* 0x000fe4000f8e0200 */
[----:B------:R-:W1:Y:S01]  /*00f0*/  LDC.64 R2, c[0x0][0x390] ;  /* 0x0000e400ff027b82 */ /* 0x000e620000000a00 */
[----:B------:R-:W2:Y:S02]  /*0100*/  LDCU.64 UR6, c[0x0][0x358] ;  /* 0x00006b00ff0677ac */ /* 0x000ea40008000a00 */
[----:B------:R-:W-:Y:S02]  /*0110*/  SHF.R.S32.HI R9, RZ, 0x1f, R0 ;  /* 0x0000001fff097819 */ /* 0x000fe40000011400 */
[----:B0-----:R-:W-:-:S04]  /*0120*/  IADD3 R6, P0, PT, R0, UR12, RZ ;  /* 0x0000000c00067c10 */ /* 0x001fc8000ff1e0ff */
[----:B------:R-:W-:-:S05]  /*0130*/  IADD3.X R7, PT, PT, R9, UR13, RZ, P0, !PT ;  /* 0x0000000d09077c10 */ /* 0x000fca00087fe4ff */
[----:B--2---:R-:W1:Y:S02]  /*0140*/  LDG.E.U8 R5, desc[UR6][R6.64] ;  /* 0x0000000606057981 */ /* 0x004e64000c1e1100 */
[----:B-1----:R-:W-:-:S06]  /*0150*/  IMAD.WIDE.U32 R4, R5, 0x4, R2 ;  /* 0x0000000405047825 */ /* 0x002fcc00078e0002 */
[----:B------:R-:W2:Y:S01]  /*0160*/  LDG.E R4, desc[UR6][R4.64] ;  /* 0x0000000604047981 */ /* 0x000ea2000c1e1900 */
[----:B------:R-:W-:Y:S01]  /*0170*/  UIMAD UR4, UR9, UR8, URZ ;  /* 0x00000008090472a4 */ /* 0x000fe2000f8e02ff */
[----:B------:R-:W-:-:S03]  /*0180*/  IADD3 R8, P0, PT, R0, UR14, RZ ;  /* 0x0000000e00087c10 */ /* 0x000fc6000ff1e0ff */
[----:B------:R-:W-:Y:S01]  /*0190*/  USHF.R.S32.HI UR5, URZ, 0x1f, UR4 ;  /* 0x0000001fff057899 */ /* 0x000fe20008011404 */
[----:B------:R-:W-:Y:S02]  /*01a0*/  IADD3.X R9, PT, PT, R9, UR15, RZ, P0, !PT ;  /* 0x0000000f09097c10 */ /* 0x000fe400087fe4ff */
[----:B------:R-:W-:-:S04]  /*01b0*/  IADD3 R10, P1, PT, R6, UR4, RZ ;  /* 0x00000004060a7c10 */ /* 0x000fc8000ff3e0ff */
[----:B------:R-:W-:Y:S01]  /*01c0*/  IADD3.X R11, PT, PT, R7, UR5, RZ, P1, !PT ;  /* 0x00000005070b7c10 */ /* 0x000fe20008ffe4ff */
[----:B--2---:R-:W-:-:S04]  /*01d0*/  FMUL R12, R4, 255 ;  /* 0x437f0000040c7820 */ /* 0x004fc80000400000 */
[----:B------:R-:W0:Y:S02]  /*01e0*/  F2I.U32.TRUNC.NTZ R15, R12 ;  /* 0x0000000c000f7305 */ /* 0x000e24000020f000 */
[----:B0-----:R0:W-:Y:S04]  /*01f0*/  STG.E.U8 desc[UR6][R8.64], R15 ;  /* 0x0000000f08007986 */ /* 0x0011e8000c101106 */
[----:B------:R-:W2:Y:S02]  /*0200*/  LDG.E.U8 R7, desc[UR6][R10.64] ;  /* 0x000000060a077981 */ /* 0x000ea4000c1e1100 */
[----:B--2---:R-:W-:-:S06]  /*0210*/  IMAD.WIDE.U32 R4, R7, 0x4, R2 ;  /* 0x0000000407047825 */ /* 0x004fcc00078e0002 */
[----:B------:R-:W2:Y:S01]  /*0220*/  LDG.E R4, desc[UR6][R4.64] ;  /* 0x0000000604047981 */ /* 0x000ea2000c1e1900 */
[----:B------:R-:W-:Y:S02]  /*0230*/  IADD3 R6, P0, PT, R8, UR4, RZ ;  /* 0x0000000408067c10 */ /* 0x000fe4000ff1e0ff */
[----:B------:R-:W-:Y:S02]  /*0240*/  IADD3 R12, P1, PT, R10, UR4, RZ ;  /* 0x000000040a0c7c10 */ /* 0x000fe4000ff3e0ff */
[----:B------:R-:W-:Y:S02]  /*0250*/  IADD3.X R7, PT, PT, R9, UR5, RZ, P0, !PT ;  /* 0x0000000509077c10 */ /* 0x000fe400087fe4ff */
[----:B------:R-:W-:Y:S01]  /*0260*/  IADD3.X R13, PT, PT, R11, UR5, RZ, P1, !PT ;  /* 0x000000050b0d7c10 */ /* 0x000fe20008ffe4ff */
[----:B--2---:R-:W-:-:S04]  /*0270*/  FMUL R0, R4, 255 ;  /* 0x437f000004007820 */ /* 0x004fc80000400000 */
[----:B------:R-:W1:Y:S02]  /*0280*/  F2I.U32.TRUNC.NTZ R17, R0 ;  /* 0x0000000000117305 */ /* 0x000e64000020f000 */
[----:B-1----:R-:W-:Y:S04]  /*0290*/  STG.E.U8 desc[UR6][R6.64], R17 ;  /* 0x0000001106007986 */ /* 0x002fe8000c101106 */
[----:B------:R-:W2:Y:S02]  /*02a0*/  LDG.E.U8 R13, desc[UR6][R12.64] ;  /* 0x000000060c0d7981 */ /* 0x000ea4000c1e1100 */
[----:B--2---:R-:W-:-:S06]  /*02b0*/  IMAD.WIDE.U32 R2, R13, 0x4, R2 ;  /* 0x000000040d027825 */ /* 0x004fcc00078e0002 */
[----:B------:R-:W0:Y:S01]  /*02c0*/  LDG.E R2, desc[UR6][R2.64] ;  /* 0x0000000602027981 */ /* 0x000e22000c1e1900 */
[----:B------:R-:W-:-:S04]  /*02d0*/  IADD3 R4, P0, PT, R6, UR4, RZ ;  /* 0x0000000406047c10 */ /* 0x000fc8000ff1e0ff */
[----:B------:R-:W-:Y:S01]  /*02e0*/  IADD3.X R5, PT, PT, R7, UR5, RZ, P0, !PT ;  /* 0x0000000507057c10 */ /* 0x000fe200087fe4ff */
[----:B0-----:R-:W-:-:S04]  /*02f0*/  FMUL R8, R2, 255 ;  /* 0x437f000002087820 */ /* 0x001fc80000400000 */
[----:B------:R-:W0:Y:S02]  /*0300*/  F2I.U32.TRUNC.NTZ R9, R8 ;  /* 0x0000000800097305 */ /* 0x000e24000020f000 */
[----:B0-----:R-:W-:Y:S01]  /*0310*/  STG.E.U8 desc[UR6][R4.64], R9 ;  /* 0x0000000904007986 */ /* 0x001fe2000c101106 */
[----:B------:R-:W-:Y:S05]  /*0320*/  EXIT ;  /* 0x000000000000794d */ /* 0x000fea0003800000 */
.L_x_204:
        /* <DEDUP_REMOVED lines=13> */
.L_x_215:


//--------------------- .text._Z15histogramKernelPKhPiS1_S1_ii --------------------------
	.section	.text._Z15histogramKernelPKhPiS1_S1_ii,"ax",@progbits
	.align	128
        .global         _Z15histogramKernelPKhPiS1_S1_ii
        .type           _Z15histogramKernelPKhPiS1_S1_ii,@function
        .size           _Z15histogramKernelPKhPiS1_S1_ii,(.L_x_216 - _Z15histogramKernelPKhPiS1_S1_ii)
        .other          _Z15histogramKernelPKhPiS1_S1_ii,@"STO_CUDA_ENTRY STV_DEFAULT"
_Z15histogramKernelPKhPiS1_S1_ii:
.text._Z15histogramKernelPKhPiS1_S1_ii:
        /* <DEDUP_REMOVED lines=13> */
[----:B------:R-:W0:Y:S01]  /*00d0*/  LDCU.64 UR4, c[0x0][0x380] ;  /* 0x00007000ff0477ac */ /* 0x000e220008000a00 */
[----:B------:R-:W-:Y:S02]  /*00e0*/  IMAD R0, R3, UR8, R0 ;  /* 0x0000000803007c24 */ /* 0x000fe4000f8e0200 */
[----:B------:R-:W1:Y:S01]  /*00f0*/  LDC.64 R2, c[0x0][0x388] ;  /* 0x0000e200ff027b82 */ /* 0x000e620000000a00 */
[----:B------:R-:W2:Y:S02]  /*0100*/  LDCU.64 UR6, c[0x0][0x358] ;  /* 0x00006b00ff0677ac */ /* 0x000ea40008000a00 */
[----:B0-----:R-:W-:-:S04]  /*0110*/  IADD3 R4, P0, PT, R0, UR4, RZ ;  /* 0x0000000400047c10 */ /* 0x001fc8000ff1e0ff */
[----:B------:R-:W-:-:S05]  /*0120*/  LEA.HI.X.SX32 R5, R0, UR5, 0x1, P0 ;  /* 0x0000000500057c11 */ /* 0x000fca00080f0eff */
[----:B--2---:R-:W1:Y:S01]  /*0130*/  LDG.E.U8 R7, desc[UR6][R4.64] ;  /* 0x0000000604077981 */ /* 0x004e62000c1e1100 */
[----:B------:R-:W-:Y:S01]  /*0140*/  UIMAD UR4, UR9, UR8, URZ ;  /* 0x00000008090472a4 */ /* 0x000fe2000f8e02ff */
[----:B------:R-:W-:-:S03]  /*0150*/  IMAD.MOV.U32 R15, RZ, RZ, 0x1 ;  /* 0x00000001ff0f7424 */ /* 0x000fc600078e00ff */
[----:B------:R-:W-:Y:S02]  /*0160*/  USHF.R.S32.HI UR5, URZ, 0x1f, UR4 ;  /* 0x0000001fff057899 */ /* 0x000fe40008011404 */
[----:B------:R-:W-:-:S04]  /*0170*/  IADD3 R8, P0, PT, R4, UR4, RZ ;  /* 0x0000000404087c10 */ /* 0x000fc8000ff1e0ff */
[----:B------:R-:W-:Y:S01]  /*0180*/  IADD3.X R9, PT, PT, R5, UR5, RZ, P0, !PT ;  /* 0x0000000505097c10 */ /* 0x000fe200087fe4ff */
[----:B-1----:R-:W-:Y:S02]  /*0190*/  IMAD.WIDE.U32 R2, R7, 0x4, R2 ;  /* 0x0000000407027825 */ /* 0x002fe400078e0002 */
[----:B------:R-:W0:Y:S03]  /*01a0*/  LDC.64 R6, c[0x0][0x390] ;  /* 0x0000e400ff067b82 */ /* 0x000e260000000a00 */
[----:B------:R-:W-:Y:S04]  /*01b0*/  REDG.E.ADD.STRONG.GPU desc[UR6][R2.64], R15 ;  /* 0x0000000f0200798e */ /* 0x000fe8000c12e106 */
[----:B------:R-:W0:Y:S01]  /*01c0*/  LDG.E.U8 R13, desc[UR6][R8.64] ;  /* 0x00000006080d7981 */ /* 0x000e22000c1e1100 */
[----:B------:R-:W-:-:S04]  /*01d0*/  IADD3 R10, P0, PT, R8, UR4, RZ ;  /* 0x00000004080a7c10 */ /* 0x000fc8000ff1e0ff */
[----:B------:R-:W-:Y:S01]  /*01e0*/  IADD3.X R11, PT, PT, R9, UR5, RZ, P0, !PT ;  /* 0x00000005090b7c10 */ /* 0x000fe200087fe4ff */
[----:B0-----:R-:W-:Y:S02]  /*01f0*/  IMAD.WIDE.U32 R4, R13, 0x4, R6 ;  /* 0x000000040d047825 */ /* 0x001fe400078e0006 */
[----:B------:R-:W0:Y:S03]  /*0200*/  LDC.64 R6, c[0x0][0x398] ;  /* 0x0000e600ff067b82 */ /* 0x000e260000000a00 */
[----:B------:R-:W-:Y:S04]  /*0210*/  REDG.E.ADD.STRONG.GPU desc[UR6][R4.64], R15 ;  /* 0x0000000f0400798e */ /* 0x000fe8000c12e106 */
[----:B------:R-:W0:Y:S02]  /*0220*/  LDG.E.U8 R11, desc[UR6][R10.64] ;  /* 0x000000060a0b7981 */ /* 0x000e24000c1e1100 */
[----:B0-----:R-:W-:-:S05]  /*0230*/  IMAD.WIDE.U32 R6, R11, 0x4, R6 ;  /* 0x000000040b067825 */ /* 0x001fca00078e0006 */
[----:B------:R-:W-:Y:S01]  /*0240*/  REDG.E.ADD.STRONG.GPU desc[UR6][R6.64], R15 ;  /* 0x0000000f0600798e */ /* 0x000fe2000c12e106 */
[----:B------:R-:W-:Y:S05]  /*0250*/  EXIT ;  /* 0x000000000000794d */ /* 0x000fea0003800000 */
.L_x_205:
        /* <DEDUP_REMOVED lines=10> */
.L_x_216:


//--------------------- .nv.shared.reserved.0     --------------------------
	.section	.nv.shared.reserved.0,"aw",@nobits
	.weak		__nv_reservedSMEM_offset_0_alias
	.size		__nv_reservedSMEM_offset_0_alias, 0, 64
	.other		__nv_reservedSMEM_offset_0_alias,@"STO_CUDA_RESERVED_SHARED STV_DEFAULT"
__nv_reservedSMEM_offset_0_alias:
	.zero		0
	.zero		64


//--------------------- .nv.global                --------------------------
	.section	.nv.global,"aw",@nobits
.nv.global:
	.type		_ZN34_INTERNAL_aaa84fdf_4_k_cu_54b917d36thrust24THRUST_300001_SM_1000_NS3seqE,@object
	.size		_ZN34_INTERNAL_aaa84fdf_4_k_cu_54b917d36thrust24THRUST_300001_SM_1000_NS3seqE,(_ZN34_INTERNAL_aaa84fdf_4_k_cu_54b917d34cuda3std3__48in_placeE - _ZN34_INTERNAL_aaa84fdf_4_k_cu_54b917d36thrust24THRUST_300001_SM_1000_NS3seqE)
_ZN34_INTERNAL_aaa84fdf_4_k_cu_54b917d36thrust24THRUST_300001_SM_1000_NS3seqE:
	.zero		1
	.type		_ZN34_INTERNAL_aaa84fdf_4_k_cu_54b917d34cuda3std3__48in_placeE,@object
	.size		_ZN34_INTERNAL_aaa84fdf_4_k_cu_54b917d34cuda3std3__48in_placeE,(_ZN34_INTERNAL_aaa84fdf_4_k_cu_54b917d34cuda3std6ranges3__45__cpo4sizeE - _ZN34_INTERNAL_aaa84fdf_4_k_cu_54b917d34cuda3std3__48in_placeE)
_ZN34_INTERNAL_aaa84fdf_4_k_cu_54b917d34cuda3std3__48in_placeE:
	.zero		1
	.type		_ZN34_INTERNAL_aaa84fdf_4_k_cu_54b917d34cuda3std6ranges3__45__cpo4sizeE,@object
	.size		_ZN34_INTERNAL_aaa84fdf_4_k_cu_54b917d34cuda3std6ranges3__45__cpo4sizeE,(_ZN34_INTERNAL_aaa84fdf_4_k_cu_54b917d36thrust24THRUST_300001_SM_1000_NS12placeholders2_3E - _ZN34_INTERNAL_aaa84fdf_4_k_cu_54b917d34cuda3std6ranges3__45__cpo4sizeE)
_ZN34_INTERNAL_aaa84fdf_4_k_cu_54b917d34cuda3std6ranges3__45__cpo4sizeE:
	.zero		1
	.type		_ZN34_INTERNAL_aaa84fdf_4_k_cu_54b917d36thrust24THRUST_300001_SM_1000_NS12placeholders2_3E,@object
	.size		_ZN34_INTERNAL_aaa84fdf_4_k_cu_54b917d36thrust24THRUST_300001_SM_1000_NS12placeholders2_3E,(_ZN34_INTERNAL_aaa84fdf_4_k_cu_54b917d34cuda3std3__45__cpo6cbeginE - _ZN34_INTERNAL_aaa84fdf_4_k_cu_54b917d36thrust24THRUST_300001_SM_1000_NS12placeholders2_3E)
_ZN34_INTERNAL_aaa84fdf_4_k_cu_54b917d36thrust24THRUST_300001_SM_1000_NS12placeholders2_3E:
	.zero		1
	.type		_ZN34_INTERNAL_aaa84fdf_4_k_cu_54b917d34cuda3std3__45__cpo6cbeginE,@object
	.size		_ZN34_INTERNAL_aaa84fdf_4_k_cu_54b917d34cuda3std3__45__cpo6cbeginE,(_ZN34_INTERNAL_aaa84fdf_4_k_cu_54b917d34cuda3std6ranges3__45__cpo6cbeginE - _ZN34_INTERNAL_aaa84fdf_4_k_cu_54b917d34cuda3std3__45__cpo6cbeginE)
_ZN34_INTERNAL_aaa84fdf_4_k_cu_54b917d34cuda3std3__45__cpo6cbeginE:
	.zero		1
	.type		_ZN34_INTERNAL_aaa84fdf_4_k_cu_54b917d34cuda3std6ranges3__45__cpo6cbeginE,@object
	.size		_ZN34_INTERNAL_aaa84fdf_4_k_cu_54b917d34cuda3std6ranges3__45__cpo6cbeginE,(_ZN34_INTERNAL_aaa84fdf_4_k_cu_54b917d36thrust24THRUST_300001_SM_1000_NS12placeholders2_7E - _ZN34_INTERNAL_aaa84fdf_4_k_cu_54b917d34cuda3std6ranges3__45__cpo6cbeginE)
_ZN34_INTERNAL_aaa84fdf_4_k_cu_54b917d34cuda3std6ranges3__45__cpo6cbeginE:
	.zero		1
	.type		_ZN34_INTERNAL_aaa84fdf_4_k_cu_54b917d36thrust24THRUST_300001_SM_1000_NS12placeholders2_7E,@object
	.size		_ZN34_INTERNAL_aaa84fdf_4_k_cu_54b917d36thrust24THRUST_300001_SM_1000_NS12placeholders2_7E,(_ZN34_INTERNAL_aaa84fdf_4_k_cu_54b917d34cuda3std3__45__cpo7crbeginE - _ZN34_INTERNAL_aaa84fdf_4_k_cu_54b917d36thrust24THRUST_300001_SM_1000_NS12placeholders2_7E)
_ZN34_INTERNAL_aaa84fdf_4_k_cu_54b917d36thrust24THRUST_300001_SM_1000_NS12placeholders2_7E:
	.zero		1
	.type		_ZN34_INTERNAL_aaa84fdf_4_k_cu_54b917d34cuda3std3__45__cpo7crbeginE,@object
	.size		_ZN34_INTERNAL_aaa84fdf_4_k_cu_54b917d34cuda3std3__45__cpo7crbeginE,(_ZN34_INTERNAL_aaa84fdf_4_k_cu_54b917d34cuda3std6ranges3__45__cpo4nextE - _ZN34_INTERNAL_aaa84fdf_4_k_cu_54b917d34cuda3std3__45__cpo7crbeginE)
_ZN34_INTERNAL_aaa84fdf_4_k_cu_54b917d34cuda3std3__45__cpo7crbeginE:
	.zero		1
	.type		_ZN34_INTERNAL_aaa84fdf_4_k_cu_54b917d34cuda3std6ranges3__45__cpo4nextE,@object
	.size		_ZN34_INTERNAL_aaa84fdf_4_k_cu_54b917d34cuda3std6ranges3__45__cpo4nextE,(_ZN34_INTERNAL_aaa84fdf_4_k_cu_54b917d34cuda3std6ranges3__45__cpo4swapE - _ZN34_INTERNAL_aaa84fdf_4_k_cu_54b917d34cuda3std6ranges3__45__cpo4nextE)
_ZN34_INTERNAL_aaa84fdf_4_k_cu_54b917d34cuda3std6ranges3__45__cpo4nextE:
	.zero		1
	.type		_ZN34_INTERNAL_aaa84fdf_4_k_cu_54b917d34cuda3std6ranges3__45__cpo4swapE,@object
	.size		_ZN34_INTERNAL_aaa84fdf_4_k_cu_54b917d34cuda3std6ranges3__45__cpo4swapE,(_ZN34_INTERNAL_aaa84fdf_4_k_cu_54b917d36thrust24THRUST_300001_SM_1000_NS8cuda_cub10par_nosyncE - _ZN34_INTERNAL_aaa84fdf_4_k_cu_54b917d34cuda3std6ranges3__45__cpo4swapE)
_ZN34_INTERNAL_aaa84fdf_4_k_cu_54b917d34cuda3std6ranges3__45__cpo4swapE:
	.zero		1
	.type		_ZN34_INTERNAL_aaa84fdf_4_k_cu_54b917d36thrust24THRUST_300001_SM_1000_NS8cuda_cub10par_nosyncE,@object
	.size		_ZN34_INTERNAL_aaa84fdf_4_k_cu_54b917d36thrust24THRUST_300001_SM_1000_NS8cuda_cub10par_nosyncE,(_ZN34_INTERNAL_aaa84fdf_4_k_cu_54b917d36thrust24THRUST_300001_SM_1000_NS12placeholders2_9E - _ZN34_INTERNAL_aaa84fdf_4_k_cu_54b917d36thrust24THRUST_300001_SM_1000_NS8cuda_cub10par_nosyncE)
_ZN34_INTERNAL_aaa84fdf_4_k_cu_54b917d36thrust24THRUST_300001_SM_1000_NS8cuda_cub10par_nosyncE:
	.zero		1
	.type		_ZN34_INTERNAL_aaa84fdf_4_k_cu_54b917d36thrust24THRUST_300001_SM_1000_NS12placeholders2_9E,@object
	.size		_ZN34_INTERNAL_aaa84fdf_4_k_cu_54b917d36thrust24THRUST_300001_SM_1000_NS12placeholders2_9E,(_ZN34_INTERNAL_aaa84fdf_4_k_cu_54b917d34cuda3std3__436_GLOBAL__N__aaa84fdf_4_k_cu_54b917d36ignoreE - _ZN34_INTERNAL_aaa84fdf_4_k_cu_54b917d36thrust24THRUST_300001_SM_1000_NS12placeholders2_9E)
_ZN34_INTERNAL_aaa84fdf_4_k_cu_54b917d36thrust24THRUST_300001_SM_1000_NS12placeholders2_9E:
	.zero		1
	.type		_ZN34_INTERNAL_aaa84fdf_4_k_cu_54b917d34cuda3std3__436_GLOBAL__N__aaa84fdf_4_k_cu_54b917d36ignoreE,@object
	.size		_ZN34_INTERNAL_aaa84fdf_4_k_cu_54b917d34cuda3std3__436_GLOBAL__N__aaa84fdf_4_k_cu_54b917d36ignoreE,(_ZN34_INTERNAL_aaa84fdf_4_k_cu_54b917d34cuda3std6ranges3__45__cpo4dataE - _ZN34_INTERNAL_aaa84fdf_4_k_cu_54b917d34cuda3std3__436_GLOBAL__N__aaa84fdf_4_k_cu_54b917d36ignoreE)
_ZN34_INTERNAL_aaa84fdf_4_k_cu_54b917d34cuda3std3__436_GLOBAL__N__aaa84fdf_4_k_cu_54b917d36ignoreE:
	.zero		1
	.type		_ZN34_INTERNAL_aaa84fdf_4_k_cu_54b917d34cuda3std6ranges3__45__cpo4dataE,@object
	.size		_ZN34_INTERNAL_aaa84fdf_4_k_cu_54b917d34cuda3std6ranges3__45__cpo4dataE,(_ZN34_INTERNAL_aaa84fdf_4_k_cu_54b917d36thrust24THRUST_300001_SM_1000_NS12placeholders2_1E - _ZN34_INTERNAL_aaa84fdf_4_k_cu_54b917d34cuda3std6ranges3__45__cpo4dataE)
_ZN34_INTERNAL_aaa84fdf_4_k_cu_54b917d34cuda3std6ranges3__45__cpo4dataE:
	.zero		1
	.type		_ZN34_INTERNAL_aaa84fdf_4_k_cu_54b917d36thrust24THRUST_300001_SM_1000_NS12placeholders2_1E,@object
	.size		_ZN34_INTERNAL_aaa84fdf_4_k_cu_54b917d36thrust24THRUST_300001_SM_1000_NS12placeholders2_1E,(_ZN34_INTERNAL_aaa84fdf_4_k_cu_54b917d34cuda3std3__45__cpo5beginE - _ZN34_INTERNAL_aaa84fdf_4_k_cu_54b917d36thrust24THRUST_300001_SM_1000_NS12placeholders2_1E)
_ZN34_INTERNAL_aaa84fdf_4_k_cu_54b917d36thrust24THRUST_300001_SM_1000_NS12placeholders2_1E:
	.zero		1
	.type		_ZN34_INTERNAL_aaa84fdf_4_k_cu_54b917d34cuda3std3__45__cpo5beginE,@object
	.size		_ZN34_INTERNAL_aaa84fdf_4_k_cu_54b917d34cuda3std3__45__cpo5beginE,(_ZN34_INTERNAL_aaa84fdf_4_k_cu_54b917d34cuda3std6ranges3__45__cpo5beginE - _ZN34_INTERNAL_aaa84fdf_4_k_cu_54b917d34cuda3std3__45__cpo5beginE)
_ZN34_INTERNAL_aaa84fdf_4_k_cu_54b917d34cuda3std3__45__cpo5beginE:
	.zero		1
	.type		_ZN34_INTERNAL_aaa84fdf_4_k_cu_54b917d34cuda3std6ranges3__45__cpo5beginE,@object
	.size		_ZN34_INTERNAL_aaa84fdf_4_k_cu_54b917d34cuda3std6ranges3__45__cpo5beginE,(_ZN34_INTERNAL_aaa84fdf_4_k_cu_54b917d36thrust24THRUST_300001_SM_1000_NS12placeholders2_5E - _ZN34_INTERNAL_aaa84fdf_4_k_cu_54b917d34cuda3std6ranges3__45__cpo5beginE)
_ZN34_INTERNAL_aaa84fdf_4_k_cu_54b917d34cuda3std6ranges3__45__cpo5beginE:
	.zero		1
	.type		_ZN34_INTERNAL_aaa84fdf_4_k_cu_54b917d36thrust24THRUST_300001_SM_1000_NS12placeholders2_5E,@object
	.size		_ZN34_INTERNAL_aaa84fdf_4_k_cu_54b917d36thrust24THRUST_300001_SM_1000_NS12placeholders2_5E,(_ZN34_INTERNAL_aaa84fdf_4_k_cu_54b917d34cuda3std3__45__cpo6rbeginE - _ZN34_INTERNAL_aaa84fdf_4_k_cu_54b917d36thrust24THRUST_300001_SM_1000_NS12placeholders2_5E)
_ZN34_INTERNAL_aaa84fdf_4_k_cu_54b917d36thrust24THRUST_300001_SM_1000_NS12placeholders2_5E:
	.zero		1
	.type		_ZN34_INTERNAL_aaa84fdf_4_k_cu_54b917d34cuda3std3__45__cpo6rbeginE,@object
	.size		_ZN34_INTERNAL_aaa84fdf_4_k_cu_54b917d34cuda3std3__45__cpo6rbeginE,(_ZN34_INTERNAL_aaa84fdf_4_k_cu_54b917d34cuda3std6ranges3__45__cpo7advanceE - _ZN34_INTERNAL_aaa84fdf_4_k_cu_54b917d34cuda3std3__45__cpo6rbeginE)
_ZN34_INTERNAL_aaa84fdf_4_k_cu_54b917d34cuda3std3__45__cpo6rbeginE:
	.zero		1
	.type		_ZN34_INTERNAL_aaa84fdf_4_k_cu_54b917d34cuda3std6ranges3__45__cpo7advanceE,@object
	.size		_ZN34_INTERNAL_aaa84fdf_4_k_cu_54b917d34cuda3std6ranges3__45__cpo7advanceE,(_ZN34_INTERNAL_aaa84fdf_4_k_cu_54b917d34cuda3std3__47nulloptE - _ZN34_INTERNAL_aaa84fdf_4_k_cu_54b917d34cuda3std6ranges3__45__cpo7advanceE)
_ZN34_INTERNAL_aaa84fdf_4_k_cu_54b917d34cuda3std6ranges3__45__cpo7advanceE:
	.zero		1
	.type		_ZN34_INTERNAL_aaa84fdf_4_k_cu_54b917d34cuda3std3__47nulloptE,@object
	.size		_ZN34_INTERNAL_aaa84fdf_4_k_cu_54b917d34cuda3std3__47nulloptE,(_ZN34_INTERNAL_aaa84fdf_4_k_cu_54b917d34cuda3std6ranges3__45__cpo8distanceE - _ZN34_INTERNAL_aaa84fdf_4_k_cu_54b917d34cuda3std3__47nulloptE)
_ZN34_INTERNAL_aaa84fdf_4_k_cu_54b917d34cuda3std3__47nulloptE:
	.zero		1
	.type		_ZN34_INTERNAL_aaa84fdf_4_k_cu_54b917d34cuda3std6ranges3__45__cpo8distanceE,@object
	.size		_ZN34_INTERNAL_aaa84fdf_4_k_cu_54b917d34cuda3std6ranges3__45__cpo8distanceE,(_ZN34_INTERNAL_aaa84fdf_4_k_cu_54b917d36thrust24THRUST_300001_SM_1000_NS12placeholders3_10E - _ZN34_INTERNAL_aaa84fdf_4_k_cu_54b917d34cuda3std6ranges3__45__cpo8distanceE)
_ZN34_INTERNAL_aaa84fdf_4_k_cu_54b917d34cuda3std6ranges3__45__cpo8distanceE:
	.zero		1
	.type		_ZN34_INTERNAL_aaa84fdf_4_k_cu_54b917d36thrust24THRUST_300001_SM_1000_NS12placeholders3_10E,@object
	.size		_ZN34_INTERNAL_aaa84fdf_4_k_cu_54b917d36thrust24THRUST_300001_SM_1000_NS12placeholders3_10E,(_ZN34_INTERNAL_aaa84fdf_4_k_cu_54b917d34cuda3std3__419piecewise_constructE - _ZN34_INTERNAL_aaa84fdf_4_k_cu_54b917d36thrust24THRUST_300001_SM_1000_NS12placeholders3_10E)
_ZN34_INTERNAL_aaa84fdf_4_k_cu_54b917d36thrust24THRUST_300001_SM_1000_NS12placeholders3_10E:
	.zero		1
	.type		_ZN34_INTERNAL_aaa84fdf_4_k_cu_54b917d34cuda3std3__419piecewise_constructE,@object
	.size		_ZN34_INTERNAL_aaa84fdf_4_k_cu_54b917d34cuda3std3__419piecewise_constructE,(_ZN34_INTERNAL_aaa84fdf_4_k_cu_54b917d34cuda3std6ranges3__45__cpo5cdataE - _ZN34_INTERNAL_aaa84fdf_4_k_cu_54b917d34cuda3std3__419piecewise_constructE)
_ZN34_INTERNAL_aaa84fdf_4_k_cu_54b917d34cuda3std3__419piecewise_constructE:
	.zero		1
	.type		_ZN34_INTERNAL_aaa84fdf_4_k_cu_54b917d34cuda3std6ranges3__45__cpo5cdataE,@object
	.size		_ZN34_INTERNAL_aaa84fdf_4_k_cu_54b917d34cuda3std6ranges3__45__cpo5cdataE,(_ZN34_INTERNAL_aaa84fdf_4_k_cu_54b917d36thrust24THRUST_300001_SM_1000_NS12placeholders2_2E - _ZN34_INTERNAL_aaa84fdf_4_k_cu_54b917d34cuda3std6ranges3__45__cpo5cdataE)
_ZN34_INTERNAL_aaa84fdf_4_k_cu_54b917d34cuda3std6ranges3__45__cpo5cdataE:
	.zero		1
	.type		_ZN34_INTERNAL_aaa84fdf_4_k_cu_54b917d36thrust24THRUST_300001_SM_1000_NS12placeholders2_2E,@object
	.size		_ZN34_INTERNAL_aaa84fdf_4_k_cu_54b917d36thrust24THRUST_300001_SM_1000_NS12placeholders2_2E,(_ZN34_INTERNAL_aaa84fdf_4_k_cu_54b917d34cuda3std3__45__cpo3endE - _ZN34_INTERNAL_aaa84fdf_4_k_cu_54b917d36thrust24THRUST_300001_SM_1000_NS12placeholders2_2E)
_ZN34_INTERNAL_aaa84fdf_4_k_cu_54b917d36thrust24THRUST_300001_SM_1000_NS12placeholders2_2E:
	.zero		1
	.type		_ZN34_INTERNAL_aaa84fdf_4_k_cu_54b917d34cuda3std3__45__cpo3endE,@object
	.size		_ZN34_INTERNAL_aaa84fdf_4_k_cu_54b917d34cuda3std3__45__cpo3endE,(_ZN34_INTERNAL_aaa84fdf_4_k_cu_54b917d34cuda3std6ranges3__45__cpo3endE - _ZN34_INTERNAL_aaa84fdf_4_k_cu_54b917d34cuda3std3__45__cpo3endE)
_ZN34_INTERNAL_aaa84fdf_4_k_cu_54b917d34cuda3std3__45__cpo3endE:
	.zero		1
	.type		_ZN34_INTERNAL_aaa84fdf_4_k_cu_54b917d34cuda3std6ranges3__45__cpo3endE,@object
	.size		_ZN34_INTERNAL_aaa84fdf_4_k_cu_54b917d34cuda3std6ranges3__45__cpo3endE,(_ZN34_INTERNAL_aaa84fdf_4_k_cu_54b917d36thrust24THRUST_300001_SM_1000_NS12placeholders2_6E - _ZN34_INTERNAL_aaa84fdf_4_k_cu_54b917d34cuda3std6ranges3__45__cpo3endE)
_ZN34_INTERNAL_aaa84fdf_4_k_cu_54b917d34cuda3std6ranges3__45__cpo3endE:
	.zero		1
	.type		_ZN34_INTERNAL_aaa84fdf_4_k_cu_54b917d36thrust24THRUST_300001_SM_1000_NS12placeholders2_6E,@object
	.size		_ZN34_INTERNAL_aaa84fdf_4_k_cu_54b917d36thrust24THRUST_300001_SM_1000_NS12placeholders2_6E,(_ZN34_INTERNAL_aaa84fdf_4_k_cu_54b917d34cuda3std3__45__cpo4rendE - _ZN34_INTERNAL_aaa84fdf_4_k_cu_54b917d36thrust24THRUST_300001_SM_1000_NS12placeholders2_6E)
_ZN34_INTERNAL_aaa84fdf_4_k_cu_54b917d36thrust24THRUST_300001_SM_1000_NS12placeholders2_6E:
	.zero		1
	.type		_ZN34_INTERNAL_aaa84fdf_4_k_cu_54b917d34cuda3std3__45__cpo4rendE,@object
	.size		_ZN34_INTERNAL_aaa84fdf_4_k_cu_54b917d34cuda3std3__45__cpo4rendE,(_ZN34_INTERNAL_aaa84fdf_4_k_cu_54b917d34cuda3std6ranges3__45__cpo9iter_swapE - _ZN34_INTERNAL_aaa84fdf_4_k_cu_54b917d34cuda3std3__45__cpo4rendE)
_ZN34_INTERNAL_aaa84fdf_4_k_cu_54b917d34cuda3std3__45__cpo4rendE:
	.zero		1
	.type		_ZN34_INTERNAL_aaa84fdf_4_k_cu_54b917d34cuda3std6ranges3__45__cpo9iter_swapE,@object
	.size		_ZN34_INTERNAL_aaa84fdf_4_k_cu_54b917d34cuda3std6ranges3__45__cpo9iter_swapE,(_ZN34_INTERNAL_aaa84fdf_4_k_cu_54b917d34cuda3std3__48unexpectE - _ZN34_INTERNAL_aaa84fdf_4_k_cu_54b917d34cuda3std6ranges3__45__cpo9iter_swapE)
_ZN34_INTERNAL_aaa84fdf_4_k_cu_54b917d34cuda3std6ranges3__45__cpo9iter_swapE:
	.zero		1
	.type		_ZN34_INTERNAL_aaa84fdf_4_k_cu_54b917d34cuda3std3__48unexpectE,@object
	.size		_ZN34_INTERNAL_aaa84fdf_4_k_cu_54b917d34cuda3std3__48unexpectE,(_ZN34_INTERNAL_aaa84fdf_4_k_cu_54b917d36thrust24THRUST_300001_SM_1000_NS8cuda_cub3parE - _ZN34_INTERNAL_aaa84fdf_4_k_cu_54b917d34cuda3std3__48unexpectE)
_ZN34_INTERNAL_aaa84fdf_4_k_cu_54b917d34cuda3std3__48unexpectE:
	.zero		1
	.type		_ZN34_INTERNAL_aaa84fdf_4_k_cu_54b917d36thrust24THRUST_300001_SM_1000_NS8cuda_cub3parE,@object
	.size		_ZN34_INTERNAL_aaa84fdf_4_k_cu_54b917d36thrust24THRUST_300001_SM_1000_NS8cuda_cub3parE,(_ZN34_INTERNAL_aaa84fdf_4_k_cu_54b917d36thrust24THRUST_300001_SM_1000_NS12placeholders2_4E - _ZN34_INTERNAL_aaa84fdf_4_k_cu_54b917d36thrust24THRUST_300001_SM_1000_NS8cuda_cub3parE)
_ZN34_INTERNAL_aaa84fdf_4_k_cu_54b917d36thrust24THRUST_300001_SM_1000_NS8cuda_cub3parE:
	.zero		1
	.type		_ZN34_INTERNAL_aaa84fdf_4_k_cu_54b917d36thrust24THRUST_300001_SM_1000_NS12placeholders2_4E,@object
	.size		_ZN34_INTERNAL_aaa84fdf_4_k_cu_54b917d36thrust24THRUST_300001_SM_1000_NS12placeholders2_4E,(_ZN34_INTERNAL_aaa84fdf_4_k_cu_54b917d34cuda3std3__45__cpo4cendE - _ZN34_INTERNAL_aaa84fdf_4_k_cu_54b917d36thrust24THRUST_300001_SM_1000_NS12placeholders2_4E)
_ZN34_INTERNAL_aaa84fdf_4_k_cu_54b917d36thrust24THRUST_300001_SM_1000_NS12placeholders2_4E:
	.zero		1
	.type		_ZN34_INTERNAL_aaa84fdf_4_k_cu_54b917d34cuda3std3__45__cpo4cendE,@object
	.size		_ZN34_INTERNAL_aaa84fdf_4_k_cu_54b917d34cuda3std3__45__cpo4cendE,(_ZN34_INTERNAL_aaa84fdf_4_k_cu_54b917d34cuda3std6ranges3__45__cpo4cendE - _ZN34_INTERNAL_aaa84fdf_4_k_cu_54b917d34cuda3std3__45__cpo4cendE)
_ZN34_INTERNAL_aaa84fdf_4_k_cu_54b917d34cuda3std3__45__cpo4cendE:
	.zero		1
	.type		_ZN34_INTERNAL_aaa84fdf_4_k_cu_54b917d34cuda3std6ranges3__45__cpo4cendE,@object
	.size		_ZN34_INTERNAL_aaa84fdf_4_k_cu_54b917d34cuda3std6ranges3__45__cpo4cendE,(_ZN34_INTERNAL_aaa84fdf_4_k_cu_54b917d34cuda3std3__420unreachable_sentinelE - _ZN34_INTERNAL_aaa84fdf_4_k_cu_54b917d34cuda3std6ranges3__45__cpo4cendE)
_ZN34_INTERNAL_aaa84fdf_4_k_cu_54b917d34cuda3std6ranges3__45__cpo4cendE:
	.zero		1
	.type		_ZN34_INTERNAL_aaa84fdf_4_k_cu_54b917d34cuda3std3__420unreachable_sentinelE,@object
	.size		_ZN34_INTERNAL_aaa84fdf_4_k_cu_54b917d34cuda3std3__420unreachable_sentinelE,(_ZN34_INTERNAL_aaa84fdf_4_k_cu_54b917d34cuda3std6ranges3__45__cpo5ssizeE - _ZN34_INTERNAL_aaa84fdf_4_k_cu_54b917d34cuda3std3__420unreachable_sentinelE)
_ZN34_INTERNAL_aaa84fdf_4_k_cu_54b917d34cuda3std3__420unreachable_sentinelE:
	.zero		1
	.type		_ZN34_INTERNAL_aaa84fdf_4_k_cu_54b917d34cuda3std6ranges3__45__cpo5ssizeE,@object
	.size		_ZN34_INTERNAL_aaa84fdf_4_k_cu_54b917d34cuda3std6ranges3__45__cpo5ssizeE,(_ZN34_INTERNAL_aaa84fdf_4_k_cu_54b917d36thrust24THRUST_300001_SM_1000_NS12placeholders2_8E - _ZN34_INTERNAL_aaa84fdf_4_k_cu_54b917d34cuda3std6ranges3__45__cpo5ssizeE)
_ZN34_INTERNAL_aaa84fdf_4_k_cu_54b917d34cuda3std6ranges3__45__cpo5ssizeE:
	.zero		1
	.type		_ZN34_INTERNAL_aaa84fdf_4_k_cu_54b917d36thrust24THRUST_300001_SM_1000_NS12placeholders2_8E,@object
	.size		_ZN34_INTERNAL_aaa84fdf_4_k_cu_54b917d36thrust24THRUST_300001_SM_1000_NS12placeholders2_8E,(_ZN34_INTERNAL_aaa84fdf_4_k_cu_54b917d34cuda3std3__45__cpo5crendE - _ZN34_INTERNAL_aaa84fdf_4_k_cu_54b917d36thrust24THRUST_300001_SM_1000_NS12placeholders2_8E)
_ZN34_INTERNAL_aaa84fdf_4_k_cu_54b917d36thrust24THRUST_300001_SM_1000_NS12placeholders2_8E:
	.zero		1
	.type		_ZN34_INTERNAL_aaa84fdf_4_k_cu_54b917d34cuda3std3__45__cpo5crendE,@object
	.size		_ZN34_INTERNAL_aaa84fdf_4_k_cu_54b917d34cuda3std3__45__cpo5crendE,(_ZN34_INTERNAL_aaa84fdf_4_k_cu_54b917d34cuda3std6ranges3__45__cpo4prevE - _ZN34_INTERNAL_aaa84fdf_4_k_cu_54b917d34cuda3std3__45__cpo5crendE)
_ZN34_INTERNAL_aaa84fdf_4_k_cu_54b917d34cuda3std3__45__cpo5crendE:
	.zero		1
	.type		_ZN34_INTERNAL_aaa84fdf_4_k_cu_54b917d34cuda3std6ranges3__45__cpo4prevE,@object
	.size		_ZN34_INTERNAL_aaa84fdf_4_k_cu_54b917d34cuda3std6ranges3__45__cpo4prevE,(_ZN34_INTERNAL_aaa84fdf_4_k_cu_54b917d34cuda3std6ranges3__45__cpo9iter_moveE - _ZN34_INTERNAL_aaa84fdf_4_k_cu_54b917d34cuda3std6ranges3__45__cpo4prevE)
_ZN34_INTERNAL_aaa84fdf_4_k_cu_54b917d34cuda3std6ranges3__45__cpo4prevE:
	.zero		1
	.type		_ZN34_INTERNAL_aaa84fdf_4_k_cu_54b917d34cuda3std6ranges3__45__cpo9iter_moveE,@object
	.size		_ZN34_INTERNAL_aaa84fdf_4_k_cu_54b917d34cuda3std6ranges3__45__cpo9iter_moveE,(_ZN34_INTERNAL_aaa84fdf_4_k_cu_54b917d36thrust24THRUST_300001_SM_1000_NS6system6detail10sequential3seqE - _ZN34_INTERNAL_aaa84fdf_4_k_cu_54b917d34cuda3std6ranges3__45__cpo9iter_moveE)
_ZN34_INTERNAL_aaa84fdf_4_k_cu_54b917d34cuda3std6ranges3__45__cpo9iter_moveE:
	.zero		1
	.type		_ZN34_INTERNAL_aaa84fdf_4_k_cu_54b917d36thrust24THRUST_300001_SM_1000_NS6system6detail10sequential3seqE,@object
	.size		_ZN34_INTERNAL_aaa84fdf_4_k_cu_54b917d36thrust24THRUST_300001_SM_1000_NS6system6detail10sequential3seqE,(.L_31 - _ZN34_INTERNAL_aaa84fdf_4_k_cu_54b917d36thrust24THRUST_300001_SM_1000_NS6system6detail10sequential3seqE)
_ZN34_INTERNAL_aaa84fdf_4_k_cu_54b917d36thrust24THRUST_300001_SM_1000_NS6system6detail10sequential3seqE:
	.zero		1
.L_31:


//--------------------- .nv.constant0._ZN3cub18CUB_300001_SM_10006detail11EmptyKernelIvEEvv --------------------------
	.section	.nv.constant0._ZN3cub18CUB_300001_SM_10006detail11EmptyKernelIvEEvv,"a",@progbits
	.sectionflags	@""
	.align	4
.nv.constant0._ZN3cub18CUB_300001_SM_10006detail11EmptyKernelIvEEvv:
	.zero		896


//--------------------- .nv.constant0._Z18MedianFilterKernelPKhPhiii --------------------------
	.section	.nv.constant0._Z18MedianFilterKernelPKhPhiii,"a",@progbits
	.sectionflags	@""
	.align	4
.nv.constant0._Z18MedianFilterKernelPKhPhiii:
	.zero		924


//--------------------- .nv.constant0._Z16YCbCrtoRGBKernelPKhPhii --------------------------
	.section	.nv.constant0._Z16YCbCrtoRGBKernelPKhPhii,"a",@progbits
	.sectionflags	@""
	.align	4
.nv.constant0._Z16YCbCrtoRGBKernelPKhPhii:
	.zero		920


//--------------------- .nv.constant0._Z16RGBtoYCbCrKernelPKhPhii --------------------------
	.section	.nv.constant0._Z16RGBtoYCbCrKernelPKhPhii,"a",@progbits
	.sectionflags	@""
	.align	4
.nv.constant0._Z16RGBtoYCbCrKernelPKhPhii:
	.zero		920


//--------------------- .nv.constant0._Z11claheKernelPKhPhfiiii --------------------------
	.section	.nv.constant0._Z11claheKernelPKhPhfiiii,"a",@progbits
	.sectionflags	@""
	.align	4
.nv.constant0._Z11claheKernelPKhPhfiiii:
	.zero		932


//--------------------- .nv.constant0._Z16compute_hist_avgPKiS0_S0_iiPf --------------------------
	.section	.nv.constant0._Z16compute_hist_avgPKiS0_S0_iiPf,"a",@progbits
	.sectionflags	@""
	.align	4
.nv.constant0._Z16compute_hist_avgPKiS0_S0_iiPf:
	.zero		936


//--------------------- .nv.constant0._Z18equalizationKernelPKhPhPfii --------------------------
	.section	.nv.constant0._Z18equalizationKernelPKhPhPfii,"a",@progbits
	.sectionflags	@""
	.align	4
.nv.constant0._Z18equalizationKernelPKhPhPfii:
	.zero		928


//--------------------- .nv.constant0._Z15histogramKernelPKhPiS1_S1_ii --------------------------
	.section	.nv.constant0._Z15histogramKernelPKhPiS1_S1_ii,"a",@progbits
	.sectionflags	@""
	.align	4
.nv.constant0._Z15histogramKernelPKhPiS1_S1_ii:
	.zero		936


//--------------------- SYMBOLS --------------------------

	.type		.nv.reservedSmem.offset0,@object
	.size		.nv.reservedSmem.offset0,0x4
